//
// Generated by NVIDIA NVVM Compiler
//
// Compiler Build ID: CL-36424714
// Cuda compilation tools, release 13.0, V13.0.88
// Based on NVVM 20.0.0
//

.version 9.0
.target sm_100
.address_size 64

	// .globl	_Z7kernel1v
.global .align 4 .u32 al;
.global .align 4 .b8 fx[8];
.global .align 4 .b8 fy[4096];
.global .align 4 .b8 tmp[256];
// _ZZN3cub18CUB_300001_SM_10006detail10radix_sort31DeviceRadixSortSingleTileKernelINS1_5radix10policy_hubIiiyE10Policy1000ELNS0_9SortOrderE0EiiyNS1_21identity_decomposer_tEEEvPKT1_PSA_PKT2_PSE_T3_iiT4_E12temp_storage has been demoted
// _ZZN3cub18CUB_300001_SM_10006detail10radix_sort30DeviceRadixSortHistogramKernelINS1_5radix10policy_hubIiiyE10Policy1000ELNS0_9SortOrderE0EiyNS1_21identity_decomposer_tEEEvPT2_PKT1_SA_iiT3_E12temp_storage has been demoted
// _ZZN3cub18CUB_300001_SM_10006detail10radix_sort33DeviceRadixSortExclusiveSumKernelINS1_5radix10policy_hubIiiyE10Policy1000EyEEvPT0_E12temp_storage has been demoted
// _ZZN3cub18CUB_300001_SM_10006detail10radix_sort29DeviceRadixSortOnesweepKernelINS1_5radix10policy_hubIiiyE10Policy1000ELNS0_9SortOrderE0EiiyiiNS1_21identity_decomposer_tEEEvPT5_SB_PT3_PKSC_PT1_PKSG_PT2_PKSK_T4_iiT6_E1s has been demoted
.global .align 1 .b8 _ZN33_INTERNAL_5f05a023_4_k_cu__Z3funv4cuda3std3__45__cpo5beginE[1];
.global .align 1 .b8 _ZN33_INTERNAL_5f05a023_4_k_cu__Z3funv4cuda3std3__45__cpo3endE[1];
.global .align 1 .b8 _ZN33_INTERNAL_5f05a023_4_k_cu__Z3funv4cuda3std3__45__cpo6cbeginE[1];
.global .align 1 .b8 _ZN33_INTERNAL_5f05a023_4_k_cu__Z3funv4cuda3std3__45__cpo4cendE[1];
.global .align 1 .b8 _ZN33_INTERNAL_5f05a023_4_k_cu__Z3funv4cuda3std3__45__cpo6rbeginE[1];
.global .align 1 .b8 _ZN33_INTERNAL_5f05a023_4_k_cu__Z3funv4cuda3std3__45__cpo4rendE[1];
.global .align 1 .b8 _ZN33_INTERNAL_5f05a023_4_k_cu__Z3funv4cuda3std3__45__cpo7crbeginE[1];
.global .align 1 .b8 _ZN33_INTERNAL_5f05a023_4_k_cu__Z3funv4cuda3std3__45__cpo5crendE[1];
.global .align 1 .b8 _ZN33_INTERNAL_5f05a023_4_k_cu__Z3funv4cuda3std3__435_GLOBAL__N__5f05a023_4_k_cu__Z3funv6ignoreE[1];
.global .align 1 .b8 _ZN33_INTERNAL_5f05a023_4_k_cu__Z3funv4cuda3std3__419piecewise_constructE[1];
.global .align 1 .b8 _ZN33_INTERNAL_5f05a023_4_k_cu__Z3funv4cuda3std3__48in_placeE[1];
.global .align 1 .b8 _ZN33_INTERNAL_5f05a023_4_k_cu__Z3funv4cuda3std3__420unreachable_sentinelE[1];
.global .align 1 .b8 _ZN33_INTERNAL_5f05a023_4_k_cu__Z3funv4cuda3std3__47nulloptE[1];
.global .align 1 .b8 _ZN33_INTERNAL_5f05a023_4_k_cu__Z3funv4cuda3std3__48unexpectE[1];
.global .align 1 .b8 _ZN33_INTERNAL_5f05a023_4_k_cu__Z3funv4cuda3std6ranges3__45__cpo4swapE[1];
.global .align 1 .b8 _ZN33_INTERNAL_5f05a023_4_k_cu__Z3funv4cuda3std6ranges3__45__cpo9iter_moveE[1];
.global .align 1 .b8 _ZN33_INTERNAL_5f05a023_4_k_cu__Z3funv4cuda3std6ranges3__45__cpo5beginE[1];
.global .align 1 .b8 _ZN33_INTERNAL_5f05a023_4_k_cu__Z3funv4cuda3std6ranges3__45__cpo3endE[1];
.global .align 1 .b8 _ZN33_INTERNAL_5f05a023_4_k_cu__Z3funv4cuda3std6ranges3__45__cpo6cbeginE[1];
.global .align 1 .b8 _ZN33_INTERNAL_5f05a023_4_k_cu__Z3funv4cuda3std6ranges3__45__cpo4cendE[1];
.global .align 1 .b8 _ZN33_INTERNAL_5f05a023_4_k_cu__Z3funv4cuda3std6ranges3__45__cpo7advanceE[1];
.global .align 1 .b8 _ZN33_INTERNAL_5f05a023_4_k_cu__Z3funv4cuda3std6ranges3__45__cpo9iter_swapE[1];
.global .align 1 .b8 _ZN33_INTERNAL_5f05a023_4_k_cu__Z3funv4cuda3std6ranges3__45__cpo4nextE[1];
.global .align 1 .b8 _ZN33_INTERNAL_5f05a023_4_k_cu__Z3funv4cuda3std6ranges3__45__cpo4prevE[1];
.global .align 1 .b8 _ZN33_INTERNAL_5f05a023_4_k_cu__Z3funv4cuda3std6ranges3__45__cpo4dataE[1];
.global .align 1 .b8 _ZN33_INTERNAL_5f05a023_4_k_cu__Z3funv4cuda3std6ranges3__45__cpo5cdataE[1];
.global .align 1 .b8 _ZN33_INTERNAL_5f05a023_4_k_cu__Z3funv4cuda3std6ranges3__45__cpo4sizeE[1];
.global .align 1 .b8 _ZN33_INTERNAL_5f05a023_4_k_cu__Z3funv4cuda3std6ranges3__45__cpo5ssizeE[1];
.global .align 1 .b8 _ZN33_INTERNAL_5f05a023_4_k_cu__Z3funv4cuda3std6ranges3__45__cpo8distanceE[1];
.global .align 1 .b8 _ZN33_INTERNAL_5f05a023_4_k_cu__Z3funv6thrust24THRUST_300001_SM_1000_NS6system6detail10sequential3seqE[1];
.global .align 1 .b8 _ZN33_INTERNAL_5f05a023_4_k_cu__Z3funv6thrust24THRUST_300001_SM_1000_NS6system3cpp3parE[1];
.global .align 1 .b8 _ZN33_INTERNAL_5f05a023_4_k_cu__Z3funv6thrust24THRUST_300001_SM_1000_NS8cuda_cub3parE[1];
.global .align 1 .b8 _ZN33_INTERNAL_5f05a023_4_k_cu__Z3funv6thrust24THRUST_300001_SM_1000_NS8cuda_cub10par_nosyncE[1];
.global .align 1 .b8 _ZN33_INTERNAL_5f05a023_4_k_cu__Z3funv6thrust24THRUST_300001_SM_1000_NS12placeholders2_1E[1];
.global .align 1 .b8 _ZN33_INTERNAL_5f05a023_4_k_cu__Z3funv6thrust24THRUST_300001_SM_1000_NS12placeholders2_2E[1];
.global .align 1 .b8 _ZN33_INTERNAL_5f05a023_4_k_cu__Z3funv6thrust24THRUST_300001_SM_1000_NS12placeholders2_3E[1];
.global .align 1 .b8 _ZN33_INTERNAL_5f05a023_4_k_cu__Z3funv6thrust24THRUST_300001_SM_1000_NS12placeholders2_4E[1];
.global .align 1 .b8 _ZN33_INTERNAL_5f05a023_4_k_cu__Z3funv6thrust24THRUST_300001_SM_1000_NS12placeholders2_5E[1];
.global .align 1 .b8 _ZN33_INTERNAL_5f05a023_4_k_cu__Z3funv6thrust24THRUST_300001_SM_1000_NS12placeholders2_6E[1];
.global .align 1 .b8 _ZN33_INTERNAL_5f05a023_4_k_cu__Z3funv6thrust24THRUST_300001_SM_1000_NS12placeholders2_7E[1];
.global .align 1 .b8 _ZN33_INTERNAL_5f05a023_4_k_cu__Z3funv6thrust24THRUST_300001_SM_1000_NS12placeholders2_8E[1];
.global .align 1 .b8 _ZN33_INTERNAL_5f05a023_4_k_cu__Z3funv6thrust24THRUST_300001_SM_1000_NS12placeholders2_9E[1];
.global .align 1 .b8 _ZN33_INTERNAL_5f05a023_4_k_cu__Z3funv6thrust24THRUST_300001_SM_1000_NS12placeholders3_10E[1];
.global .align 1 .b8 _ZN33_INTERNAL_5f05a023_4_k_cu__Z3funv6thrust24THRUST_300001_SM_1000_NS3seqE[1];
.global .align 1 .b8 _ZN33_INTERNAL_5f05a023_4_k_cu__Z3funv6thrust24THRUST_300001_SM_1000_NS6deviceE[1];

.visible .entry _Z7kernel1v()
{


	ret;

}
	// .globl	_Z7kernel2Pf
.visible .entry _Z7kernel2Pf(
	.param .u64 .ptr .align 1 _Z7kernel2Pf_param_0
)
{
	.reg .b32 	%r<4>;
	.reg .b32 	%f<5>;
	.reg .b64 	%rd<11>;

	ld.param.u64 	%rd1, [_Z7kernel2Pf_param_0];
	cvta.to.global.u64 	%rd2, %rd1;
	ld.global.u32 	%r1, [al];
	cvt.rn.f32.s32 	%f1, %r1;
	mov.u32 	%r2, %tid.x;
	mul.wide.u32 	%rd3, %r2, 4;
	add.s64 	%rd4, %rd2, %rd3;
	ld.global.f32 	%f2, [%rd4];
	add.f32 	%f3, %f2, %f1;
	st.global.f32 	[%rd4], %f3;
	mul.wide.u32 	%rd5, %r2, 256;
	mov.u64 	%rd6, fy;
	add.s64 	%rd7, %rd6, %rd5;
	add.s64 	%rd8, %rd7, %rd3;
	ld.global.f32 	%f4, [%rd8];
	mov.u64 	%rd9, fx;
	add.s64 	%rd10, %rd9, %rd3;
	st.global.f32 	[%rd10], %f4;
	mov.b32 	%r3, 1065353216;
	st.global.u32 	[tmp+4], %r3;
	ret;

}
	// .globl	_ZN3cub18CUB_300001_SM_10006detail11EmptyKernelIvEEvv
.visible .entry _ZN3cub18CUB_300001_SM_10006detail11EmptyKernelIvEEvv()
{


	ret;

}
	// .globl	_ZN3cub18CUB_300001_SM_10006detail8for_each13static_kernelINS2_12policy_hub_t12policy_500_tElN6thrust24THRUST_300001_SM_1000_NS8cuda_cub10__tabulate7functorINS7_10device_ptrIiEENS7_6system6detail7generic6detail22compute_sequence_valueIivEElEEEEvT0_T1_
.visible .entry _ZN3cub18CUB_300001_SM_10006detail8for_each13static_kernelINS2_12policy_hub_t12policy_500_tElN6thrust24THRUST_300001_SM_1000_NS8cuda_cub10__tabulate7functorINS7_10device_ptrIiEENS7_6system6detail7generic6detail22compute_sequence_valueIivEElEEEEvT0_T1_(
	.param .u64 _ZN3cub18CUB_300001_SM_10006detail8for_each13static_kernelINS2_12policy_hub_t12policy_500_tElN6thrust24THRUST_300001_SM_1000_NS8cuda_cub10__tabulate7functorINS7_10device_ptrIiEENS7_6system6detail7generic6detail22compute_sequence_valueIivEElEEEEvT0_T1__param_0,
	.param .align 8 .b8 _ZN3cub18CUB_300001_SM_10006detail8for_each13static_kernelINS2_12policy_hub_t12policy_500_tElN6thrust24THRUST_300001_SM_1000_NS8cuda_cub10__tabulate7functorINS7_10device_ptrIiEENS7_6system6detail7generic6detail22compute_sequence_valueIivEElEEEEvT0_T1__param_1[16]
)
.maxntid 256
{
	.reg .pred 	%p<4>;
	.reg .b32 	%r<18>;
	.reg .b64 	%rd<20>;

	ld.param.u64 	%rd7, [_ZN3cub18CUB_300001_SM_10006detail8for_each13static_kernelINS2_12policy_hub_t12policy_500_tElN6thrust24THRUST_300001_SM_1000_NS8cuda_cub10__tabulate7functorINS7_10device_ptrIiEENS7_6system6detail7generic6detail22compute_sequence_valueIivEElEEEEvT0_T1__param_1];
	ld.param.u64 	%rd8, [_ZN3cub18CUB_300001_SM_10006detail8for_each13static_kernelINS2_12policy_hub_t12policy_500_tElN6thrust24THRUST_300001_SM_1000_NS8cuda_cub10__tabulate7functorINS7_10device_ptrIiEENS7_6system6detail7generic6detail22compute_sequence_valueIivEElEEEEvT0_T1__param_0];
	ld.param.v2.u32 	{%r3, %r4}, [_ZN3cub18CUB_300001_SM_10006detail8for_each13static_kernelINS2_12policy_hub_t12policy_500_tElN6thrust24THRUST_300001_SM_1000_NS8cuda_cub10__tabulate7functorINS7_10device_ptrIiEENS7_6system6detail7generic6detail22compute_sequence_valueIivEElEEEEvT0_T1__param_1+8];
	mov.u32 	%r5, %ctaid.x;
	mul.wide.u32 	%rd1, %r5, 512;
	sub.s64 	%rd2, %rd8, %rd1;
	setp.lt.s64 	%p1, %rd2, 512;
	@%p1 bra 	$L__BB3_2;
	mov.u32 	%r13, %tid.x;
	cvta.to.global.u64 	%rd15, %rd7;
	cvt.u64.u32 	%rd16, %r13;
	add.s64 	%rd17, %rd1, %rd16;
	cvt.u32.u64 	%r14, %rd17;
	mad.lo.s32 	%r15, %r4, %r14, %r3;
	shl.b64 	%rd18, %rd17, 2;
	add.s64 	%rd19, %rd15, %rd18;
	st.global.u32 	[%rd19], %r15;
	add.s32 	%r16, %r14, 256;
	mad.lo.s32 	%r17, %r4, %r16, %r3;
	st.global.u32 	[%rd19+1024], %r17;
	bra.uni 	$L__BB3_6;
$L__BB3_2:
	cvta.to.global.u64 	%rd3, %rd7;
	mov.u32 	%r6, %tid.x;
	cvt.s64.s32 	%rd4, %rd2;
	cvt.u64.u32 	%rd5, %r6;
	setp.le.s64 	%p2, %rd4, %rd5;
	@%p2 bra 	$L__BB3_4;
	add.s64 	%rd9, %rd1, %rd5;
	cvt.u32.u64 	%r7, %rd9;
	mad.lo.s32 	%r8, %r4, %r7, %r3;
	shl.b64 	%rd10, %rd9, 2;
	add.s64 	%rd11, %rd3, %rd10;
	st.global.u32 	[%rd11], %r8;
$L__BB3_4:
	cvt.u32.u64 	%r9, %rd5;
	add.s32 	%r10, %r9, 256;
	cvt.u64.u32 	%rd6, %r10;
	setp.le.s64 	%p3, %rd4, %rd6;
	@%p3 bra 	$L__BB3_6;
	add.s64 	%rd12, %rd1, %rd6;
	shl.b64 	%rd13, %rd12, 2;
	cvt.u32.u64 	%r11, %rd12;
	mad.lo.s32 	%r12, %r4, %r11, %r3;
	add.s64 	%rd14, %rd13, %rd3;
	st.global.u32 	[%rd14], %r12;
$L__BB3_6:
	ret;

}
	// .globl	_ZN3cub18CUB_300001_SM_10006detail10radix_sort31DeviceRadixSortSingleTileKernelINS1_5radix10policy_hubIiiyE10Policy1000ELNS0_9SortOrderE0EiiyNS1_21identity_decomposer_tEEEvPKT1_PSA_PKT2_PSE_T3_iiT4_
.visible .entry _ZN3cub18CUB_300001_SM_10006detail10radix_sort31DeviceRadixSortSingleTileKernelINS1_5radix10policy_hubIiiyE10Policy1000ELNS0_9SortOrderE0EiiyNS1_21identity_decomposer_tEEEvPKT1_PSA_PKT2_PSE_T3_iiT4_(
	.param .u64 .ptr .align 1 _ZN3cub18CUB_300001_SM_10006detail10radix_sort31DeviceRadixSortSingleTileKernelINS1_5radix10policy_hubIiiyE10Policy1000ELNS0_9SortOrderE0EiiyNS1_21identity_decomposer_tEEEvPKT1_PSA_PKT2_PSE_T3_iiT4__param_0,
	.param .u64 .ptr .align 1 _ZN3cub18CUB_300001_SM_10006detail10radix_sort31DeviceRadixSortSingleTileKernelINS1_5radix10policy_hubIiiyE10Policy1000ELNS0_9SortOrderE0EiiyNS1_21identity_decomposer_tEEEvPKT1_PSA_PKT2_PSE_T3_iiT4__param_1,
	.param .u64 .ptr .align 1 _ZN3cub18CUB_300001_SM_10006detail10radix_sort31DeviceRadixSortSingleTileKernelINS1_5radix10policy_hubIiiyE10Policy1000ELNS0_9SortOrderE0EiiyNS1_21identity_decomposer_tEEEvPKT1_PSA_PKT2_PSE_T3_iiT4__param_2,
	.param .u64 .ptr .align 1 _ZN3cub18CUB_300001_SM_10006detail10radix_sort31DeviceRadixSortSingleTileKernelINS1_5radix10policy_hubIiiyE10Policy1000ELNS0_9SortOrderE0EiiyNS1_21identity_decomposer_tEEEvPKT1_PSA_PKT2_PSE_T3_iiT4__param_3,
	.param .u64 _ZN3cub18CUB_300001_SM_10006detail10radix_sort31DeviceRadixSortSingleTileKernelINS1_5radix10policy_hubIiiyE10Policy1000ELNS0_9SortOrderE0EiiyNS1_21identity_decomposer_tEEEvPKT1_PSA_PKT2_PSE_T3_iiT4__param_4,
	.param .u32 _ZN3cub18CUB_300001_SM_10006detail10radix_sort31DeviceRadixSortSingleTileKernelINS1_5radix10policy_hubIiiyE10Policy1000ELNS0_9SortOrderE0EiiyNS1_21identity_decomposer_tEEEvPKT1_PSA_PKT2_PSE_T3_iiT4__param_5,
	.param .u32 _ZN3cub18CUB_300001_SM_10006detail10radix_sort31DeviceRadixSortSingleTileKernelINS1_5radix10policy_hubIiiyE10Policy1000ELNS0_9SortOrderE0EiiyNS1_21identity_decomposer_tEEEvPKT1_PSA_PKT2_PSE_T3_iiT4__param_6,
	.param .align 1 .b8 _ZN3cub18CUB_300001_SM_10006detail10radix_sort31DeviceRadixSortSingleTileKernelINS1_5radix10policy_hubIiiyE10Policy1000ELNS0_9SortOrderE0EiiyNS1_21identity_decomposer_tEEEvPKT1_PSA_PKT2_PSE_T3_iiT4__param_7[1]
)
.maxntid 256
.minnctapersm 1
{
	.reg .pred 	%p<73>;
	.reg .b16 	%rs<39>;
	.reg .b32 	%r<900>;
	.reg .b64 	%rd<37>;
	// demoted variable
	.shared .align 16 .b8 _ZZN3cub18CUB_300001_SM_10006detail10radix_sort31DeviceRadixSortSingleTileKernelINS1_5radix10policy_hubIiiyE10Policy1000ELNS0_9SortOrderE0EiiyNS1_21identity_decomposer_tEEEvPKT1_PSA_PKT2_PSE_T3_iiT4_E12temp_storage[33856];
	ld.param.u64 	%rd10, [_ZN3cub18CUB_300001_SM_10006detail10radix_sort31DeviceRadixSortSingleTileKernelINS1_5radix10policy_hubIiiyE10Policy1000ELNS0_9SortOrderE0EiiyNS1_21identity_decomposer_tEEEvPKT1_PSA_PKT2_PSE_T3_iiT4__param_0];
	ld.param.u64 	%rd6, [_ZN3cub18CUB_300001_SM_10006detail10radix_sort31DeviceRadixSortSingleTileKernelINS1_5radix10policy_hubIiiyE10Policy1000ELNS0_9SortOrderE0EiiyNS1_21identity_decomposer_tEEEvPKT1_PSA_PKT2_PSE_T3_iiT4__param_1];
	ld.param.u64 	%rd7, [_ZN3cub18CUB_300001_SM_10006detail10radix_sort31DeviceRadixSortSingleTileKernelINS1_5radix10policy_hubIiiyE10Policy1000ELNS0_9SortOrderE0EiiyNS1_21identity_decomposer_tEEEvPKT1_PSA_PKT2_PSE_T3_iiT4__param_2];
	ld.param.u64 	%rd8, [_ZN3cub18CUB_300001_SM_10006detail10radix_sort31DeviceRadixSortSingleTileKernelINS1_5radix10policy_hubIiiyE10Policy1000ELNS0_9SortOrderE0EiiyNS1_21identity_decomposer_tEEEvPKT1_PSA_PKT2_PSE_T3_iiT4__param_3];
	ld.param.u64 	%rd9, [_ZN3cub18CUB_300001_SM_10006detail10radix_sort31DeviceRadixSortSingleTileKernelINS1_5radix10policy_hubIiiyE10Policy1000ELNS0_9SortOrderE0EiiyNS1_21identity_decomposer_tEEEvPKT1_PSA_PKT2_PSE_T3_iiT4__param_4];
	ld.param.u32 	%r303, [_ZN3cub18CUB_300001_SM_10006detail10radix_sort31DeviceRadixSortSingleTileKernelINS1_5radix10policy_hubIiiyE10Policy1000ELNS0_9SortOrderE0EiiyNS1_21identity_decomposer_tEEEvPKT1_PSA_PKT2_PSE_T3_iiT4__param_5];
	ld.param.u32 	%r304, [_ZN3cub18CUB_300001_SM_10006detail10radix_sort31DeviceRadixSortSingleTileKernelINS1_5radix10policy_hubIiiyE10Policy1000ELNS0_9SortOrderE0EiiyNS1_21identity_decomposer_tEEEvPKT1_PSA_PKT2_PSE_T3_iiT4__param_6];
	cvta.to.global.u64 	%rd11, %rd10;
	cvt.u32.u64 	%r1, %rd9;
	mov.u32 	%r2, %tid.x;
	mul.lo.s32 	%r3, %r2, 19;
	setp.ge.s32 	%p1, %r3, %r1;
	mul.wide.u32 	%rd12, %r3, 4;
	add.s64 	%rd1, %rd11, %rd12;
	mov.b32 	%r878, -1;
	@%p1 bra 	$L__BB4_2;
	ld.global.u32 	%r306, [%rd1];
	xor.b32  	%r878, %r306, -2147483648;
$L__BB4_2:
	add.s32 	%r6, %r3, 1;
	setp.ge.s32 	%p2, %r6, %r1;
	mov.b32 	%r877, -1;
	@%p2 bra 	$L__BB4_4;
	ld.global.u32 	%r308, [%rd1+4];
	xor.b32  	%r877, %r308, -2147483648;
$L__BB4_4:
	add.s32 	%r9, %r3, 2;
	setp.ge.s32 	%p3, %r9, %r1;
	mov.b32 	%r876, -1;
	@%p3 bra 	$L__BB4_6;
	ld.global.u32 	%r310, [%rd1+8];
	xor.b32  	%r876, %r310, -2147483648;
$L__BB4_6:
	add.s32 	%r12, %r3, 3;
	setp.ge.s32 	%p4, %r12, %r1;
	mov.b32 	%r875, -1;
	@%p4 bra 	$L__BB4_8;
	ld.global.u32 	%r312, [%rd1+12];
	xor.b32  	%r875, %r312, -2147483648;
$L__BB4_8:
	add.s32 	%r15, %r3, 4;
	setp.ge.s32 	%p5, %r15, %r1;
	mov.b32 	%r874, -1;
	@%p5 bra 	$L__BB4_10;
	ld.global.u32 	%r314, [%rd1+16];
	xor.b32  	%r874, %r314, -2147483648;
$L__BB4_10:
	add.s32 	%r18, %r3, 5;
	setp.ge.s32 	%p6, %r18, %r1;
	mov.b32 	%r873, -1;
	@%p6 bra 	$L__BB4_12;
	ld.global.u32 	%r316, [%rd1+20];
	xor.b32  	%r873, %r316, -2147483648;
$L__BB4_12:
	add.s32 	%r21, %r3, 6;
	setp.ge.s32 	%p7, %r21, %r1;
	mov.b32 	%r872, -1;
	@%p7 bra 	$L__BB4_14;
	ld.global.u32 	%r318, [%rd1+24];
	xor.b32  	%r872, %r318, -2147483648;
$L__BB4_14:
	add.s32 	%r24, %r3, 7;
	setp.ge.s32 	%p8, %r24, %r1;
	mov.b32 	%r871, -1;
	@%p8 bra 	$L__BB4_16;
	ld.global.u32 	%r320, [%rd1+28];
	xor.b32  	%r871, %r320, -2147483648;
$L__BB4_16:
	add.s32 	%r27, %r3, 8;
	setp.ge.s32 	%p9, %r27, %r1;
	mov.b32 	%r870, -1;
	@%p9 bra 	$L__BB4_18;
	ld.global.u32 	%r322, [%rd1+32];
	xor.b32  	%r870, %r322, -2147483648;
$L__BB4_18:
	add.s32 	%r30, %r3, 9;
	setp.ge.s32 	%p10, %r30, %r1;
	mov.b32 	%r869, -1;
	@%p10 bra 	$L__BB4_20;
	ld.global.u32 	%r324, [%rd1+36];
	xor.b32  	%r869, %r324, -2147483648;
$L__BB4_20:
	add.s32 	%r33, %r3, 10;
	setp.ge.s32 	%p11, %r33, %r1;
	mov.b32 	%r868, -1;
	@%p11 bra 	$L__BB4_22;
	ld.global.u32 	%r326, [%rd1+40];
	xor.b32  	%r868, %r326, -2147483648;
$L__BB4_22:
	add.s32 	%r36, %r3, 11;
	setp.ge.s32 	%p12, %r36, %r1;
	mov.b32 	%r867, -1;
	@%p12 bra 	$L__BB4_24;
	ld.global.u32 	%r328, [%rd1+44];
	xor.b32  	%r867, %r328, -2147483648;
$L__BB4_24:
	add.s32 	%r39, %r3, 12;
	setp.ge.s32 	%p13, %r39, %r1;
	mov.b32 	%r866, -1;
	@%p13 bra 	$L__BB4_26;
	ld.global.u32 	%r330, [%rd1+48];
	xor.b32  	%r866, %r330, -2147483648;
$L__BB4_26:
	add.s32 	%r42, %r3, 13;
	setp.ge.s32 	%p14, %r42, %r1;
	mov.b32 	%r865, -1;
	@%p14 bra 	$L__BB4_28;
	ld.global.u32 	%r332, [%rd1+52];
	xor.b32  	%r865, %r332, -2147483648;
$L__BB4_28:
	add.s32 	%r45, %r3, 14;
	setp.ge.s32 	%p15, %r45, %r1;
	mov.b32 	%r864, -1;
	@%p15 bra 	$L__BB4_30;
	ld.global.u32 	%r334, [%rd1+56];
	xor.b32  	%r864, %r334, -2147483648;
$L__BB4_30:
	add.s32 	%r48, %r3, 15;
	setp.ge.s32 	%p16, %r48, %r1;
	mov.b32 	%r863, -1;
	@%p16 bra 	$L__BB4_32;
	ld.global.u32 	%r336, [%rd1+60];
	xor.b32  	%r863, %r336, -2147483648;
$L__BB4_32:
	add.s32 	%r51, %r3, 16;
	setp.ge.s32 	%p17, %r51, %r1;
	mov.b32 	%r862, -1;
	@%p17 bra 	$L__BB4_34;
	ld.global.u32 	%r338, [%rd1+64];
	xor.b32  	%r862, %r338, -2147483648;
$L__BB4_34:
	add.s32 	%r54, %r3, 17;
	setp.ge.s32 	%p18, %r54, %r1;
	mov.b32 	%r861, -1;
	@%p18 bra 	$L__BB4_36;
	ld.global.u32 	%r340, [%rd1+68];
	xor.b32  	%r861, %r340, -2147483648;
$L__BB4_36:
	add.s32 	%r57, %r3, 18;
	setp.ge.s32 	%p19, %r57, %r1;
	mov.b32 	%r860, -1;
	@%p19 bra 	$L__BB4_38;
	ld.global.u32 	%r342, [%rd1+72];
	xor.b32  	%r860, %r342, -2147483648;
$L__BB4_38:
	bar.sync 	0;
	mov.b64 	{%r344, %r345}, %rd9;
	shfl.sync.idx.b32	%r60|%p20, %r344, 0, 31, -1;
	shfl.sync.idx.b32	%r346|%p21, %r345, 0, 31, -1;
	mov.b64 	%rd2, {%r60, %r346};
	setp.ge.s32 	%p22, %r3, %r60;
	cvta.to.global.u64 	%rd13, %rd7;
	add.s64 	%rd3, %rd13, %rd12;
	@%p22 bra 	$L__BB4_40;
	ld.global.u32 	%r897, [%rd3];
$L__BB4_40:
	setp.ge.s32 	%p23, %r6, %r60;
	@%p23 bra 	$L__BB4_42;
	ld.global.u32 	%r896, [%rd3+4];
$L__BB4_42:
	setp.ge.s32 	%p24, %r9, %r60;
	@%p24 bra 	$L__BB4_44;
	ld.global.u32 	%r895, [%rd3+8];
$L__BB4_44:
	setp.ge.s32 	%p25, %r12, %r60;
	@%p25 bra 	$L__BB4_46;
	ld.global.u32 	%r894, [%rd3+12];
$L__BB4_46:
	setp.ge.s32 	%p26, %r15, %r60;
	@%p26 bra 	$L__BB4_48;
	ld.global.u32 	%r893, [%rd3+16];
$L__BB4_48:
	setp.ge.s32 	%p27, %r18, %r60;
	@%p27 bra 	$L__BB4_50;
	ld.global.u32 	%r892, [%rd3+20];
$L__BB4_50:
	setp.ge.s32 	%p28, %r21, %r60;
	@%p28 bra 	$L__BB4_52;
	ld.global.u32 	%r891, [%rd3+24];
$L__BB4_52:
	setp.ge.s32 	%p29, %r24, %r60;
	@%p29 bra 	$L__BB4_54;
	ld.global.u32 	%r890, [%rd3+28];
$L__BB4_54:
	setp.ge.s32 	%p30, %r27, %r60;
	@%p30 bra 	$L__BB4_56;
	ld.global.u32 	%r889, [%rd3+32];
$L__BB4_56:
	setp.ge.s32 	%p31, %r30, %r60;
	@%p31 bra 	$L__BB4_58;
	ld.global.u32 	%r888, [%rd3+36];
$L__BB4_58:
	setp.ge.s32 	%p32, %r33, %r60;
	@%p32 bra 	$L__BB4_60;
	ld.global.u32 	%r887, [%rd3+40];
$L__BB4_60:
	setp.ge.s32 	%p33, %r36, %r60;
	@%p33 bra 	$L__BB4_62;
	ld.global.u32 	%r886, [%rd3+44];
$L__BB4_62:
	setp.ge.s32 	%p34, %r39, %r60;
	@%p34 bra 	$L__BB4_64;
	ld.global.u32 	%r885, [%rd3+48];
$L__BB4_64:
	setp.ge.s32 	%p35, %r42, %r60;
	@%p35 bra 	$L__BB4_66;
	ld.global.u32 	%r884, [%rd3+52];
$L__BB4_66:
	setp.ge.s32 	%p36, %r45, %r60;
	@%p36 bra 	$L__BB4_68;
	ld.global.u32 	%r883, [%rd3+56];
$L__BB4_68:
	setp.ge.s32 	%p37, %r48, %r60;
	@%p37 bra 	$L__BB4_70;
	ld.global.u32 	%r882, [%rd3+60];
$L__BB4_70:
	setp.ge.s32 	%p38, %r51, %r60;
	@%p38 bra 	$L__BB4_72;
	ld.global.u32 	%r881, [%rd3+64];
$L__BB4_72:
	setp.ge.s32 	%p39, %r54, %r60;
	@%p39 bra 	$L__BB4_74;
	ld.global.u32 	%r880, [%rd3+68];
$L__BB4_74:
	setp.ge.s32 	%p40, %r57, %r60;
	@%p40 bra 	$L__BB4_76;
	ld.global.u32 	%r879, [%rd3+72];
$L__BB4_76:
	bar.sync 	0;
	shr.u32 	%r99, %r2, 5;
	shl.b32 	%r366, %r2, 2;
	mov.u32 	%r367, _ZZN3cub18CUB_300001_SM_10006detail10radix_sort31DeviceRadixSortSingleTileKernelINS1_5radix10policy_hubIiiyE10Policy1000ELNS0_9SortOrderE0EiiyNS1_21identity_decomposer_tEEEvPKT1_PSA_PKT2_PSE_T3_iiT4_E12temp_storage;
	add.s32 	%r100, %r367, %r366;
	shl.b32 	%r368, %r2, 7;
	add.s32 	%r101, %r100, %r368;
	shl.b32 	%r369, %r99, 2;
	add.s32 	%r370, %r367, %r369;
	add.s32 	%r102, %r370, 33792;
	mad.lo.s32 	%r103, %r2, -56, %r101;
	add.s32 	%r859, %r303, 6;
	sub.s32 	%r858, %r304, %r303;
$L__BB4_77:
	add.s32 	%r430, %r859, -6;
	min.s32 	%r373, %r858, 6;
	mov.b32 	%r459, 0;
	st.shared.u32 	[%r100], %r459;
	st.shared.u32 	[%r100+1024], %r459;
	st.shared.u32 	[%r100+2048], %r459;
	st.shared.u32 	[%r100+3072], %r459;
	st.shared.u32 	[%r100+4096], %r459;
	st.shared.u32 	[%r100+5120], %r459;
	st.shared.u32 	[%r100+6144], %r459;
	st.shared.u32 	[%r100+7168], %r459;
	st.shared.u32 	[%r100+8192], %r459;
	st.shared.u32 	[%r100+9216], %r459;
	st.shared.u32 	[%r100+10240], %r459;
	st.shared.u32 	[%r100+11264], %r459;
	st.shared.u32 	[%r100+12288], %r459;
	st.shared.u32 	[%r100+13312], %r459;
	st.shared.u32 	[%r100+14336], %r459;
	st.shared.u32 	[%r100+15360], %r459;
	st.shared.u32 	[%r100+16384], %r459;
	st.shared.u32 	[%r100+17408], %r459;
	st.shared.u32 	[%r100+18432], %r459;
	st.shared.u32 	[%r100+19456], %r459;
	st.shared.u32 	[%r100+20480], %r459;
	st.shared.u32 	[%r100+21504], %r459;
	st.shared.u32 	[%r100+22528], %r459;
	st.shared.u32 	[%r100+23552], %r459;
	st.shared.u32 	[%r100+24576], %r459;
	st.shared.u32 	[%r100+25600], %r459;
	st.shared.u32 	[%r100+26624], %r459;
	st.shared.u32 	[%r100+27648], %r459;
	st.shared.u32 	[%r100+28672], %r459;
	st.shared.u32 	[%r100+29696], %r459;
	st.shared.u32 	[%r100+30720], %r459;
	st.shared.u32 	[%r100+31744], %r459;
	st.shared.u32 	[%r100+32768], %r459;
	// begin inline asm
	bmsk.clamp.b32 %r371, %r459, %r373;
	// end inline asm
	// begin inline asm
	shr.b32 %r374, %r878, %r430;
	// end inline asm
	and.b32  	%r462, %r371, %r374;
	shl.b32 	%r463, %r462, 10;
	and.b32  	%r464, %r463, 31744;
	add.s32 	%r465, %r100, %r464;
	shr.u32 	%r466, %r462, 4;
	and.b32  	%r467, %r466, 268435454;
	add.s32 	%r147, %r465, %r467;
	ld.shared.u16 	%rs1, [%r147];
	add.s16 	%rs20, %rs1, 1;
	st.shared.u16 	[%r147], %rs20;
	// begin inline asm
	shr.b32 %r377, %r877, %r430;
	// end inline asm
	and.b32  	%r468, %r371, %r377;
	shl.b32 	%r469, %r468, 10;
	and.b32  	%r470, %r469, 31744;
	add.s32 	%r471, %r100, %r470;
	shr.u32 	%r472, %r468, 4;
	and.b32  	%r473, %r472, 268435454;
	add.s32 	%r148, %r471, %r473;
	ld.shared.u16 	%rs2, [%r148];
	add.s16 	%rs21, %rs2, 1;
	st.shared.u16 	[%r148], %rs21;
	// begin inline asm
	shr.b32 %r380, %r876, %r430;
	// end inline asm
	and.b32  	%r474, %r371, %r380;
	shl.b32 	%r475, %r474, 10;
	and.b32  	%r476, %r475, 31744;
	add.s32 	%r477, %r100, %r476;
	shr.u32 	%r478, %r474, 4;
	and.b32  	%r479, %r478, 268435454;
	add.s32 	%r149, %r477, %r479;
	ld.shared.u16 	%rs3, [%r149];
	add.s16 	%rs22, %rs3, 1;
	st.shared.u16 	[%r149], %rs22;
	// begin inline asm
	shr.b32 %r383, %r875, %r430;
	// end inline asm
	and.b32  	%r480, %r371, %r383;
	shl.b32 	%r481, %r480, 10;
	and.b32  	%r482, %r481, 31744;
	add.s32 	%r483, %r100, %r482;
	shr.u32 	%r484, %r480, 4;
	and.b32  	%r485, %r484, 268435454;
	add.s32 	%r150, %r483, %r485;
	ld.shared.u16 	%rs4, [%r150];
	add.s16 	%rs23, %rs4, 1;
	st.shared.u16 	[%r150], %rs23;
	// begin inline asm
	shr.b32 %r386, %r874, %r430;
	// end inline asm
	and.b32  	%r486, %r371, %r386;
	shl.b32 	%r487, %r486, 10;
	and.b32  	%r488, %r487, 31744;
	add.s32 	%r489, %r100, %r488;
	shr.u32 	%r490, %r486, 4;
	and.b32  	%r491, %r490, 268435454;
	add.s32 	%r151, %r489, %r491;
	ld.shared.u16 	%rs5, [%r151];
	add.s16 	%rs24, %rs5, 1;
	st.shared.u16 	[%r151], %rs24;
	// begin inline asm
	shr.b32 %r389, %r873, %r430;
	// end inline asm
	and.b32  	%r492, %r371, %r389;
	shl.b32 	%r493, %r492, 10;
	and.b32  	%r494, %r493, 31744;
	add.s32 	%r495, %r100, %r494;
	shr.u32 	%r496, %r492, 4;
	and.b32  	%r497, %r496, 268435454;
	add.s32 	%r152, %r495, %r497;
	ld.shared.u16 	%rs6, [%r152];
	add.s16 	%rs25, %rs6, 1;
	st.shared.u16 	[%r152], %rs25;
	// begin inline asm
	shr.b32 %r392, %r872, %r430;
	// end inline asm
	and.b32  	%r498, %r371, %r392;
	shl.b32 	%r499, %r498, 10;
	and.b32  	%r500, %r499, 31744;
	add.s32 	%r501, %r100, %r500;
	shr.u32 	%r502, %r498, 4;
	and.b32  	%r503, %r502, 268435454;
	add.s32 	%r153, %r501, %r503;
	ld.shared.u16 	%rs7, [%r153];
	add.s16 	%rs26, %rs7, 1;
	st.shared.u16 	[%r153], %rs26;
	// begin inline asm
	shr.b32 %r395, %r871, %r430;
	// end inline asm
	and.b32  	%r504, %r371, %r395;
	shl.b32 	%r505, %r504, 10;
	and.b32  	%r506, %r505, 31744;
	add.s32 	%r507, %r100, %r506;
	shr.u32 	%r508, %r504, 4;
	and.b32  	%r509, %r508, 268435454;
	add.s32 	%r154, %r507, %r509;
	ld.shared.u16 	%rs8, [%r154];
	add.s16 	%rs27, %rs8, 1;
	st.shared.u16 	[%r154], %rs27;
	// begin inline asm
	shr.b32 %r398, %r870, %r430;
	// end inline asm
	and.b32  	%r510, %r371, %r398;
	shl.b32 	%r511, %r510, 10;
	and.b32  	%r512, %r511, 31744;
	add.s32 	%r513, %r100, %r512;
	shr.u32 	%r514, %r510, 4;
	and.b32  	%r515, %r514, 268435454;
	add.s32 	%r155, %r513, %r515;
	ld.shared.u16 	%rs9, [%r155];
	add.s16 	%rs28, %rs9, 1;
	st.shared.u16 	[%r155], %rs28;
	// begin inline asm
	shr.b32 %r401, %r869, %r430;
	// end inline asm
	and.b32  	%r516, %r371, %r401;
	shl.b32 	%r517, %r516, 10;
	and.b32  	%r518, %r517, 31744;
	add.s32 	%r519, %r100, %r518;
	shr.u32 	%r520, %r516, 4;
	and.b32  	%r521, %r520, 268435454;
	add.s32 	%r156, %r519, %r521;
	ld.shared.u16 	%rs10, [%r156];
	add.s16 	%rs29, %rs10, 1;
	st.shared.u16 	[%r156], %rs29;
	// begin inline asm
	shr.b32 %r404, %r868, %r430;
	// end inline asm
	and.b32  	%r522, %r371, %r404;
	shl.b32 	%r523, %r522, 10;
	and.b32  	%r524, %r523, 31744;
	add.s32 	%r525, %r100, %r524;
	shr.u32 	%r526, %r522, 4;
	and.b32  	%r527, %r526, 268435454;
	add.s32 	%r157, %r525, %r527;
	ld.shared.u16 	%rs11, [%r157];
	add.s16 	%rs30, %rs11, 1;
	st.shared.u16 	[%r157], %rs30;
	// begin inline asm
	shr.b32 %r407, %r867, %r430;
	// end inline asm
	and.b32  	%r528, %r371, %r407;
	shl.b32 	%r529, %r528, 10;
	and.b32  	%r530, %r529, 31744;
	add.s32 	%r531, %r100, %r530;
	shr.u32 	%r532, %r528, 4;
	and.b32  	%r533, %r532, 268435454;
	add.s32 	%r158, %r531, %r533;
	ld.shared.u16 	%rs12, [%r158];
	add.s16 	%rs31, %rs12, 1;
	st.shared.u16 	[%r158], %rs31;
	// begin inline asm
	shr.b32 %r410, %r866, %r430;
	// end inline asm
	and.b32  	%r534, %r371, %r410;
	shl.b32 	%r535, %r534, 10;
	and.b32  	%r536, %r535, 31744;
	add.s32 	%r537, %r100, %r536;
	shr.u32 	%r538, %r534, 4;
	and.b32  	%r539, %r538, 268435454;
	add.s32 	%r159, %r537, %r539;
	ld.shared.u16 	%rs13, [%r159];
	add.s16 	%rs32, %rs13, 1;
	st.shared.u16 	[%r159], %rs32;
	// begin inline asm
	shr.b32 %r413, %r865, %r430;
	// end inline asm
	and.b32  	%r540, %r371, %r413;
	shl.b32 	%r541, %r540, 10;
	and.b32  	%r542, %r541, 31744;
	add.s32 	%r543, %r100, %r542;
	shr.u32 	%r544, %r540, 4;
	and.b32  	%r545, %r544, 268435454;
	add.s32 	%r160, %r543, %r545;
	ld.shared.u16 	%rs14, [%r160];
	add.s16 	%rs33, %rs14, 1;
	st.shared.u16 	[%r160], %rs33;
	// begin inline asm
	shr.b32 %r416, %r864, %r430;
	// end inline asm
	and.b32  	%r546, %r371, %r416;
	shl.b32 	%r547, %r546, 10;
	and.b32  	%r548, %r547, 31744;
	add.s32 	%r549, %r100, %r548;
	shr.u32 	%r550, %r546, 4;
	and.b32  	%r551, %r550, 268435454;
	add.s32 	%r161, %r549, %r551;
	ld.shared.u16 	%rs15, [%r161];
	add.s16 	%rs34, %rs15, 1;
	st.shared.u16 	[%r161], %rs34;
	// begin inline asm
	shr.b32 %r419, %r863, %r430;
	// end inline asm
	and.b32  	%r552, %r371, %r419;
	shl.b32 	%r553, %r552, 10;
	and.b32  	%r554, %r553, 31744;
	add.s32 	%r555, %r100, %r554;
	shr.u32 	%r556, %r552, 4;
	and.b32  	%r557, %r556, 268435454;
	add.s32 	%r162, %r555, %r557;
	ld.shared.u16 	%rs16, [%r162];
	add.s16 	%rs35, %rs16, 1;
	st.shared.u16 	[%r162], %rs35;
	// begin inline asm
	shr.b32 %r422, %r862, %r430;
	// end inline asm
	and.b32  	%r558, %r371, %r422;
	shl.b32 	%r559, %r558, 10;
	and.b32  	%r560, %r559, 31744;
	add.s32 	%r561, %r100, %r560;
	shr.u32 	%r562, %r558, 4;
	and.b32  	%r563, %r562, 268435454;
	add.s32 	%r163, %r561, %r563;
	ld.shared.u16 	%rs17, [%r163];
	add.s16 	%rs36, %rs17, 1;
	st.shared.u16 	[%r163], %rs36;
	// begin inline asm
	shr.b32 %r425, %r861, %r430;
	// end inline asm
	and.b32  	%r564, %r371, %r425;
	shl.b32 	%r565, %r564, 10;
	and.b32  	%r566, %r565, 31744;
	add.s32 	%r567, %r100, %r566;
	shr.u32 	%r568, %r564, 4;
	and.b32  	%r569, %r568, 268435454;
	add.s32 	%r164, %r567, %r569;
	ld.shared.u16 	%rs18, [%r164];
	add.s16 	%rs37, %rs18, 1;
	st.shared.u16 	[%r164], %rs37;
	// begin inline asm
	shr.b32 %r428, %r860, %r430;
	// end inline asm
	and.b32  	%r570, %r371, %r428;
	shl.b32 	%r571, %r570, 10;
	and.b32  	%r572, %r571, 31744;
	add.s32 	%r573, %r100, %r572;
	shr.u32 	%r574, %r570, 4;
	and.b32  	%r575, %r574, 268435454;
	add.s32 	%r165, %r573, %r575;
	ld.shared.u16 	%rs19, [%r165];
	add.s16 	%rs38, %rs19, 1;
	st.shared.u16 	[%r165], %rs38;
	bar.sync 	0;
	ld.shared.u32 	%r166, [%r101];
	ld.shared.u32 	%r576, [%r101+4];
	ld.shared.u32 	%r577, [%r101+8];
	ld.shared.u32 	%r578, [%r101+12];
	ld.shared.u32 	%r579, [%r101+16];
	ld.shared.u32 	%r580, [%r101+20];
	ld.shared.u32 	%r581, [%r101+24];
	ld.shared.u32 	%r582, [%r101+28];
	ld.shared.u32 	%r583, [%r101+32];
	ld.shared.u32 	%r584, [%r101+36];
	ld.shared.u32 	%r585, [%r101+40];
	ld.shared.u32 	%r586, [%r101+44];
	ld.shared.u32 	%r587, [%r101+48];
	ld.shared.u32 	%r588, [%r101+52];
	ld.shared.u32 	%r589, [%r101+56];
	ld.shared.u32 	%r590, [%r101+60];
	ld.shared.u32 	%r591, [%r101+64];
	ld.shared.u32 	%r592, [%r101+68];
	ld.shared.u32 	%r593, [%r101+72];
	ld.shared.u32 	%r594, [%r101+76];
	ld.shared.u32 	%r595, [%r101+80];
	ld.shared.u32 	%r596, [%r101+84];
	ld.shared.u32 	%r597, [%r101+88];
	ld.shared.u32 	%r598, [%r101+92];
	ld.shared.u32 	%r599, [%r101+96];
	ld.shared.u32 	%r600, [%r101+100];
	ld.shared.u32 	%r601, [%r101+104];
	ld.shared.u32 	%r602, [%r101+108];
	ld.shared.u32 	%r603, [%r101+112];
	ld.shared.u32 	%r604, [%r101+116];
	ld.shared.u32 	%r605, [%r101+120];
	ld.shared.u32 	%r606, [%r101+124];
	ld.shared.u32 	%r607, [%r101+128];
	add.s32 	%r167, %r576, %r166;
	add.s32 	%r168, %r577, %r167;
	add.s32 	%r169, %r578, %r168;
	add.s32 	%r170, %r579, %r169;
	add.s32 	%r171, %r580, %r170;
	add.s32 	%r172, %r581, %r171;
	add.s32 	%r173, %r582, %r172;
	add.s32 	%r174, %r583, %r173;
	add.s32 	%r175, %r584, %r174;
	add.s32 	%r176, %r585, %r175;
	add.s32 	%r177, %r586, %r176;
	add.s32 	%r178, %r587, %r177;
	add.s32 	%r179, %r588, %r178;
	add.s32 	%r180, %r589, %r179;
	add.s32 	%r181, %r590, %r180;
	add.s32 	%r182, %r591, %r181;
	add.s32 	%r183, %r592, %r182;
	add.s32 	%r184, %r593, %r183;
	add.s32 	%r185, %r594, %r184;
	add.s32 	%r186, %r595, %r185;
	add.s32 	%r187, %r596, %r186;
	add.s32 	%r188, %r597, %r187;
	add.s32 	%r189, %r598, %r188;
	add.s32 	%r190, %r599, %r189;
	add.s32 	%r191, %r600, %r190;
	add.s32 	%r192, %r601, %r191;
	add.s32 	%r193, %r602, %r192;
	add.s32 	%r194, %r603, %r193;
	add.s32 	%r195, %r604, %r194;
	add.s32 	%r196, %r605, %r195;
	add.s32 	%r197, %r606, %r196;
	add.s32 	%r436, %r607, %r197;
	// begin inline asm
	mov.u32 %r431, %laneid;
	// end inline asm
	mov.b32 	%r434, 1;
	mov.b32 	%r461, -1;
	// begin inline asm
	{  .reg .u32 r0;  .reg .pred p;  shfl.sync.up.b32 r0|p, %r436, %r434, %r459, %r461;  @p add.u32 r0, r0, %r436;  mov.u32 %r432, r0;}
	// end inline asm
	mov.b32 	%r440, 2;
	// begin inline asm
	{  .reg .u32 r0;  .reg .pred p;  shfl.sync.up.b32 r0|p, %r432, %r440, %r459, %r461;  @p add.u32 r0, r0, %r432;  mov.u32 %r438, r0;}
	// end inline asm
	mov.b32 	%r446, 4;
	// begin inline asm
	{  .reg .u32 r0;  .reg .pred p;  shfl.sync.up.b32 r0|p, %r438, %r446, %r459, %r461;  @p add.u32 r0, r0, %r438;  mov.u32 %r444, r0;}
	// end inline asm
	mov.b32 	%r452, 8;
	// begin inline asm
	{  .reg .u32 r0;  .reg .pred p;  shfl.sync.up.b32 r0|p, %r444, %r452, %r459, %r461;  @p add.u32 r0, r0, %r444;  mov.u32 %r450, r0;}
	// end inline asm
	mov.b32 	%r458, 16;
	// begin inline asm
	{  .reg .u32 r0;  .reg .pred p;  shfl.sync.up.b32 r0|p, %r450, %r458, %r459, %r461;  @p add.u32 r0, r0, %r450;  mov.u32 %r456, r0;}
	// end inline asm
	setp.ne.s32 	%p41, %r431, 31;
	@%p41 bra 	$L__BB4_79;
	st.shared.u32 	[%r102], %r456;
$L__BB4_79:
	sub.s32 	%r608, %r456, %r436;
	setp.gt.u32 	%p42, %r2, 31;
	setp.eq.s32 	%p43, %r99, 7;
	setp.eq.s32 	%p44, %r99, 6;
	setp.eq.s32 	%p45, %r99, 5;
	setp.eq.s32 	%p46, %r99, 4;
	setp.eq.s32 	%p47, %r99, 3;
	setp.eq.s32 	%p48, %r99, 2;
	setp.eq.s32 	%p49, %r99, 1;
	bar.sync 	0;
	ld.shared.v4.u32 	{%r609, %r610, %r611, %r612}, [_ZZN3cub18CUB_300001_SM_10006detail10radix_sort31DeviceRadixSortSingleTileKernelINS1_5radix10policy_hubIiiyE10Policy1000ELNS0_9SortOrderE0EiiyNS1_21identity_decomposer_tEEEvPKT1_PSA_PKT2_PSE_T3_iiT4_E12temp_storage+33792];
	selp.b32 	%r613, %r609, %r898, %p49;
	add.s32 	%r614, %r610, %r609;
	selp.b32 	%r615, %r614, %r613, %p48;
	add.s32 	%r616, %r614, %r611;
	selp.b32 	%r617, %r616, %r615, %p47;
	add.s32 	%r618, %r616, %r612;
	selp.b32 	%r619, %r618, %r617, %p46;
	ld.shared.v4.u32 	{%r620, %r621, %r622, %r623}, [_ZZN3cub18CUB_300001_SM_10006detail10radix_sort31DeviceRadixSortSingleTileKernelINS1_5radix10policy_hubIiiyE10Policy1000ELNS0_9SortOrderE0EiiyNS1_21identity_decomposer_tEEEvPKT1_PSA_PKT2_PSE_T3_iiT4_E12temp_storage+33808];
	add.s32 	%r624, %r618, %r620;
	selp.b32 	%r625, %r624, %r619, %p45;
	add.s32 	%r626, %r624, %r621;
	selp.b32 	%r627, %r626, %r625, %p44;
	add.s32 	%r628, %r626, %r622;
	selp.b32 	%r898, %r628, %r627, %p43;
	add.s32 	%r202, %r628, %r623;
	setp.ne.s32 	%p50, %r431, 0;
	selp.b32 	%r629, %r608, 0, %p50;
	add.s32 	%r630, %r898, %r629;
	or.pred  	%p51, %p42, %p50;
	selp.b32 	%r899, %r630, %r608, %p42;
	@%p51 bra 	$L__BB4_81;
	shl.b32 	%r899, %r202, 16;
	st.shared.u32 	[_ZZN3cub18CUB_300001_SM_10006detail10radix_sort31DeviceRadixSortSingleTileKernelINS1_5radix10policy_hubIiiyE10Policy1000ELNS0_9SortOrderE0EiiyNS1_21identity_decomposer_tEEEvPKT1_PSA_PKT2_PSE_T3_iiT4_E12temp_storage+33832], %r899;
$L__BB4_81:
	setp.eq.s32 	%p52, %r2, 0;
	bar.sync 	0;
	ld.shared.u32 	%r631, [_ZZN3cub18CUB_300001_SM_10006detail10radix_sort31DeviceRadixSortSingleTileKernelINS1_5radix10policy_hubIiiyE10Policy1000ELNS0_9SortOrderE0EiiyNS1_21identity_decomposer_tEEEvPKT1_PSA_PKT2_PSE_T3_iiT4_E12temp_storage+33832];
	selp.b32 	%r632, 0, %r631, %p52;
	add.s32 	%r633, %r899, %r632;
	add.s32 	%r634, %r166, %r633;
	add.s32 	%r635, %r167, %r633;
	add.s32 	%r636, %r168, %r633;
	add.s32 	%r637, %r169, %r633;
	add.s32 	%r638, %r170, %r633;
	add.s32 	%r639, %r171, %r633;
	add.s32 	%r640, %r172, %r633;
	add.s32 	%r641, %r173, %r633;
	add.s32 	%r642, %r174, %r633;
	add.s32 	%r643, %r175, %r633;
	add.s32 	%r644, %r176, %r633;
	add.s32 	%r645, %r177, %r633;
	add.s32 	%r646, %r178, %r633;
	add.s32 	%r647, %r179, %r633;
	add.s32 	%r648, %r180, %r633;
	add.s32 	%r649, %r181, %r633;
	add.s32 	%r650, %r182, %r633;
	add.s32 	%r651, %r183, %r633;
	add.s32 	%r652, %r184, %r633;
	add.s32 	%r653, %r185, %r633;
	add.s32 	%r654, %r186, %r633;
	add.s32 	%r655, %r187, %r633;
	add.s32 	%r656, %r188, %r633;
	add.s32 	%r657, %r189, %r633;
	add.s32 	%r658, %r190, %r633;
	add.s32 	%r659, %r191, %r633;
	add.s32 	%r660, %r192, %r633;
	add.s32 	%r661, %r193, %r633;
	add.s32 	%r662, %r194, %r633;
	add.s32 	%r663, %r195, %r633;
	add.s32 	%r664, %r196, %r633;
	add.s32 	%r665, %r197, %r633;
	st.shared.u32 	[%r101], %r633;
	st.shared.u32 	[%r101+4], %r634;
	st.shared.u32 	[%r101+8], %r635;
	st.shared.u32 	[%r101+12], %r636;
	st.shared.u32 	[%r101+16], %r637;
	st.shared.u32 	[%r101+20], %r638;
	st.shared.u32 	[%r101+24], %r639;
	st.shared.u32 	[%r101+28], %r640;
	st.shared.u32 	[%r101+32], %r641;
	st.shared.u32 	[%r101+36], %r642;
	st.shared.u32 	[%r101+40], %r643;
	st.shared.u32 	[%r101+44], %r644;
	st.shared.u32 	[%r101+48], %r645;
	st.shared.u32 	[%r101+52], %r646;
	st.shared.u32 	[%r101+56], %r647;
	st.shared.u32 	[%r101+60], %r648;
	st.shared.u32 	[%r101+64], %r649;
	st.shared.u32 	[%r101+68], %r650;
	st.shared.u32 	[%r101+72], %r651;
	st.shared.u32 	[%r101+76], %r652;
	st.shared.u32 	[%r101+80], %r653;
	st.shared.u32 	[%r101+84], %r654;
	st.shared.u32 	[%r101+88], %r655;
	st.shared.u32 	[%r101+92], %r656;
	st.shared.u32 	[%r101+96], %r657;
	st.shared.u32 	[%r101+100], %r658;
	st.shared.u32 	[%r101+104], %r659;
	st.shared.u32 	[%r101+108], %r660;
	st.shared.u32 	[%r101+112], %r661;
	st.shared.u32 	[%r101+116], %r662;
	st.shared.u32 	[%r101+120], %r663;
	st.shared.u32 	[%r101+124], %r664;
	st.shared.u32 	[%r101+128], %r665;
	bar.sync 	0;
	cvt.u32.u16 	%r666, %rs1;
	ld.shared.u16 	%r667, [%r147];
	add.s32 	%r206, %r667, %r666;
	cvt.u32.u16 	%r668, %rs2;
	ld.shared.u16 	%r669, [%r148];
	add.s32 	%r207, %r669, %r668;
	cvt.u32.u16 	%r670, %rs3;
	ld.shared.u16 	%r671, [%r149];
	add.s32 	%r208, %r671, %r670;
	cvt.u32.u16 	%r672, %rs4;
	ld.shared.u16 	%r673, [%r150];
	add.s32 	%r209, %r673, %r672;
	cvt.u32.u16 	%r674, %rs5;
	ld.shared.u16 	%r675, [%r151];
	add.s32 	%r210, %r675, %r674;
	cvt.u32.u16 	%r676, %rs6;
	ld.shared.u16 	%r677, [%r152];
	add.s32 	%r211, %r677, %r676;
	cvt.u32.u16 	%r678, %rs7;
	ld.shared.u16 	%r679, [%r153];
	add.s32 	%r212, %r679, %r678;
	cvt.u32.u16 	%r680, %rs8;
	ld.shared.u16 	%r681, [%r154];
	add.s32 	%r213, %r681, %r680;
	cvt.u32.u16 	%r682, %rs9;
	ld.shared.u16 	%r683, [%r155];
	add.s32 	%r214, %r683, %r682;
	cvt.u32.u16 	%r684, %rs10;
	ld.shared.u16 	%r685, [%r156];
	add.s32 	%r215, %r685, %r684;
	cvt.u32.u16 	%r686, %rs11;
	ld.shared.u16 	%r687, [%r157];
	add.s32 	%r216, %r687, %r686;
	cvt.u32.u16 	%r688, %rs12;
	ld.shared.u16 	%r689, [%r158];
	add.s32 	%r217, %r689, %r688;
	cvt.u32.u16 	%r690, %rs13;
	ld.shared.u16 	%r691, [%r159];
	add.s32 	%r218, %r691, %r690;
	cvt.u32.u16 	%r692, %rs14;
	ld.shared.u16 	%r693, [%r160];
	add.s32 	%r219, %r693, %r692;
	cvt.u32.u16 	%r694, %rs15;
	ld.shared.u16 	%r695, [%r161];
	add.s32 	%r220, %r695, %r694;
	cvt.u32.u16 	%r696, %rs16;
	ld.shared.u16 	%r697, [%r162];
	add.s32 	%r221, %r697, %r696;
	cvt.u32.u16 	%r698, %rs17;
	ld.shared.u16 	%r699, [%r163];
	add.s32 	%r222, %r699, %r698;
	cvt.u32.u16 	%r700, %rs18;
	ld.shared.u16 	%r701, [%r164];
	add.s32 	%r223, %r701, %r700;
	cvt.u32.u16 	%r702, %rs19;
	ld.shared.u16 	%r703, [%r165];
	add.s32 	%r224, %r703, %r702;
	bar.sync 	0;
	setp.lt.s32 	%p53, %r859, %r304;
	@%p53 bra 	$L__BB4_121;
	cvt.u64.u32 	%rd15, %r2;
	shl.b32 	%r704, %r206, 2;
	mov.u32 	%r705, _ZZN3cub18CUB_300001_SM_10006detail10radix_sort31DeviceRadixSortSingleTileKernelINS1_5radix10policy_hubIiiyE10Policy1000ELNS0_9SortOrderE0EiiyNS1_21identity_decomposer_tEEEvPKT1_PSA_PKT2_PSE_T3_iiT4_E12temp_storage;
	add.s32 	%r706, %r705, %r704;
	st.shared.u32 	[%r706], %r878;
	shl.b32 	%r707, %r207, 2;
	add.s32 	%r708, %r705, %r707;
	st.shared.u32 	[%r708], %r877;
	shl.b32 	%r709, %r208, 2;
	add.s32 	%r710, %r705, %r709;
	st.shared.u32 	[%r710], %r876;
	shl.b32 	%r711, %r209, 2;
	add.s32 	%r712, %r705, %r711;
	st.shared.u32 	[%r712], %r875;
	shl.b32 	%r713, %r210, 2;
	add.s32 	%r714, %r705, %r713;
	st.shared.u32 	[%r714], %r874;
	shl.b32 	%r715, %r211, 2;
	add.s32 	%r716, %r705, %r715;
	st.shared.u32 	[%r716], %r873;
	shl.b32 	%r717, %r212, 2;
	add.s32 	%r718, %r705, %r717;
	st.shared.u32 	[%r718], %r872;
	shl.b32 	%r719, %r213, 2;
	add.s32 	%r720, %r705, %r719;
	st.shared.u32 	[%r720], %r871;
	shl.b32 	%r721, %r214, 2;
	add.s32 	%r722, %r705, %r721;
	st.shared.u32 	[%r722], %r870;
	shl.b32 	%r723, %r215, 2;
	add.s32 	%r724, %r705, %r723;
	st.shared.u32 	[%r724], %r869;
	shl.b32 	%r725, %r216, 2;
	add.s32 	%r726, %r705, %r725;
	st.shared.u32 	[%r726], %r868;
	shl.b32 	%r727, %r217, 2;
	add.s32 	%r728, %r705, %r727;
	st.shared.u32 	[%r728], %r867;
	shl.b32 	%r729, %r218, 2;
	add.s32 	%r730, %r705, %r729;
	st.shared.u32 	[%r730], %r866;
	shl.b32 	%r731, %r219, 2;
	add.s32 	%r732, %r705, %r731;
	st.shared.u32 	[%r732], %r865;
	shl.b32 	%r733, %r220, 2;
	add.s32 	%r734, %r705, %r733;
	st.shared.u32 	[%r734], %r864;
	shl.b32 	%r735, %r221, 2;
	add.s32 	%r736, %r705, %r735;
	st.shared.u32 	[%r736], %r863;
	shl.b32 	%r737, %r222, 2;
	add.s32 	%r738, %r705, %r737;
	st.shared.u32 	[%r738], %r862;
	shl.b32 	%r739, %r223, 2;
	add.s32 	%r740, %r705, %r739;
	st.shared.u32 	[%r740], %r861;
	shl.b32 	%r741, %r224, 2;
	add.s32 	%r742, %r705, %r741;
	st.shared.u32 	[%r742], %r860;
	bar.sync 	0;
	mad.lo.s32 	%r225, %r2, -72, %r103;
	ld.shared.u32 	%r226, [%r225];
	ld.shared.u32 	%r227, [%r225+1024];
	ld.shared.u32 	%r228, [%r225+2048];
	ld.shared.u32 	%r229, [%r225+3072];
	ld.shared.u32 	%r230, [%r225+4096];
	ld.shared.u32 	%r231, [%r225+5120];
	ld.shared.u32 	%r232, [%r225+6144];
	ld.shared.u32 	%r233, [%r225+7168];
	ld.shared.u32 	%r234, [%r225+8192];
	ld.shared.u32 	%r235, [%r225+9216];
	ld.shared.u32 	%r236, [%r225+10240];
	ld.shared.u32 	%r237, [%r225+11264];
	ld.shared.u32 	%r238, [%r225+12288];
	ld.shared.u32 	%r239, [%r225+13312];
	ld.shared.u32 	%r240, [%r225+14336];
	ld.shared.u32 	%r241, [%r225+15360];
	ld.shared.u32 	%r242, [%r225+16384];
	ld.shared.u32 	%r243, [%r225+17408];
	ld.shared.u32 	%r244, [%r225+18432];
	bar.sync 	0;
	st.shared.u32 	[%r706], %r897;
	st.shared.u32 	[%r708], %r896;
	st.shared.u32 	[%r710], %r895;
	st.shared.u32 	[%r712], %r894;
	st.shared.u32 	[%r714], %r893;
	st.shared.u32 	[%r716], %r892;
	st.shared.u32 	[%r718], %r891;
	st.shared.u32 	[%r720], %r890;
	st.shared.u32 	[%r722], %r889;
	st.shared.u32 	[%r724], %r888;
	st.shared.u32 	[%r726], %r887;
	st.shared.u32 	[%r728], %r886;
	st.shared.u32 	[%r730], %r885;
	st.shared.u32 	[%r732], %r884;
	st.shared.u32 	[%r734], %r883;
	st.shared.u32 	[%r736], %r882;
	st.shared.u32 	[%r738], %r881;
	st.shared.u32 	[%r740], %r880;
	st.shared.u32 	[%r742], %r879;
	bar.sync 	0;
	ld.shared.u32 	%r245, [%r225+1024];
	ld.shared.u32 	%r246, [%r225+2048];
	ld.shared.u32 	%r247, [%r225+3072];
	ld.shared.u32 	%r248, [%r225+4096];
	ld.shared.u32 	%r249, [%r225+5120];
	ld.shared.u32 	%r250, [%r225+6144];
	ld.shared.u32 	%r251, [%r225+7168];
	ld.shared.u32 	%r252, [%r225+8192];
	ld.shared.u32 	%r253, [%r225+9216];
	ld.shared.u32 	%r254, [%r225+10240];
	ld.shared.u32 	%r255, [%r225+11264];
	ld.shared.u32 	%r256, [%r225+12288];
	ld.shared.u32 	%r257, [%r225+13312];
	ld.shared.u32 	%r258, [%r225+14336];
	ld.shared.u32 	%r259, [%r225+15360];
	ld.shared.u32 	%r260, [%r225+16384];
	ld.shared.u32 	%r261, [%r225+17408];
	ld.shared.u32 	%r262, [%r225+18432];
	setp.gt.u64 	%p54, %rd2, %rd15;
	cvta.to.global.u64 	%rd16, %rd6;
	mul.wide.u32 	%rd17, %r2, 4;
	add.s64 	%rd4, %rd16, %rd17;
	cvta.to.global.u64 	%rd18, %rd8;
	add.s64 	%rd5, %rd18, %rd17;
	@%p54 bra 	$L__BB4_83;
	bra.uni 	$L__BB4_84;
$L__BB4_83:
	xor.b32  	%r743, %r226, -2147483648;
	ld.shared.u32 	%r744, [%r225];
	st.global.u32 	[%rd4], %r743;
	st.global.u32 	[%rd5], %r744;
$L__BB4_84:
	add.s32 	%r745, %r2, 256;
	cvt.u64.u32 	%rd19, %r745;
	setp.le.u64 	%p55, %rd2, %rd19;
	@%p55 bra 	$L__BB4_86;
	xor.b32  	%r746, %r227, -2147483648;
	st.global.u32 	[%rd4+1024], %r746;
	st.global.u32 	[%rd5+1024], %r245;
$L__BB4_86:
	add.s32 	%r747, %r2, 512;
	cvt.u64.u32 	%rd20, %r747;
	setp.le.u64 	%p56, %rd2, %rd20;
	@%p56 bra 	$L__BB4_88;
	xor.b32  	%r748, %r228, -2147483648;
	st.global.u32 	[%rd4+2048], %r748;
	st.global.u32 	[%rd5+2048], %r246;
$L__BB4_88:
	add.s32 	%r749, %r2, 768;
	cvt.u64.u32 	%rd21, %r749;
	setp.le.u64 	%p57, %rd2, %rd21;
	@%p57 bra 	$L__BB4_90;
	xor.b32  	%r750, %r229, -2147483648;
	st.global.u32 	[%rd4+3072], %r750;
	st.global.u32 	[%rd5+3072], %r247;
$L__BB4_90:
	or.b32  	%r751, %r2, 1024;
	cvt.u64.u32 	%rd22, %r751;
	setp.le.u64 	%p58, %rd2, %rd22;
	@%p58 bra 	$L__BB4_92;
	xor.b32  	%r752, %r230, -2147483648;
	st.global.u32 	[%rd4+4096], %r752;
	st.global.u32 	[%rd5+4096], %r248;
$L__BB4_92:
	add.s32 	%r753, %r2, 1280;
	cvt.u64.u32 	%rd23, %r753;
	setp.le.u64 	%p59, %rd2, %rd23;
	@%p59 bra 	$L__BB4_94;
	xor.b32  	%r754, %r231, -2147483648;
	st.global.u32 	[%rd4+5120], %r754;
	st.global.u32 	[%rd5+5120], %r249;
$L__BB4_94:
	add.s32 	%r755, %r2, 1536;
	cvt.u64.u32 	%rd24, %r755;
	setp.le.u64 	%p60, %rd2, %rd24;
	@%p60 bra 	$L__BB4_96;
	xor.b32  	%r756, %r232, -2147483648;
	st.global.u32 	[%rd4+6144], %r756;
	st.global.u32 	[%rd5+6144], %r250;
$L__BB4_96:
	add.s32 	%r757, %r2, 1792;
	cvt.u64.u32 	%rd25, %r757;
	setp.le.u64 	%p61, %rd2, %rd25;
	@%p61 bra 	$L__BB4_98;
	xor.b32  	%r758, %r233, -2147483648;
	st.global.u32 	[%rd4+7168], %r758;
	st.global.u32 	[%rd5+7168], %r251;
$L__BB4_98:
	or.b32  	%r759, %r2, 2048;
	cvt.u64.u32 	%rd26, %r759;
	setp.le.u64 	%p62, %rd2, %rd26;
	@%p62 bra 	$L__BB4_100;
	xor.b32  	%r760, %r234, -2147483648;
	st.global.u32 	[%rd4+8192], %r760;
	st.global.u32 	[%rd5+8192], %r252;
$L__BB4_100:
	add.s32 	%r761, %r2, 2304;
	cvt.u64.u32 	%rd27, %r761;
	setp.le.u64 	%p63, %rd2, %rd27;
	@%p63 bra 	$L__BB4_102;
	xor.b32  	%r762, %r235, -2147483648;
	st.global.u32 	[%rd4+9216], %r762;
	st.global.u32 	[%rd5+9216], %r253;
$L__BB4_102:
	add.s32 	%r763, %r2, 2560;
	cvt.u64.u32 	%rd28, %r763;
	setp.le.u64 	%p64, %rd2, %rd28;
	@%p64 bra 	$L__BB4_104;
	xor.b32  	%r764, %r236, -2147483648;
	st.global.u32 	[%rd4+10240], %r764;
	st.global.u32 	[%rd5+10240], %r254;
$L__BB4_104:
	add.s32 	%r765, %r2, 2816;
	cvt.u64.u32 	%rd29, %r765;
	setp.le.u64 	%p65, %rd2, %rd29;
	@%p65 bra 	$L__BB4_106;
	xor.b32  	%r766, %r237, -2147483648;
	st.global.u32 	[%rd4+11264], %r766;
	st.global.u32 	[%rd5+11264], %r255;
$L__BB4_106:
	or.b32  	%r767, %r2, 3072;
	cvt.u64.u32 	%rd30, %r767;
	setp.le.u64 	%p66, %rd2, %rd30;
	@%p66 bra 	$L__BB4_108;
	xor.b32  	%r768, %r238, -2147483648;
	st.global.u32 	[%rd4+12288], %r768;
	st.global.u32 	[%rd5+12288], %r256;
$L__BB4_108:
	add.s32 	%r769, %r2, 3328;
	cvt.u64.u32 	%rd31, %r769;
	setp.le.u64 	%p67, %rd2, %rd31;
	@%p67 bra 	$L__BB4_110;
	xor.b32  	%r770, %r239, -2147483648;
	st.global.u32 	[%rd4+13312], %r770;
	st.global.u32 	[%rd5+13312], %r257;
$L__BB4_110:
	add.s32 	%r771, %r2, 3584;
	cvt.u64.u32 	%rd32, %r771;
	setp.le.u64 	%p68, %rd2, %rd32;
	@%p68 bra 	$L__BB4_112;
	xor.b32  	%r772, %r240, -2147483648;
	st.global.u32 	[%rd4+14336], %r772;
	st.global.u32 	[%rd5+14336], %r258;
$L__BB4_112:
	add.s32 	%r773, %r2, 3840;
	cvt.u64.u32 	%rd33, %r773;
	setp.le.u64 	%p69, %rd2, %rd33;
	@%p69 bra 	$L__BB4_114;
	xor.b32  	%r774, %r241, -2147483648;
	st.global.u32 	[%rd4+15360], %r774;
	st.global.u32 	[%rd5+15360], %r259;
$L__BB4_114:
	or.b32  	%r775, %r2, 4096;
	cvt.u64.u32 	%rd34, %r775;
	setp.le.u64 	%p70, %rd2, %rd34;
	@%p70 bra 	$L__BB4_116;
	xor.b32  	%r776, %r242, -2147483648;
	st.global.u32 	[%rd4+16384], %r776;
	st.global.u32 	[%rd5+16384], %r260;
$L__BB4_116:
	add.s32 	%r777, %r2, 4352;
	cvt.u64.u32 	%rd35, %r777;
	setp.le.u64 	%p71, %rd2, %rd35;
	@%p71 bra 	$L__BB4_118;
	xor.b32  	%r778, %r243, -2147483648;
	st.global.u32 	[%rd4+17408], %r778;
	st.global.u32 	[%rd5+17408], %r261;
$L__BB4_118:
	add.s32 	%r779, %r2, 4608;
	cvt.u64.u32 	%rd36, %r779;
	setp.le.u64 	%p72, %rd2, %rd36;
	@%p72 bra 	$L__BB4_120;
	xor.b32  	%r780, %r244, -2147483648;
	st.global.u32 	[%rd4+18432], %r780;
	st.global.u32 	[%rd5+18432], %r262;
$L__BB4_120:
	ret;
$L__BB4_121:
	shl.b32 	%r781, %r206, 2;
	mov.u32 	%r782, _ZZN3cub18CUB_300001_SM_10006detail10radix_sort31DeviceRadixSortSingleTileKernelINS1_5radix10policy_hubIiiyE10Policy1000ELNS0_9SortOrderE0EiiyNS1_21identity_decomposer_tEEEvPKT1_PSA_PKT2_PSE_T3_iiT4_E12temp_storage;
	add.s32 	%r783, %r782, %r781;
	st.shared.u32 	[%r783], %r878;
	shl.b32 	%r784, %r207, 2;
	add.s32 	%r785, %r782, %r784;
	st.shared.u32 	[%r785], %r877;
	shl.b32 	%r786, %r208, 2;
	add.s32 	%r787, %r782, %r786;
	st.shared.u32 	[%r787], %r876;
	shl.b32 	%r788, %r209, 2;
	add.s32 	%r789, %r782, %r788;
	st.shared.u32 	[%r789], %r875;
	shl.b32 	%r790, %r210, 2;
	add.s32 	%r791, %r782, %r790;
	st.shared.u32 	[%r791], %r874;
	shl.b32 	%r792, %r211, 2;
	add.s32 	%r793, %r782, %r792;
	st.shared.u32 	[%r793], %r873;
	shl.b32 	%r794, %r212, 2;
	add.s32 	%r795, %r782, %r794;
	st.shared.u32 	[%r795], %r872;
	shl.b32 	%r796, %r213, 2;
	add.s32 	%r797, %r782, %r796;
	st.shared.u32 	[%r797], %r871;
	shl.b32 	%r798, %r214, 2;
	add.s32 	%r799, %r782, %r798;
	st.shared.u32 	[%r799], %r870;
	shl.b32 	%r800, %r215, 2;
	add.s32 	%r801, %r782, %r800;
	st.shared.u32 	[%r801], %r869;
	shl.b32 	%r802, %r216, 2;
	add.s32 	%r803, %r782, %r802;
	st.shared.u32 	[%r803], %r868;
	shl.b32 	%r804, %r217, 2;
	add.s32 	%r805, %r782, %r804;
	st.shared.u32 	[%r805], %r867;
	shl.b32 	%r806, %r218, 2;
	add.s32 	%r807, %r782, %r806;
	st.shared.u32 	[%r807], %r866;
	shl.b32 	%r808, %r219, 2;
	add.s32 	%r809, %r782, %r808;
	st.shared.u32 	[%r809], %r865;
	shl.b32 	%r810, %r220, 2;
	add.s32 	%r811, %r782, %r810;
	st.shared.u32 	[%r811], %r864;
	shl.b32 	%r812, %r221, 2;
	add.s32 	%r813, %r782, %r812;
	st.shared.u32 	[%r813], %r863;
	shl.b32 	%r814, %r222, 2;
	add.s32 	%r815, %r782, %r814;
	st.shared.u32 	[%r815], %r862;
	shl.b32 	%r816, %r223, 2;
	add.s32 	%r817, %r782, %r816;
	st.shared.u32 	[%r817], %r861;
	shl.b32 	%r818, %r224, 2;
	add.s32 	%r819, %r782, %r818;
	st.shared.u32 	[%r819], %r860;
	bar.sync 	0;
	ld.shared.u32 	%r878, [%r103];
	ld.shared.u32 	%r877, [%r103+4];
	ld.shared.u32 	%r876, [%r103+8];
	ld.shared.u32 	%r875, [%r103+12];
	ld.shared.u32 	%r874, [%r103+16];
	ld.shared.u32 	%r873, [%r103+20];
	ld.shared.u32 	%r872, [%r103+24];
	ld.shared.u32 	%r871, [%r103+28];
	ld.shared.u32 	%r870, [%r103+32];
	ld.shared.u32 	%r869, [%r103+36];
	ld.shared.u32 	%r868, [%r103+40];
	ld.shared.u32 	%r867, [%r103+44];
	ld.shared.u32 	%r866, [%r103+48];
	ld.shared.u32 	%r865, [%r103+52];
	ld.shared.u32 	%r864, [%r103+56];
	ld.shared.u32 	%r863, [%r103+60];
	ld.shared.u32 	%r862, [%r103+64];
	ld.shared.u32 	%r861, [%r103+68];
	ld.shared.u32 	%r860, [%r103+72];
	bar.sync 	0;
	st.shared.u32 	[%r783], %r897;
	st.shared.u32 	[%r785], %r896;
	st.shared.u32 	[%r787], %r895;
	st.shared.u32 	[%r789], %r894;
	st.shared.u32 	[%r791], %r893;
	st.shared.u32 	[%r793], %r892;
	st.shared.u32 	[%r795], %r891;
	st.shared.u32 	[%r797], %r890;
	st.shared.u32 	[%r799], %r889;
	st.shared.u32 	[%r801], %r888;
	st.shared.u32 	[%r803], %r887;
	st.shared.u32 	[%r805], %r886;
	st.shared.u32 	[%r807], %r885;
	st.shared.u32 	[%r809], %r884;
	st.shared.u32 	[%r811], %r883;
	st.shared.u32 	[%r813], %r882;
	st.shared.u32 	[%r815], %r881;
	st.shared.u32 	[%r817], %r880;
	st.shared.u32 	[%r819], %r879;
	bar.sync 	0;
	ld.shared.u32 	%r897, [%r103];
	ld.shared.u32 	%r896, [%r103+4];
	ld.shared.u32 	%r895, [%r103+8];
	ld.shared.u32 	%r894, [%r103+12];
	ld.shared.u32 	%r893, [%r103+16];
	ld.shared.u32 	%r892, [%r103+20];
	ld.shared.u32 	%r891, [%r103+24];
	ld.shared.u32 	%r890, [%r103+28];
	ld.shared.u32 	%r889, [%r103+32];
	ld.shared.u32 	%r888, [%r103+36];
	ld.shared.u32 	%r887, [%r103+40];
	ld.shared.u32 	%r886, [%r103+44];
	ld.shared.u32 	%r885, [%r103+48];
	ld.shared.u32 	%r884, [%r103+52];
	ld.shared.u32 	%r883, [%r103+56];
	ld.shared.u32 	%r882, [%r103+60];
	ld.shared.u32 	%r881, [%r103+64];
	ld.shared.u32 	%r880, [%r103+68];
	ld.shared.u32 	%r879, [%r103+72];
	bar.sync 	0;
	add.s32 	%r859, %r859, 6;
	add.s32 	%r858, %r858, -6;
	bra.uni 	$L__BB4_77;

}
	// .globl	_ZN3cub18CUB_300001_SM_10006detail10radix_sort30DeviceRadixSortHistogramKernelINS1_5radix10policy_hubIiiyE10Policy1000ELNS0_9SortOrderE0EiyNS1_21identity_decomposer_tEEEvPT2_PKT1_SA_iiT3_
.visible .entry _ZN3cub18CUB_300001_SM_10006detail10radix_sort30DeviceRadixSortHistogramKernelINS1_5radix10policy_hubIiiyE10Policy1000ELNS0_9SortOrderE0EiyNS1_21identity_decomposer_tEEEvPT2_PKT1_SA_iiT3_(
	.param .u64 .ptr .align 1 _ZN3cub18CUB_300001_SM_10006detail10radix_sort30DeviceRadixSortHistogramKernelINS1_5radix10policy_hubIiiyE10Policy1000ELNS0_9SortOrderE0EiyNS1_21identity_decomposer_tEEEvPT2_PKT1_SA_iiT3__param_0,
	.param .u64 .ptr .align 1 _ZN3cub18CUB_300001_SM_10006detail10radix_sort30DeviceRadixSortHistogramKernelINS1_5radix10policy_hubIiiyE10Policy1000ELNS0_9SortOrderE0EiyNS1_21identity_decomposer_tEEEvPT2_PKT1_SA_iiT3__param_1,
	.param .u64 _ZN3cub18CUB_300001_SM_10006detail10radix_sort30DeviceRadixSortHistogramKernelINS1_5radix10policy_hubIiiyE10Policy1000ELNS0_9SortOrderE0EiyNS1_21identity_decomposer_tEEEvPT2_PKT1_SA_iiT3__param_2,
	.param .u32 _ZN3cub18CUB_300001_SM_10006detail10radix_sort30DeviceRadixSortHistogramKernelINS1_5radix10policy_hubIiiyE10Policy1000ELNS0_9SortOrderE0EiyNS1_21identity_decomposer_tEEEvPT2_PKT1_SA_iiT3__param_3,
	.param .u32 _ZN3cub18CUB_300001_SM_10006detail10radix_sort30DeviceRadixSortHistogramKernelINS1_5radix10policy_hubIiiyE10Policy1000ELNS0_9SortOrderE0EiyNS1_21identity_decomposer_tEEEvPT2_PKT1_SA_iiT3__param_4,
	.param .align 1 .b8 _ZN3cub18CUB_300001_SM_10006detail10radix_sort30DeviceRadixSortHistogramKernelINS1_5radix10policy_hubIiiyE10Policy1000ELNS0_9SortOrderE0EiyNS1_21identity_decomposer_tEEEvPT2_PKT1_SA_iiT3__param_5[1]
)
.maxntid 128
{
	.reg .pred 	%p<91>;
	.reg .b32 	%r<486>;
	.reg .b64 	%rd<137>;
	// demoted variable
	.shared .align 4 .b8 _ZZN3cub18CUB_300001_SM_10006detail10radix_sort30DeviceRadixSortHistogramKernelINS1_5radix10policy_hubIiiyE10Policy1000ELNS0_9SortOrderE0EiyNS1_21identity_decomposer_tEEEvPT2_PKT1_SA_iiT3_E12temp_storage[4096];
	ld.param.u64 	%rd18, [_ZN3cub18CUB_300001_SM_10006detail10radix_sort30DeviceRadixSortHistogramKernelINS1_5radix10policy_hubIiiyE10Policy1000ELNS0_9SortOrderE0EiyNS1_21identity_decomposer_tEEEvPT2_PKT1_SA_iiT3__param_0];
	ld.param.u64 	%rd19, [_ZN3cub18CUB_300001_SM_10006detail10radix_sort30DeviceRadixSortHistogramKernelINS1_5radix10policy_hubIiiyE10Policy1000ELNS0_9SortOrderE0EiyNS1_21identity_decomposer_tEEEvPT2_PKT1_SA_iiT3__param_1];
	ld.param.u64 	%rd17, [_ZN3cub18CUB_300001_SM_10006detail10radix_sort30DeviceRadixSortHistogramKernelINS1_5radix10policy_hubIiiyE10Policy1000ELNS0_9SortOrderE0EiyNS1_21identity_decomposer_tEEEvPT2_PKT1_SA_iiT3__param_2];
	ld.param.u32 	%r174, [_ZN3cub18CUB_300001_SM_10006detail10radix_sort30DeviceRadixSortHistogramKernelINS1_5radix10policy_hubIiiyE10Policy1000ELNS0_9SortOrderE0EiyNS1_21identity_decomposer_tEEEvPT2_PKT1_SA_iiT3__param_3];
	ld.param.u32 	%r175, [_ZN3cub18CUB_300001_SM_10006detail10radix_sort30DeviceRadixSortHistogramKernelINS1_5radix10policy_hubIiiyE10Policy1000ELNS0_9SortOrderE0EiyNS1_21identity_decomposer_tEEEvPT2_PKT1_SA_iiT3__param_4];
	cvta.to.global.u64 	%rd1, %rd19;
	cvta.to.global.u64 	%rd2, %rd18;
	setp.eq.s64 	%p2, %rd17, 0;
	@%p2 bra 	$L__BB5_153;
	sub.s32 	%r176, %r175, %r174;
	add.s32 	%r177, %r176, 7;
	shr.s32 	%r178, %r177, 31;
	shr.u32 	%r179, %r178, 29;
	add.s32 	%r180, %r177, %r179;
	shr.s32 	%r181, %r180, 3;
	mov.u32 	%r182, %tid.x;
	setp.gt.u32 	%p3, %r182, 255;
	setp.lt.s32 	%p4, %r177, 8;
	mov.u32 	%r183, %ctaid.x;
	shl.b32 	%r184, %r183, 11;
	cvt.u64.u32 	%rd3, %r184;
	mov.u32 	%r185, %nctaid.x;
	shl.b32 	%r186, %r185, 11;
	cvt.u64.u32 	%rd4, %r186;
	add.s32 	%r1, %r181, -1;
	and.b32  	%r2, %r181, 15;
	and.b32  	%r3, %r181, 7;
	add.s32 	%r4, %r3, -1;
	and.b32  	%r5, %r181, 3;
	or.pred  	%p1, %p3, %p4;
	shl.b32 	%r187, %r182, 2;
	mov.u32 	%r188, _ZZN3cub18CUB_300001_SM_10006detail10radix_sort30DeviceRadixSortHistogramKernelINS1_5radix10policy_hubIiiyE10Policy1000ELNS0_9SortOrderE0EiyNS1_21identity_decomposer_tEEEvPT2_PKT1_SA_iiT3_E12temp_storage;
	add.s32 	%r6, %r188, %r187;
	and.b32  	%r7, %r181, 268435440;
	cvt.u64.u32 	%rd5, %r182;
	add.s32 	%r8, %r182, 128;
	add.s32 	%r9, %r182, 256;
	add.s32 	%r10, %r182, 384;
	add.s32 	%r11, %r182, 512;
	add.s32 	%r12, %r182, 640;
	add.s32 	%r13, %r182, 768;
	or.b32  	%r14, %r182, 1024;
	add.s32 	%r15, %r182, 1920;
	and.b32  	%r16, %r181, 268435448;
	and.b32  	%r17, %r181, 1;
	neg.s32 	%r18, %r7;
	add.s32 	%r19, %r6, 8192;
	add.s64 	%rd21, %rd17, -1;
	shr.u64 	%rd22, %rd21, 30;
	add.s64 	%rd23, %rd22, 1;
	min.u64 	%rd6, %rd23, %rd17;
	mov.b64 	%rd135, 0;
$L__BB5_2:
	@%p1 bra 	$L__BB5_30;
	setp.lt.u32 	%p5, %r1, 15;
	mov.b32 	%r439, 0;
	@%p5 bra 	$L__BB5_6;
	mov.u32 	%r436, %r19;
	mov.u32 	%r437, %r18;
$L__BB5_5:
	.pragma "nounroll";
	mov.b32 	%r190, 0;
	st.shared.u32 	[%r436+-8192], %r190;
	st.shared.u32 	[%r436+-7168], %r190;
	st.shared.u32 	[%r436+-6144], %r190;
	st.shared.u32 	[%r436+-5120], %r190;
	st.shared.u32 	[%r436+-4096], %r190;
	st.shared.u32 	[%r436+-3072], %r190;
	st.shared.u32 	[%r436+-2048], %r190;
	st.shared.u32 	[%r436+-1024], %r190;
	st.shared.u32 	[%r436], %r190;
	st.shared.u32 	[%r436+1024], %r190;
	st.shared.u32 	[%r436+2048], %r190;
	st.shared.u32 	[%r436+3072], %r190;
	st.shared.u32 	[%r436+4096], %r190;
	st.shared.u32 	[%r436+5120], %r190;
	st.shared.u32 	[%r436+6144], %r190;
	st.shared.u32 	[%r436+7168], %r190;
	add.s32 	%r437, %r437, 16;
	add.s32 	%r436, %r436, 16384;
	setp.ne.s32 	%p6, %r437, 0;
	mov.u32 	%r439, %r7;
	@%p6 bra 	$L__BB5_5;
$L__BB5_6:
	add.s32 	%r25, %r2, -1;
	setp.eq.s32 	%p7, %r2, 0;
	@%p7 bra 	$L__BB5_16;
	setp.lt.u32 	%p8, %r25, 7;
	@%p8 bra 	$L__BB5_9;
	shl.b32 	%r191, %r439, 10;
	add.s32 	%r192, %r6, %r191;
	mov.b32 	%r193, 0;
	st.shared.u32 	[%r192], %r193;
	st.shared.u32 	[%r192+1024], %r193;
	st.shared.u32 	[%r192+2048], %r193;
	st.shared.u32 	[%r192+3072], %r193;
	st.shared.u32 	[%r192+4096], %r193;
	st.shared.u32 	[%r192+5120], %r193;
	st.shared.u32 	[%r192+6144], %r193;
	st.shared.u32 	[%r192+7168], %r193;
	add.s32 	%r439, %r439, 8;
$L__BB5_9:
	setp.eq.s32 	%p9, %r3, 0;
	@%p9 bra 	$L__BB5_16;
	setp.lt.u32 	%p10, %r4, 3;
	@%p10 bra 	$L__BB5_12;
	shl.b32 	%r194, %r439, 10;
	add.s32 	%r195, %r6, %r194;
	mov.b32 	%r196, 0;
	st.shared.u32 	[%r195], %r196;
	st.shared.u32 	[%r195+1024], %r196;
	st.shared.u32 	[%r195+2048], %r196;
	st.shared.u32 	[%r195+3072], %r196;
	add.s32 	%r439, %r439, 4;
$L__BB5_12:
	setp.eq.s32 	%p11, %r5, 0;
	@%p11 bra 	$L__BB5_16;
	setp.eq.s32 	%p12, %r5, 1;
	shl.b32 	%r197, %r439, 10;
	add.s32 	%r30, %r6, %r197;
	mov.b32 	%r198, 0;
	st.shared.u32 	[%r30], %r198;
	@%p12 bra 	$L__BB5_16;
	setp.eq.s32 	%p13, %r5, 2;
	mov.b32 	%r199, 0;
	st.shared.u32 	[%r30+1024], %r199;
	@%p13 bra 	$L__BB5_16;
	mov.b32 	%r200, 0;
	st.shared.u32 	[%r30+2048], %r200;
$L__BB5_16:
	cvt.u32.u64 	%r201, %rd5;
	setp.gt.u32 	%p14, %r201, 127;
	@%p14 bra 	$L__BB5_30;
	setp.lt.u32 	%p15, %r1, 15;
	mov.b32 	%r443, 0;
	@%p15 bra 	$L__BB5_20;
	mov.b32 	%r441, 0;
$L__BB5_19:
	.pragma "nounroll";
	shl.b32 	%r204, %r441, 10;
	add.s32 	%r205, %r6, %r204;
	mov.b32 	%r206, 0;
	st.shared.u32 	[%r205+512], %r206;
	st.shared.u32 	[%r205+1536], %r206;
	st.shared.u32 	[%r205+2560], %r206;
	st.shared.u32 	[%r205+3584], %r206;
	st.shared.u32 	[%r205+4608], %r206;
	st.shared.u32 	[%r205+5632], %r206;
	st.shared.u32 	[%r205+6656], %r206;
	st.shared.u32 	[%r205+7680], %r206;
	st.shared.u32 	[%r205+8704], %r206;
	st.shared.u32 	[%r205+9728], %r206;
	st.shared.u32 	[%r205+10752], %r206;
	st.shared.u32 	[%r205+11776], %r206;
	st.shared.u32 	[%r205+12800], %r206;
	st.shared.u32 	[%r205+13824], %r206;
	st.shared.u32 	[%r205+14848], %r206;
	st.shared.u32 	[%r205+15872], %r206;
	add.s32 	%r441, %r441, 16;
	setp.ne.s32 	%p16, %r441, %r7;
	mov.u32 	%r443, %r7;
	@%p16 bra 	$L__BB5_19;
$L__BB5_20:
	setp.eq.s32 	%p17, %r2, 0;
	@%p17 bra 	$L__BB5_30;
	setp.lt.u32 	%p18, %r25, 7;
	@%p18 bra 	$L__BB5_23;
	shl.b32 	%r207, %r443, 10;
	add.s32 	%r208, %r6, %r207;
	mov.b32 	%r209, 0;
	st.shared.u32 	[%r208+512], %r209;
	st.shared.u32 	[%r208+1536], %r209;
	st.shared.u32 	[%r208+2560], %r209;
	st.shared.u32 	[%r208+3584], %r209;
	st.shared.u32 	[%r208+4608], %r209;
	st.shared.u32 	[%r208+5632], %r209;
	st.shared.u32 	[%r208+6656], %r209;
	st.shared.u32 	[%r208+7680], %r209;
	add.s32 	%r443, %r443, 8;
$L__BB5_23:
	setp.eq.s32 	%p19, %r3, 0;
	@%p19 bra 	$L__BB5_30;
	setp.lt.u32 	%p20, %r4, 3;
	@%p20 bra 	$L__BB5_26;
	shl.b32 	%r210, %r443, 10;
	add.s32 	%r211, %r6, %r210;
	mov.b32 	%r212, 0;
	st.shared.u32 	[%r211+512], %r212;
	st.shared.u32 	[%r211+1536], %r212;
	st.shared.u32 	[%r211+2560], %r212;
	st.shared.u32 	[%r211+3584], %r212;
	add.s32 	%r443, %r443, 4;
$L__BB5_26:
	setp.eq.s32 	%p21, %r5, 0;
	@%p21 bra 	$L__BB5_30;
	setp.eq.s32 	%p22, %r5, 1;
	shl.b32 	%r213, %r443, 10;
	add.s32 	%r38, %r6, %r213;
	mov.b32 	%r214, 0;
	st.shared.u32 	[%r38+512], %r214;
	@%p22 bra 	$L__BB5_30;
	setp.eq.s32 	%p23, %r5, 2;
	mov.b32 	%r215, 0;
	st.shared.u32 	[%r38+1536], %r215;
	@%p23 bra 	$L__BB5_30;
	mov.b32 	%r216, 0;
	st.shared.u32 	[%r38+2560], %r216;
$L__BB5_30:
	bar.sync 	0;
	bar.sync 	0;
	shl.b64 	%rd8, %rd135, 30;
	sub.s64 	%rd24, %rd17, %rd8;
	min.u64 	%rd9, %rd24, 1073741824;
	setp.le.u64 	%p24, %rd9, %rd3;
	@%p24 bra 	$L__BB5_70;
	mov.u64 	%rd136, %rd3;
$L__BB5_32:
	add.s64 	%rd11, %rd136, %rd8;
	sub.s64 	%rd12, %rd17, %rd11;
	setp.lt.u64 	%p25, %rd12, 2048;
	@%p25 bra 	$L__BB5_34;
	add.s64 	%rd27, %rd11, %rd5;
	shl.b64 	%rd28, %rd27, 2;
	add.s64 	%rd29, %rd1, %rd28;
	ld.global.u32 	%r475, [%rd29];
	ld.global.u32 	%r474, [%rd29+512];
	ld.global.u32 	%r473, [%rd29+1024];
	ld.global.u32 	%r472, [%rd29+1536];
	ld.global.u32 	%r471, [%rd29+2048];
	ld.global.u32 	%r470, [%rd29+2560];
	ld.global.u32 	%r469, [%rd29+3072];
	ld.global.u32 	%r468, [%rd29+3584];
	ld.global.u32 	%r467, [%rd29+4096];
	ld.global.u32 	%r466, [%rd29+4608];
	ld.global.u32 	%r465, [%rd29+5120];
	ld.global.u32 	%r464, [%rd29+5632];
	ld.global.u32 	%r463, [%rd29+6144];
	ld.global.u32 	%r462, [%rd29+6656];
	ld.global.u32 	%r461, [%rd29+7168];
	ld.global.u32 	%r460, [%rd29+7680];
	bra.uni 	$L__BB5_66;
$L__BB5_34:
	cvt.u32.u64 	%r218, %rd5;
	cvt.u32.u64 	%r55, %rd12;
	setp.ge.s32 	%p26, %r218, %r55;
	add.s64 	%rd25, %rd11, %rd5;
	shl.b64 	%rd26, %rd25, 2;
	add.s64 	%rd13, %rd1, %rd26;
	mov.b32 	%r475, 2147483647;
	@%p26 bra 	$L__BB5_36;
	ld.global.u32 	%r475, [%rd13];
$L__BB5_36:
	setp.ge.s32 	%p27, %r8, %r55;
	mov.b32 	%r474, 2147483647;
	@%p27 bra 	$L__BB5_38;
	ld.global.u32 	%r474, [%rd13+512];
$L__BB5_38:
	setp.ge.s32 	%p28, %r9, %r55;
	mov.b32 	%r473, 2147483647;
	@%p28 bra 	$L__BB5_40;
	ld.global.u32 	%r473, [%rd13+1024];
$L__BB5_40:
	setp.ge.s32 	%p29, %r10, %r55;
	mov.b32 	%r472, 2147483647;
	@%p29 bra 	$L__BB5_42;
	ld.global.u32 	%r472, [%rd13+1536];
$L__BB5_42:
	setp.ge.s32 	%p30, %r11, %r55;
	mov.b32 	%r471, 2147483647;
	@%p30 bra 	$L__BB5_44;
	ld.global.u32 	%r471, [%rd13+2048];
$L__BB5_44:
	setp.ge.s32 	%p31, %r12, %r55;
	mov.b32 	%r470, 2147483647;
	@%p31 bra 	$L__BB5_46;
	ld.global.u32 	%r470, [%rd13+2560];
$L__BB5_46:
	setp.ge.s32 	%p32, %r13, %r55;
	mov.b32 	%r469, 2147483647;
	@%p32 bra 	$L__BB5_48;
	ld.global.u32 	%r469, [%rd13+3072];
$L__BB5_48:
	mov.u32 	%r226, %tid.x;
	add.s32 	%r227, %r226, 896;
	setp.ge.s32 	%p33, %r227, %r55;
	mov.b32 	%r468, 2147483647;
	@%p33 bra 	$L__BB5_50;
	ld.global.u32 	%r468, [%rd13+3584];
$L__BB5_50:
	setp.ge.s32 	%p34, %r14, %r55;
	mov.b32 	%r467, 2147483647;
	@%p34 bra 	$L__BB5_52;
	ld.global.u32 	%r467, [%rd13+4096];
$L__BB5_52:
	add.s32 	%r231, %r226, 1152;
	setp.ge.s32 	%p35, %r231, %r55;
	mov.b32 	%r466, 2147483647;
	@%p35 bra 	$L__BB5_54;
	ld.global.u32 	%r466, [%rd13+4608];
$L__BB5_54:
	add.s32 	%r234, %r226, 1280;
	setp.ge.s32 	%p36, %r234, %r55;
	mov.b32 	%r465, 2147483647;
	@%p36 bra 	$L__BB5_56;
	ld.global.u32 	%r465, [%rd13+5120];
$L__BB5_56:
	add.s32 	%r237, %r226, 1408;
	setp.ge.s32 	%p37, %r237, %r55;
	mov.b32 	%r464, 2147483647;
	@%p37 bra 	$L__BB5_58;
	ld.global.u32 	%r464, [%rd13+5632];
$L__BB5_58:
	add.s32 	%r240, %r226, 1536;
	setp.ge.s32 	%p38, %r240, %r55;
	mov.b32 	%r463, 2147483647;
	@%p38 bra 	$L__BB5_60;
	ld.global.u32 	%r463, [%rd13+6144];
$L__BB5_60:
	add.s32 	%r243, %r226, 1664;
	setp.ge.s32 	%p39, %r243, %r55;
	mov.b32 	%r462, 2147483647;
	@%p39 bra 	$L__BB5_62;
	ld.global.u32 	%r462, [%rd13+6656];
$L__BB5_62:
	add.s32 	%r246, %r226, 1792;
	setp.ge.s32 	%p40, %r246, %r55;
	mov.b32 	%r461, 2147483647;
	@%p40 bra 	$L__BB5_64;
	ld.global.u32 	%r461, [%rd13+7168];
$L__BB5_64:
	setp.ge.s32 	%p41, %r15, %r55;
	mov.b32 	%r460, 2147483647;
	@%p41 bra 	$L__BB5_66;
	ld.global.u32 	%r460, [%rd13+7680];
$L__BB5_66:
	setp.le.s32 	%p42, %r175, %r174;
	@%p42 bra 	$L__BB5_69;
	xor.b32  	%r103, %r460, -2147483648;
	xor.b32  	%r104, %r461, -2147483648;
	xor.b32  	%r105, %r462, -2147483648;
	xor.b32  	%r106, %r463, -2147483648;
	xor.b32  	%r107, %r464, -2147483648;
	xor.b32  	%r108, %r465, -2147483648;
	xor.b32  	%r109, %r466, -2147483648;
	xor.b32  	%r110, %r467, -2147483648;
	xor.b32  	%r111, %r468, -2147483648;
	xor.b32  	%r112, %r469, -2147483648;
	xor.b32  	%r113, %r470, -2147483648;
	xor.b32  	%r114, %r471, -2147483648;
	xor.b32  	%r115, %r472, -2147483648;
	xor.b32  	%r116, %r473, -2147483648;
	xor.b32  	%r117, %r474, -2147483648;
	xor.b32  	%r118, %r475, -2147483648;
	mov.b32 	%r476, 0;
	mov.u32 	%r477, %r174;
$L__BB5_68:
	sub.s32 	%r249, %r175, %r477;
	shl.b32 	%r250, %r476, 10;
	mov.u32 	%r251, _ZZN3cub18CUB_300001_SM_10006detail10radix_sort30DeviceRadixSortHistogramKernelINS1_5radix10policy_hubIiiyE10Policy1000ELNS0_9SortOrderE0EiyNS1_21identity_decomposer_tEEEvPT2_PKT1_SA_iiT3_E12temp_storage;
	add.s32 	%r252, %r251, %r250;
	min.s32 	%r253, %r249, 8;
	mov.b32 	%r254, -1;
	shl.b32 	%r255, %r254, %r253;
	not.b32 	%r256, %r255;
	shr.u32 	%r257, %r118, %r477;
	and.b32  	%r258, %r257, %r256;
	shl.b32 	%r259, %r258, 2;
	add.s32 	%r260, %r252, %r259;
	atom.shared.add.u32 	%r261, [%r260], 1;
	shr.u32 	%r262, %r117, %r477;
	and.b32  	%r263, %r262, %r256;
	shl.b32 	%r264, %r263, 2;
	add.s32 	%r265, %r252, %r264;
	atom.shared.add.u32 	%r266, [%r265], 1;
	shr.u32 	%r267, %r116, %r477;
	and.b32  	%r268, %r267, %r256;
	shl.b32 	%r269, %r268, 2;
	add.s32 	%r270, %r252, %r269;
	atom.shared.add.u32 	%r271, [%r270], 1;
	shr.u32 	%r272, %r115, %r477;
	and.b32  	%r273, %r272, %r256;
	shl.b32 	%r274, %r273, 2;
	add.s32 	%r275, %r252, %r274;
	atom.shared.add.u32 	%r276, [%r275], 1;
	shr.u32 	%r277, %r114, %r477;
	and.b32  	%r278, %r277, %r256;
	shl.b32 	%r279, %r278, 2;
	add.s32 	%r280, %r252, %r279;
	atom.shared.add.u32 	%r281, [%r280], 1;
	shr.u32 	%r282, %r113, %r477;
	and.b32  	%r283, %r282, %r256;
	shl.b32 	%r284, %r283, 2;
	add.s32 	%r285, %r252, %r284;
	atom.shared.add.u32 	%r286, [%r285], 1;
	shr.u32 	%r287, %r112, %r477;
	and.b32  	%r288, %r287, %r256;
	shl.b32 	%r289, %r288, 2;
	add.s32 	%r290, %r252, %r289;
	atom.shared.add.u32 	%r291, [%r290], 1;
	shr.u32 	%r292, %r111, %r477;
	and.b32  	%r293, %r292, %r256;
	shl.b32 	%r294, %r293, 2;
	add.s32 	%r295, %r252, %r294;
	atom.shared.add.u32 	%r296, [%r295], 1;
	shr.u32 	%r297, %r110, %r477;
	and.b32  	%r298, %r297, %r256;
	shl.b32 	%r299, %r298, 2;
	add.s32 	%r300, %r252, %r299;
	atom.shared.add.u32 	%r301, [%r300], 1;
	shr.u32 	%r302, %r109, %r477;
	and.b32  	%r303, %r302, %r256;
	shl.b32 	%r304, %r303, 2;
	add.s32 	%r305, %r252, %r304;
	atom.shared.add.u32 	%r306, [%r305], 1;
	shr.u32 	%r307, %r108, %r477;
	and.b32  	%r308, %r307, %r256;
	shl.b32 	%r309, %r308, 2;
	add.s32 	%r310, %r252, %r309;
	atom.shared.add.u32 	%r311, [%r310], 1;
	shr.u32 	%r312, %r107, %r477;
	and.b32  	%r313, %r312, %r256;
	shl.b32 	%r314, %r313, 2;
	add.s32 	%r315, %r252, %r314;
	atom.shared.add.u32 	%r316, [%r315], 1;
	shr.u32 	%r317, %r106, %r477;
	and.b32  	%r318, %r317, %r256;
	shl.b32 	%r319, %r318, 2;
	add.s32 	%r320, %r252, %r319;
	atom.shared.add.u32 	%r321, [%r320], 1;
	shr.u32 	%r322, %r105, %r477;
	and.b32  	%r323, %r322, %r256;
	shl.b32 	%r324, %r323, 2;
	add.s32 	%r325, %r252, %r324;
	atom.shared.add.u32 	%r326, [%r325], 1;
	shr.u32 	%r327, %r104, %r477;
	and.b32  	%r328, %r327, %r256;
	shl.b32 	%r329, %r328, 2;
	add.s32 	%r330, %r252, %r329;
	atom.shared.add.u32 	%r331, [%r330], 1;
	shr.u32 	%r332, %r103, %r477;
	and.b32  	%r333, %r332, %r256;
	shl.b32 	%r334, %r333, 2;
	add.s32 	%r335, %r252, %r334;
	atom.shared.add.u32 	%r336, [%r335], 1;
	add.s32 	%r477, %r477, 8;
	add.s32 	%r476, %r476, 1;
	setp.lt.s32 	%p43, %r477, %r175;
	@%p43 bra 	$L__BB5_68;
$L__BB5_69:
	add.s64 	%rd136, %rd136, %rd4;
	setp.lt.u64 	%p44, %rd136, %rd9;
	@%p44 bra 	$L__BB5_32;
$L__BB5_70:
	bar.sync 	0;
	@%p1 bra 	$L__BB5_152;
	setp.lt.u32 	%p45, %r1, 7;
	mov.b32 	%r480, 0;
	@%p45 bra 	$L__BB5_90;
	mov.b32 	%r478, 0;
$L__BB5_73:
	.pragma "nounroll";
	shl.b32 	%r339, %r478, 10;
	add.s32 	%r124, %r6, %r339;
	ld.shared.u32 	%r125, [%r124];
	setp.eq.s32 	%p46, %r125, 0;
	@%p46 bra 	$L__BB5_75;
	cvt.u32.u64 	%r340, %rd5;
	shl.b32 	%r341, %r478, 8;
	add.s32 	%r342, %r341, %r340;
	mul.wide.u32 	%rd30, %r342, 8;
	add.s64 	%rd31, %rd2, %rd30;
	cvt.u64.u32 	%rd32, %r125;
	atom.global.add.u64 	%rd33, [%rd31], %rd32;
$L__BB5_75:
	ld.shared.u32 	%r126, [%r124+1024];
	setp.eq.s32 	%p47, %r126, 0;
	@%p47 bra 	$L__BB5_77;
	cvt.u32.u64 	%r343, %rd5;
	shl.b32 	%r344, %r478, 8;
	add.s32 	%r345, %r344, %r343;
	add.s32 	%r346, %r345, 256;
	mul.wide.u32 	%rd34, %r346, 8;
	add.s64 	%rd35, %rd2, %rd34;
	cvt.u64.u32 	%rd36, %r126;
	atom.global.add.u64 	%rd37, [%rd35], %rd36;
$L__BB5_77:
	ld.shared.u32 	%r127, [%r124+2048];
	setp.eq.s32 	%p48, %r127, 0;
	@%p48 bra 	$L__BB5_79;
	cvt.u32.u64 	%r347, %rd5;
	shl.b32 	%r348, %r478, 8;
	add.s32 	%r349, %r348, %r347;
	add.s32 	%r350, %r349, 512;
	mul.wide.u32 	%rd38, %r350, 8;
	add.s64 	%rd39, %rd2, %rd38;
	cvt.u64.u32 	%rd40, %r127;
	atom.global.add.u64 	%rd41, [%rd39], %rd40;
$L__BB5_79:
	ld.shared.u32 	%r128, [%r124+3072];
	setp.eq.s32 	%p49, %r128, 0;
	@%p49 bra 	$L__BB5_81;
	cvt.u32.u64 	%r351, %rd5;
	shl.b32 	%r352, %r478, 8;
	add.s32 	%r353, %r352, %r351;
	add.s32 	%r354, %r353, 768;
	mul.wide.u32 	%rd42, %r354, 8;
	add.s64 	%rd43, %rd2, %rd42;
	cvt.u64.u32 	%rd44, %r128;
	atom.global.add.u64 	%rd45, [%rd43], %rd44;
$L__BB5_81:
	ld.shared.u32 	%r129, [%r124+4096];
	setp.eq.s32 	%p50, %r129, 0;
	@%p50 bra 	$L__BB5_83;
	cvt.u32.u64 	%r355, %rd5;
	shl.b32 	%r356, %r478, 8;
	add.s32 	%r357, %r356, %r355;
	add.s32 	%r358, %r357, 1024;
	mul.wide.u32 	%rd46, %r358, 8;
	add.s64 	%rd47, %rd2, %rd46;
	cvt.u64.u32 	%rd48, %r129;
	atom.global.add.u64 	%rd49, [%rd47], %rd48;
$L__BB5_83:
	ld.shared.u32 	%r130, [%r124+5120];
	setp.eq.s32 	%p51, %r130, 0;
	@%p51 bra 	$L__BB5_85;
	cvt.u32.u64 	%r359, %rd5;
	shl.b32 	%r360, %r478, 8;
	add.s32 	%r361, %r360, %r359;
	add.s32 	%r362, %r361, 1280;
	mul.wide.u32 	%rd50, %r362, 8;
	add.s64 	%rd51, %rd2, %rd50;
	cvt.u64.u32 	%rd52, %r130;
	atom.global.add.u64 	%rd53, [%rd51], %rd52;
$L__BB5_85:
	ld.shared.u32 	%r131, [%r124+6144];
	setp.eq.s32 	%p52, %r131, 0;
	@%p52 bra 	$L__BB5_87;
	cvt.u32.u64 	%r363, %rd5;
	shl.b32 	%r364, %r478, 8;
	add.s32 	%r365, %r364, %r363;
	add.s32 	%r366, %r365, 1536;
	mul.wide.u32 	%rd54, %r366, 8;
	add.s64 	%rd55, %rd2, %rd54;
	cvt.u64.u32 	%rd56, %r131;
	atom.global.add.u64 	%rd57, [%rd55], %rd56;
$L__BB5_87:
	ld.shared.u32 	%r132, [%r124+7168];
	setp.eq.s32 	%p53, %r132, 0;
	@%p53 bra 	$L__BB5_89;
	cvt.u32.u64 	%r367, %rd5;
	shl.b32 	%r368, %r478, 8;
	add.s32 	%r369, %r368, %r367;
	add.s32 	%r370, %r369, 1792;
	mul.wide.u32 	%rd58, %r370, 8;
	add.s64 	%rd59, %rd2, %rd58;
	cvt.u64.u32 	%rd60, %r132;
	atom.global.add.u64 	%rd61, [%rd59], %rd60;
$L__BB5_89:
	add.s32 	%r478, %r478, 8;
	setp.ne.s32 	%p54, %r478, %r16;
	mov.u32 	%r480, %r16;
	@%p54 bra 	$L__BB5_73;
$L__BB5_90:
	add.s32 	%r135, %r5, -1;
	setp.eq.s32 	%p55, %r3, 0;
	@%p55 bra 	$L__BB5_111;
	setp.lt.u32 	%p56, %r4, 3;
	@%p56 bra 	$L__BB5_101;
	shl.b32 	%r371, %r480, 10;
	add.s32 	%r136, %r6, %r371;
	ld.shared.u32 	%r137, [%r136];
	setp.eq.s32 	%p57, %r137, 0;
	@%p57 bra 	$L__BB5_94;
	cvt.u32.u64 	%r372, %rd5;
	shl.b32 	%r373, %r480, 8;
	add.s32 	%r374, %r373, %r372;
	mul.wide.u32 	%rd62, %r374, 8;
	add.s64 	%rd63, %rd2, %rd62;
	cvt.u64.u32 	%rd64, %r137;
	atom.global.add.u64 	%rd65, [%rd63], %rd64;
$L__BB5_94:
	ld.shared.u32 	%r138, [%r136+1024];
	setp.eq.s32 	%p58, %r138, 0;
	@%p58 bra 	$L__BB5_96;
	cvt.u32.u64 	%r375, %rd5;
	shl.b32 	%r376, %r480, 8;
	add.s32 	%r377, %r376, %r375;
	add.s32 	%r378, %r377, 256;
	mul.wide.u32 	%rd66, %r378, 8;
	add.s64 	%rd67, %rd2, %rd66;
	cvt.u64.u32 	%rd68, %r138;
	atom.global.add.u64 	%rd69, [%rd67], %rd68;
$L__BB5_96:
	ld.shared.u32 	%r139, [%r136+2048];
	setp.eq.s32 	%p59, %r139, 0;
	@%p59 bra 	$L__BB5_98;
	cvt.u32.u64 	%r379, %rd5;
	shl.b32 	%r380, %r480, 8;
	add.s32 	%r381, %r380, %r379;
	add.s32 	%r382, %r381, 512;
	mul.wide.u32 	%rd70, %r382, 8;
	add.s64 	%rd71, %rd2, %rd70;
	cvt.u64.u32 	%rd72, %r139;
	atom.global.add.u64 	%rd73, [%rd71], %rd72;
$L__BB5_98:
	ld.shared.u32 	%r140, [%r136+3072];
	setp.eq.s32 	%p60, %r140, 0;
	@%p60 bra 	$L__BB5_100;
	cvt.u32.u64 	%r383, %rd5;
	shl.b32 	%r384, %r480, 8;
	add.s32 	%r385, %r384, %r383;
	add.s32 	%r386, %r385, 768;
	mul.wide.u32 	%rd74, %r386, 8;
	add.s64 	%rd75, %rd2, %rd74;
	cvt.u64.u32 	%rd76, %r140;
	atom.global.add.u64 	%rd77, [%rd75], %rd76;
$L__BB5_100:
	add.s32 	%r480, %r480, 4;
$L__BB5_101:
	setp.eq.s32 	%p61, %r5, 0;
	@%p61 bra 	$L__BB5_111;
	setp.eq.s32 	%p62, %r135, 0;
	@%p62 bra 	$L__BB5_108;
	shl.b32 	%r387, %r480, 10;
	add.s32 	%r143, %r6, %r387;
	ld.shared.u32 	%r144, [%r143];
	setp.eq.s32 	%p63, %r144, 0;
	@%p63 bra 	$L__BB5_105;
	cvt.u32.u64 	%r388, %rd5;
	shl.b32 	%r389, %r480, 8;
	add.s32 	%r390, %r389, %r388;
	mul.wide.u32 	%rd78, %r390, 8;
	add.s64 	%rd79, %rd2, %rd78;
	cvt.u64.u32 	%rd80, %r144;
	atom.global.add.u64 	%rd81, [%rd79], %rd80;
$L__BB5_105:
	ld.shared.u32 	%r145, [%r143+1024];
	setp.eq.s32 	%p64, %r145, 0;
	@%p64 bra 	$L__BB5_107;
	cvt.u32.u64 	%r391, %rd5;
	shl.b32 	%r392, %r480, 8;
	add.s32 	%r393, %r392, %r391;
	add.s32 	%r394, %r393, 256;
	mul.wide.u32 	%rd82, %r394, 8;
	add.s64 	%rd83, %rd2, %rd82;
	cvt.u64.u32 	%rd84, %r145;
	atom.global.add.u64 	%rd85, [%rd83], %rd84;
$L__BB5_107:
	add.s32 	%r480, %r480, 2;
$L__BB5_108:
	setp.eq.s32 	%p65, %r17, 0;
	@%p65 bra 	$L__BB5_111;
	shl.b32 	%r395, %r480, 10;
	add.s32 	%r396, %r6, %r395;
	ld.shared.u32 	%r148, [%r396];
	setp.eq.s32 	%p66, %r148, 0;
	@%p66 bra 	$L__BB5_111;
	cvt.u32.u64 	%r397, %rd5;
	shl.b32 	%r398, %r480, 8;
	add.s32 	%r399, %r398, %r397;
	mul.wide.u32 	%rd86, %r399, 8;
	add.s64 	%rd87, %rd2, %rd86;
	cvt.u64.u32 	%rd88, %r148;
	atom.global.add.u64 	%rd89, [%rd87], %rd88;
$L__BB5_111:
	cvt.u32.u64 	%r400, %rd5;
	setp.gt.u32 	%p67, %r400, 127;
	@%p67 bra 	$L__BB5_152;
	setp.lt.u32 	%p68, %r1, 7;
	mov.b32 	%r484, 0;
	@%p68 bra 	$L__BB5_131;
	mov.b32 	%r482, 0;
$L__BB5_114:
	.pragma "nounroll";
	shl.b32 	%r404, %r482, 10;
	add.s32 	%r150, %r6, %r404;
	ld.shared.u32 	%r151, [%r150+512];
	setp.eq.s32 	%p69, %r151, 0;
	shl.b32 	%r405, %r482, 8;
	add.s32 	%r406, %r405, %r400;
	mul.wide.u32 	%rd90, %r406, 8;
	add.s64 	%rd15, %rd2, %rd90;
	@%p69 bra 	$L__BB5_116;
	cvt.u64.u32 	%rd91, %r151;
	atom.global.add.u64 	%rd92, [%rd15+1024], %rd91;
$L__BB5_116:
	ld.shared.u32 	%r152, [%r150+1536];
	setp.eq.s32 	%p70, %r152, 0;
	@%p70 bra 	$L__BB5_118;
	cvt.u64.u32 	%rd93, %r152;
	atom.global.add.u64 	%rd94, [%rd15+3072], %rd93;
$L__BB5_118:
	ld.shared.u32 	%r153, [%r150+2560];
	setp.eq.s32 	%p71, %r153, 0;
	@%p71 bra 	$L__BB5_120;
	cvt.u64.u32 	%rd95, %r153;
	atom.global.add.u64 	%rd96, [%rd15+5120], %rd95;
$L__BB5_120:
	ld.shared.u32 	%r154, [%r150+3584];
	setp.eq.s32 	%p72, %r154, 0;
	@%p72 bra 	$L__BB5_122;
	cvt.u64.u32 	%rd97, %r154;
	atom.global.add.u64 	%rd98, [%rd15+7168], %rd97;
$L__BB5_122:
	ld.shared.u32 	%r155, [%r150+4608];
	setp.eq.s32 	%p73, %r155, 0;
	@%p73 bra 	$L__BB5_124;
	cvt.u64.u32 	%rd99, %r155;
	atom.global.add.u64 	%rd100, [%rd15+9216], %rd99;
$L__BB5_124:
	ld.shared.u32 	%r156, [%r150+5632];
	setp.eq.s32 	%p74, %r156, 0;
	@%p74 bra 	$L__BB5_126;
	cvt.u64.u32 	%rd101, %r156;
	atom.global.add.u64 	%rd102, [%rd15+11264], %rd101;
$L__BB5_126:
	ld.shared.u32 	%r157, [%r150+6656];
	setp.eq.s32 	%p75, %r157, 0;
	@%p75 bra 	$L__BB5_128;
	cvt.u64.u32 	%rd103, %r157;
	atom.global.add.u64 	%rd104, [%rd15+13312], %rd103;
$L__BB5_128:
	ld.shared.u32 	%r158, [%r150+7680];
	setp.eq.s32 	%p76, %r158, 0;
	@%p76 bra 	$L__BB5_130;
	cvt.u64.u32 	%rd105, %r158;
	atom.global.add.u64 	%rd106, [%rd15+15360], %rd105;
$L__BB5_130:
	add.s32 	%r482, %r482, 8;
	setp.ne.s32 	%p77, %r482, %r16;
	mov.u32 	%r484, %r16;
	@%p77 bra 	$L__BB5_114;
$L__BB5_131:
	setp.eq.s32 	%p78, %r3, 0;
	@%p78 bra 	$L__BB5_152;
	setp.lt.u32 	%p79, %r4, 3;
	@%p79 bra 	$L__BB5_142;
	shl.b32 	%r407, %r484, 10;
	add.s32 	%r161, %r6, %r407;
	ld.shared.u32 	%r162, [%r161+512];
	setp.eq.s32 	%p80, %r162, 0;
	@%p80 bra 	$L__BB5_135;
	shl.b32 	%r409, %r484, 8;
	add.s32 	%r410, %r409, %r400;
	mul.wide.u32 	%rd107, %r410, 8;
	add.s64 	%rd108, %rd2, %rd107;
	cvt.u64.u32 	%rd109, %r162;
	atom.global.add.u64 	%rd110, [%rd108+1024], %rd109;
$L__BB5_135:
	ld.shared.u32 	%r163, [%r161+1536];
	setp.eq.s32 	%p81, %r163, 0;
	@%p81 bra 	$L__BB5_137;
	shl.b32 	%r412, %r484, 8;
	add.s32 	%r413, %r412, %r400;
	add.s32 	%r414, %r413, 256;
	mul.wide.u32 	%rd111, %r414, 8;
	add.s64 	%rd112, %rd2, %rd111;
	cvt.u64.u32 	%rd113, %r163;
	atom.global.add.u64 	%rd114, [%rd112+1024], %rd113;
$L__BB5_137:
	ld.shared.u32 	%r164, [%r161+2560];
	setp.eq.s32 	%p82, %r164, 0;
	@%p82 bra 	$L__BB5_139;
	shl.b32 	%r416, %r484, 8;
	add.s32 	%r417, %r416, %r400;
	add.s32 	%r418, %r417, 512;
	mul.wide.u32 	%rd115, %r418, 8;
	add.s64 	%rd116, %rd2, %rd115;
	cvt.u64.u32 	%rd117, %r164;
	atom.global.add.u64 	%rd118, [%rd116+1024], %rd117;
$L__BB5_139:
	ld.shared.u32 	%r165, [%r161+3584];
	setp.eq.s32 	%p83, %r165, 0;
	@%p83 bra 	$L__BB5_141;
	shl.b32 	%r420, %r484, 8;
	add.s32 	%r421, %r420, %r400;
	add.s32 	%r422, %r421, 768;
	mul.wide.u32 	%rd119, %r422, 8;
	add.s64 	%rd120, %rd2, %rd119;
	cvt.u64.u32 	%rd121, %r165;
	atom.global.add.u64 	%rd122, [%rd120+1024], %rd121;
$L__BB5_141:
	add.s32 	%r484, %r484, 4;
$L__BB5_142:
	setp.eq.s32 	%p84, %r5, 0;
	@%p84 bra 	$L__BB5_152;
	setp.eq.s32 	%p85, %r135, 0;
	@%p85 bra 	$L__BB5_149;
	shl.b32 	%r423, %r484, 10;
	add.s32 	%r168, %r6, %r423;
	ld.shared.u32 	%r169, [%r168+512];
	setp.eq.s32 	%p86, %r169, 0;
	@%p86 bra 	$L__BB5_146;
	shl.b32 	%r425, %r484, 8;
	add.s32 	%r426, %r425, %r400;
	mul.wide.u32 	%rd123, %r426, 8;
	add.s64 	%rd124, %rd2, %rd123;
	cvt.u64.u32 	%rd125, %r169;
	atom.global.add.u64 	%rd126, [%rd124+1024], %rd125;
$L__BB5_146:
	ld.shared.u32 	%r170, [%r168+1536];
	setp.eq.s32 	%p87, %r170, 0;
	@%p87 bra 	$L__BB5_148;
	shl.b32 	%r428, %r484, 8;
	add.s32 	%r429, %r428, %r400;
	add.s32 	%r430, %r429, 256;
	mul.wide.u32 	%rd127, %r430, 8;
	add.s64 	%rd128, %rd2, %rd127;
	cvt.u64.u32 	%rd129, %r170;
	atom.global.add.u64 	%rd130, [%rd128+1024], %rd129;
$L__BB5_148:
	add.s32 	%r484, %r484, 2;
$L__BB5_149:
	setp.eq.s32 	%p88, %r17, 0;
	@%p88 bra 	$L__BB5_152;
	shl.b32 	%r431, %r484, 10;
	add.s32 	%r432, %r6, %r431;
	ld.shared.u32 	%r173, [%r432+512];
	setp.eq.s32 	%p89, %r173, 0;
	@%p89 bra 	$L__BB5_152;
	shl.b32 	%r434, %r484, 8;
	add.s32 	%r435, %r434, %r400;
	mul.wide.u32 	%rd131, %r435, 8;
	add.s64 	%rd132, %rd2, %rd131;
	cvt.u64.u32 	%rd133, %r173;
	atom.global.add.u64 	%rd134, [%rd132+1024], %rd133;
$L__BB5_152:
	bar.sync 	0;
	add.s64 	%rd135, %rd135, 1;
	setp.ne.s64 	%p90, %rd135, %rd6;
	@%p90 bra 	$L__BB5_2;
$L__BB5_153:
	ret;

}
	// .globl	_ZN3cub18CUB_300001_SM_10006detail10radix_sort33DeviceRadixSortExclusiveSumKernelINS1_5radix10policy_hubIiiyE10Policy1000EyEEvPT0_
.visible .entry _ZN3cub18CUB_300001_SM_10006detail10radix_sort33DeviceRadixSortExclusiveSumKernelINS1_5radix10policy_hubIiiyE10Policy1000EyEEvPT0_(
	.param .u64 .ptr .align 1 _ZN3cub18CUB_300001_SM_10006detail10radix_sort33DeviceRadixSortExclusiveSumKernelINS1_5radix10policy_hubIiiyE10Policy1000EyEEvPT0__param_0
)
{
	.reg .pred 	%p<4>;
	.reg .b32 	%r<28>;
	.reg .b64 	%rd<54>;
	// demoted variable
	.shared .align 16 .b8 _ZZN3cub18CUB_300001_SM_10006detail10radix_sort33DeviceRadixSortExclusiveSumKernelINS1_5radix10policy_hubIiiyE10Policy1000EyEEvPT0_E12temp_storage[2336];
	ld.param.u64 	%rd5, [_ZN3cub18CUB_300001_SM_10006detail10radix_sort33DeviceRadixSortExclusiveSumKernelINS1_5radix10policy_hubIiiyE10Policy1000EyEEvPT0__param_0];
	cvta.to.global.u64 	%rd6, %rd5;
	mov.u32 	%r3, %ctaid.x;
	shl.b32 	%r4, %r3, 8;
	mov.u32 	%r1, %tid.x;
	setp.gt.u32 	%p1, %r1, 255;
	add.s32 	%r5, %r4, %r1;
	mul.wide.s32 	%rd7, %r5, 8;
	add.s64 	%rd1, %rd6, %rd7;
	@%p1 bra 	$L__BB6_2;
	ld.global.u64 	%rd53, [%rd1];
$L__BB6_2:
	shr.u32 	%r6, %r1, 3;
	add.s32 	%r7, %r6, %r1;
	shl.b32 	%r8, %r7, 3;
	mov.u32 	%r9, _ZZN3cub18CUB_300001_SM_10006detail10radix_sort33DeviceRadixSortExclusiveSumKernelINS1_5radix10policy_hubIiiyE10Policy1000EyEEvPT0_E12temp_storage;
	add.s32 	%r10, %r9, %r8;
	add.s32 	%r2, %r10, 16;
	st.shared.u64 	[%r10+16], %rd53;
	bar.sync 	0;
	setp.gt.u32 	%p2, %r1, 31;
	@%p2 bra 	$L__BB6_4;
	mad.lo.s32 	%r27, %r1, 72, %r9;
	ld.shared.u64 	%rd23, [%r27+16];
	ld.shared.u64 	%rd24, [%r27+24];
	ld.shared.u64 	%rd25, [%r27+32];
	ld.shared.u64 	%rd26, [%r27+40];
	ld.shared.u64 	%rd27, [%r27+48];
	ld.shared.u64 	%rd28, [%r27+56];
	ld.shared.u64 	%rd29, [%r27+64];
	ld.shared.u64 	%rd30, [%r27+72];
	add.s64 	%rd31, %rd24, %rd23;
	add.s64 	%rd32, %rd31, %rd25;
	add.s64 	%rd33, %rd32, %rd26;
	add.s64 	%rd34, %rd33, %rd27;
	add.s64 	%rd35, %rd34, %rd28;
	add.s64 	%rd36, %rd35, %rd29;
	add.s64 	%rd10, %rd36, %rd30;
	mov.b32 	%r11, 1;
	mov.b32 	%r24, 0;
	mov.b32 	%r25, -1;
	// begin inline asm
	{  .reg .u64 r0;  .reg .u32 lo;  .reg .u32 hi;  .reg .pred p;  mov.b64 {lo, hi}, %rd10;  shfl.sync.up.b32 lo|p, lo, %r11, %r24, %r25;  shfl.sync.up.b32 hi|p, hi, %r11, %r24, %r25;  mov.b64 r0, {lo, hi};  @p add.u64 r0, r0, %rd10;  mov.u64 %rd8, r0;}
	// end inline asm
	mov.b32 	%r14, 2;
	// begin inline asm
	{  .reg .u64 r0;  .reg .u32 lo;  .reg .u32 hi;  .reg .pred p;  mov.b64 {lo, hi}, %rd8;  shfl.sync.up.b32 lo|p, lo, %r14, %r24, %r25;  shfl.sync.up.b32 hi|p, hi, %r14, %r24, %r25;  mov.b64 r0, {lo, hi};  @p add.u64 r0, r0, %rd8;  mov.u64 %rd11, r0;}
	// end inline asm
	mov.b32 	%r17, 4;
	// begin inline asm
	{  .reg .u64 r0;  .reg .u32 lo;  .reg .u32 hi;  .reg .pred p;  mov.b64 {lo, hi}, %rd11;  shfl.sync.up.b32 lo|p, lo, %r17, %r24, %r25;  shfl.sync.up.b32 hi|p, hi, %r17, %r24, %r25;  mov.b64 r0, {lo, hi};  @p add.u64 r0, r0, %rd11;  mov.u64 %rd14, r0;}
	// end inline asm
	mov.b32 	%r20, 8;
	// begin inline asm
	{  .reg .u64 r0;  .reg .u32 lo;  .reg .u32 hi;  .reg .pred p;  mov.b64 {lo, hi}, %rd14;  shfl.sync.up.b32 lo|p, lo, %r20, %r24, %r25;  shfl.sync.up.b32 hi|p, hi, %r20, %r24, %r25;  mov.b64 r0, {lo, hi};  @p add.u64 r0, r0, %rd14;  mov.u64 %rd17, r0;}
	// end inline asm
	mov.b32 	%r23, 16;
	// begin inline asm
	{  .reg .u64 r0;  .reg .u32 lo;  .reg .u32 hi;  .reg .pred p;  mov.b64 {lo, hi}, %rd17;  shfl.sync.up.b32 lo|p, lo, %r23, %r24, %r25;  shfl.sync.up.b32 hi|p, hi, %r23, %r24, %r25;  mov.b64 r0, {lo, hi};  @p add.u64 r0, r0, %rd17;  mov.u64 %rd20, r0;}
	// end inline asm
	sub.s64 	%rd37, %rd20, %rd10;
	ld.shared.u64 	%rd38, [%r27+16];
	ld.shared.u64 	%rd39, [%r27+24];
	ld.shared.u64 	%rd40, [%r27+32];
	ld.shared.u64 	%rd41, [%r27+40];
	ld.shared.u64 	%rd42, [%r27+48];
	ld.shared.u64 	%rd43, [%r27+56];
	ld.shared.u64 	%rd44, [%r27+64];
	add.s64 	%rd45, %rd38, %rd37;
	add.s64 	%rd46, %rd39, %rd45;
	add.s64 	%rd47, %rd40, %rd46;
	add.s64 	%rd48, %rd41, %rd47;
	add.s64 	%rd49, %rd42, %rd48;
	add.s64 	%rd50, %rd43, %rd49;
	add.s64 	%rd51, %rd44, %rd50;
	st.shared.u64 	[%r27+16], %rd37;
	st.shared.u64 	[%r27+24], %rd45;
	st.shared.u64 	[%r27+32], %rd46;
	st.shared.u64 	[%r27+40], %rd47;
	st.shared.u64 	[%r27+48], %rd48;
	st.shared.u64 	[%r27+56], %rd49;
	st.shared.u64 	[%r27+64], %rd50;
	st.shared.u64 	[%r27+72], %rd51;
$L__BB6_4:
	setp.gt.u32 	%p3, %r1, 255;
	bar.sync 	0;
	@%p3 bra 	$L__BB6_6;
	ld.shared.u64 	%rd52, [%r2];
	st.global.u64 	[%rd1], %rd52;
$L__BB6_6:
	ret;

}
	// .globl	_ZN3cub18CUB_300001_SM_10006detail10radix_sort29DeviceRadixSortOnesweepKernelINS1_5radix10policy_hubIiiyE10Policy1000ELNS0_9SortOrderE0EiiyiiNS1_21identity_decomposer_tEEEvPT5_SB_PT3_PKSC_PT1_PKSG_PT2_PKSK_T4_iiT6_
.visible .entry _ZN3cub18CUB_300001_SM_10006detail10radix_sort29DeviceRadixSortOnesweepKernelINS1_5radix10policy_hubIiiyE10Policy1000ELNS0_9SortOrderE0EiiyiiNS1_21identity_decomposer_tEEEvPT5_SB_PT3_PKSC_PT1_PKSG_PT2_PKSK_T4_iiT6_(
	.param .u64 .ptr .align 1 _ZN3cub18CUB_300001_SM_10006detail10radix_sort29DeviceRadixSortOnesweepKernelINS1_5radix10policy_hubIiiyE10Policy1000ELNS0_9SortOrderE0EiiyiiNS1_21identity_decomposer_tEEEvPT5_SB_PT3_PKSC_PT1_PKSG_PT2_PKSK_T4_iiT6__param_0,
	.param .u64 .ptr .align 1 _ZN3cub18CUB_300001_SM_10006detail10radix_sort29DeviceRadixSortOnesweepKernelINS1_5radix10policy_hubIiiyE10Policy1000ELNS0_9SortOrderE0EiiyiiNS1_21identity_decomposer_tEEEvPT5_SB_PT3_PKSC_PT1_PKSG_PT2_PKSK_T4_iiT6__param_1,
	.param .u64 .ptr .align 1 _ZN3cub18CUB_300001_SM_10006detail10radix_sort29DeviceRadixSortOnesweepKernelINS1_5radix10policy_hubIiiyE10Policy1000ELNS0_9SortOrderE0EiiyiiNS1_21identity_decomposer_tEEEvPT5_SB_PT3_PKSC_PT1_PKSG_PT2_PKSK_T4_iiT6__param_2,
	.param .u64 .ptr .align 1 _ZN3cub18CUB_300001_SM_10006detail10radix_sort29DeviceRadixSortOnesweepKernelINS1_5radix10policy_hubIiiyE10Policy1000ELNS0_9SortOrderE0EiiyiiNS1_21identity_decomposer_tEEEvPT5_SB_PT3_PKSC_PT1_PKSG_PT2_PKSK_T4_iiT6__param_3,
	.param .u64 .ptr .align 1 _ZN3cub18CUB_300001_SM_10006detail10radix_sort29DeviceRadixSortOnesweepKernelINS1_5radix10policy_hubIiiyE10Policy1000ELNS0_9SortOrderE0EiiyiiNS1_21identity_decomposer_tEEEvPT5_SB_PT3_PKSC_PT1_PKSG_PT2_PKSK_T4_iiT6__param_4,
	.param .u64 .ptr .align 1 _ZN3cub18CUB_300001_SM_10006detail10radix_sort29DeviceRadixSortOnesweepKernelINS1_5radix10policy_hubIiiyE10Policy1000ELNS0_9SortOrderE0EiiyiiNS1_21identity_decomposer_tEEEvPT5_SB_PT3_PKSC_PT1_PKSG_PT2_PKSK_T4_iiT6__param_5,
	.param .u64 .ptr .align 1 _ZN3cub18CUB_300001_SM_10006detail10radix_sort29DeviceRadixSortOnesweepKernelINS1_5radix10policy_hubIiiyE10Policy1000ELNS0_9SortOrderE0EiiyiiNS1_21identity_decomposer_tEEEvPT5_SB_PT3_PKSC_PT1_PKSG_PT2_PKSK_T4_iiT6__param_6,
	.param .u64 .ptr .align 1 _ZN3cub18CUB_300001_SM_10006detail10radix_sort29DeviceRadixSortOnesweepKernelINS1_5radix10policy_hubIiiyE10Policy1000ELNS0_9SortOrderE0EiiyiiNS1_21identity_decomposer_tEEEvPT5_SB_PT3_PKSC_PT1_PKSG_PT2_PKSK_T4_iiT6__param_7,
	.param .u32 _ZN3cub18CUB_300001_SM_10006detail10radix_sort29DeviceRadixSortOnesweepKernelINS1_5radix10policy_hubIiiyE10Policy1000ELNS0_9SortOrderE0EiiyiiNS1_21identity_decomposer_tEEEvPT5_SB_PT3_PKSC_PT1_PKSG_PT2_PKSK_T4_iiT6__param_8,
	.param .u32 _ZN3cub18CUB_300001_SM_10006detail10radix_sort29DeviceRadixSortOnesweepKernelINS1_5radix10policy_hubIiiyE10Policy1000ELNS0_9SortOrderE0EiiyiiNS1_21identity_decomposer_tEEEvPT5_SB_PT3_PKSC_PT1_PKSG_PT2_PKSK_T4_iiT6__param_9,
	.param .u32 _ZN3cub18CUB_300001_SM_10006detail10radix_sort29DeviceRadixSortOnesweepKernelINS1_5radix10policy_hubIiiyE10Policy1000ELNS0_9SortOrderE0EiiyiiNS1_21identity_decomposer_tEEEvPT5_SB_PT3_PKSC_PT1_PKSG_PT2_PKSK_T4_iiT6__param_10,
	.param .align 1 .b8 _ZN3cub18CUB_300001_SM_10006detail10radix_sort29DeviceRadixSortOnesweepKernelINS1_5radix10policy_hubIiiyE10Policy1000ELNS0_9SortOrderE0EiiyiiNS1_21identity_decomposer_tEEEvPT5_SB_PT3_PKSC_PT1_PKSG_PT2_PKSK_T4_iiT6__param_11[1]
)
.maxntid 384
{
	.reg .pred 	%p<205>;
	.reg .b32 	%r<2283>;
	.reg .b64 	%rd<457>;
	// demoted variable
	.shared .align 16 .b8 _ZZN3cub18CUB_300001_SM_10006detail10radix_sort29DeviceRadixSortOnesweepKernelINS1_5radix10policy_hubIiiyE10Policy1000ELNS0_9SortOrderE0EiiyiiNS1_21identity_decomposer_tEEEvPT5_SB_PT3_PKSC_PT1_PKSG_PT2_PKSK_T4_iiT6_E1s[28160];
	ld.param.u64 	%rd43, [_ZN3cub18CUB_300001_SM_10006detail10radix_sort29DeviceRadixSortOnesweepKernelINS1_5radix10policy_hubIiiyE10Policy1000ELNS0_9SortOrderE0EiiyiiNS1_21identity_decomposer_tEEEvPT5_SB_PT3_PKSC_PT1_PKSG_PT2_PKSK_T4_iiT6__param_0];
	ld.param.u64 	%rd44, [_ZN3cub18CUB_300001_SM_10006detail10radix_sort29DeviceRadixSortOnesweepKernelINS1_5radix10policy_hubIiiyE10Policy1000ELNS0_9SortOrderE0EiiyiiNS1_21identity_decomposer_tEEEvPT5_SB_PT3_PKSC_PT1_PKSG_PT2_PKSK_T4_iiT6__param_1];
	ld.param.u64 	%rd47, [_ZN3cub18CUB_300001_SM_10006detail10radix_sort29DeviceRadixSortOnesweepKernelINS1_5radix10policy_hubIiiyE10Policy1000ELNS0_9SortOrderE0EiiyiiNS1_21identity_decomposer_tEEEvPT5_SB_PT3_PKSC_PT1_PKSG_PT2_PKSK_T4_iiT6__param_4];
	ld.param.u64 	%rd50, [_ZN3cub18CUB_300001_SM_10006detail10radix_sort29DeviceRadixSortOnesweepKernelINS1_5radix10policy_hubIiiyE10Policy1000ELNS0_9SortOrderE0EiiyiiNS1_21identity_decomposer_tEEEvPT5_SB_PT3_PKSC_PT1_PKSG_PT2_PKSK_T4_iiT6__param_5];
	cvta.to.global.u64 	%rd1, %rd47;
	cvta.to.global.u64 	%rd2, %rd43;
	cvta.to.global.u64 	%rd3, %rd50;
	mov.u32 	%r1, %tid.x;
	// begin inline asm
	mov.u32 %r443, %laneid;
	// end inline asm
	setp.ne.s32 	%p1, %r1, 0;
	@%p1 bra 	$L__BB7_2;
	cvta.to.global.u64 	%rd51, %rd44;
	atom.global.add.u32 	%r444, [%rd51], 1;
	st.shared.u32 	[_ZZN3cub18CUB_300001_SM_10006detail10radix_sort29DeviceRadixSortOnesweepKernelINS1_5radix10policy_hubIiiyE10Policy1000ELNS0_9SortOrderE0EiiyiiNS1_21identity_decomposer_tEEEvPT5_SB_PT3_PKSC_PT1_PKSG_PT2_PKSK_T4_iiT6_E1s+26112], %r444;
$L__BB7_2:
	ld.param.u32 	%r2078, [_ZN3cub18CUB_300001_SM_10006detail10radix_sort29DeviceRadixSortOnesweepKernelINS1_5radix10policy_hubIiiyE10Policy1000ELNS0_9SortOrderE0EiiyiiNS1_21identity_decomposer_tEEEvPT5_SB_PT3_PKSC_PT1_PKSG_PT2_PKSK_T4_iiT6__param_8];
	bar.sync 	0;
	ld.shared.u32 	%r3, [_ZZN3cub18CUB_300001_SM_10006detail10radix_sort29DeviceRadixSortOnesweepKernelINS1_5radix10policy_hubIiiyE10Policy1000ELNS0_9SortOrderE0EiiyiiNS1_21identity_decomposer_tEEEvPT5_SB_PT3_PKSC_PT1_PKSG_PT2_PKSK_T4_iiT6_E1s+26112];
	mul.lo.s32 	%r445, %r3, 6528;
	add.s32 	%r4, %r445, 6528;
	setp.gt.s32 	%p2, %r4, %r2078;
	cvt.s64.s32 	%rd4, %r445;
	@%p2 bra 	$L__BB7_4;
	and.b32  	%r446, %r1, 31;
	and.b32  	%r447, %r1, 992;
	mul.lo.s32 	%r448, %r447, 17;
	or.b32  	%r449, %r448, %r446;
	cvt.u64.u32 	%rd52, %r449;
	add.s64 	%rd53, %rd52, %rd4;
	shl.b64 	%rd54, %rd53, 2;
	add.s64 	%rd55, %rd3, %rd54;
	ld.global.u32 	%r2165, [%rd55];
	ld.global.u32 	%r2164, [%rd55+128];
	ld.global.u32 	%r2163, [%rd55+256];
	ld.global.u32 	%r2162, [%rd55+384];
	ld.global.u32 	%r2161, [%rd55+512];
	ld.global.u32 	%r2160, [%rd55+640];
	ld.global.u32 	%r2159, [%rd55+768];
	ld.global.u32 	%r2158, [%rd55+896];
	ld.global.u32 	%r2157, [%rd55+1024];
	ld.global.u32 	%r2156, [%rd55+1152];
	ld.global.u32 	%r2155, [%rd55+1280];
	ld.global.u32 	%r2154, [%rd55+1408];
	ld.global.u32 	%r2153, [%rd55+1536];
	ld.global.u32 	%r2152, [%rd55+1664];
	ld.global.u32 	%r2151, [%rd55+1792];
	ld.global.u32 	%r2150, [%rd55+1920];
	ld.global.u32 	%r2149, [%rd55+2048];
	bra.uni 	$L__BB7_38;
$L__BB7_4:
	ld.param.u32 	%r2079, [_ZN3cub18CUB_300001_SM_10006detail10radix_sort29DeviceRadixSortOnesweepKernelINS1_5radix10policy_hubIiiyE10Policy1000ELNS0_9SortOrderE0EiiyiiNS1_21identity_decomposer_tEEEvPT5_SB_PT3_PKSC_PT1_PKSG_PT2_PKSK_T4_iiT6__param_8];
	cvt.u32.u64 	%r451, %rd4;
	sub.s32 	%r22, %r2079, %r451;
	and.b32  	%r452, %r1, 31;
	and.b32  	%r453, %r1, 992;
	mul.lo.s32 	%r454, %r453, 17;
	or.b32  	%r23, %r454, %r452;
	setp.ge.s32 	%p3, %r23, %r22;
	cvt.u64.u32 	%rd56, %r23;
	add.s64 	%rd57, %rd56, %rd4;
	shl.b64 	%rd58, %rd57, 2;
	add.s64 	%rd5, %rd3, %rd58;
	mov.b32 	%r2165, 2147483647;
	@%p3 bra 	$L__BB7_6;
	ld.global.u32 	%r2165, [%rd5];
$L__BB7_6:
	add.s32 	%r456, %r23, 32;
	setp.ge.s32 	%p4, %r456, %r22;
	mov.b32 	%r2164, 2147483647;
	@%p4 bra 	$L__BB7_8;
	ld.global.u32 	%r2164, [%rd5+128];
$L__BB7_8:
	add.s32 	%r458, %r23, 64;
	setp.ge.s32 	%p5, %r458, %r22;
	mov.b32 	%r2163, 2147483647;
	@%p5 bra 	$L__BB7_10;
	ld.global.u32 	%r2163, [%rd5+256];
$L__BB7_10:
	add.s32 	%r460, %r23, 96;
	setp.ge.s32 	%p6, %r460, %r22;
	mov.b32 	%r2162, 2147483647;
	@%p6 bra 	$L__BB7_12;
	ld.global.u32 	%r2162, [%rd5+384];
$L__BB7_12:
	add.s32 	%r462, %r23, 128;
	setp.ge.s32 	%p7, %r462, %r22;
	mov.b32 	%r2161, 2147483647;
	@%p7 bra 	$L__BB7_14;
	ld.global.u32 	%r2161, [%rd5+512];
$L__BB7_14:
	add.s32 	%r464, %r23, 160;
	setp.ge.s32 	%p8, %r464, %r22;
	mov.b32 	%r2160, 2147483647;
	@%p8 bra 	$L__BB7_16;
	ld.global.u32 	%r2160, [%rd5+640];
$L__BB7_16:
	add.s32 	%r466, %r23, 192;
	setp.ge.s32 	%p9, %r466, %r22;
	mov.b32 	%r2159, 2147483647;
	@%p9 bra 	$L__BB7_18;
	ld.global.u32 	%r2159, [%rd5+768];
$L__BB7_18:
	add.s32 	%r468, %r23, 224;
	setp.ge.s32 	%p10, %r468, %r22;
	mov.b32 	%r2158, 2147483647;
	@%p10 bra 	$L__BB7_20;
	ld.global.u32 	%r2158, [%rd5+896];
$L__BB7_20:
	add.s32 	%r470, %r23, 256;
	setp.ge.s32 	%p11, %r470, %r22;
	mov.b32 	%r2157, 2147483647;
	@%p11 bra 	$L__BB7_22;
	ld.global.u32 	%r2157, [%rd5+1024];
$L__BB7_22:
	add.s32 	%r472, %r23, 288;
	setp.ge.s32 	%p12, %r472, %r22;
	mov.b32 	%r2156, 2147483647;
	@%p12 bra 	$L__BB7_24;
	ld.global.u32 	%r2156, [%rd5+1152];
$L__BB7_24:
	add.s32 	%r474, %r23, 320;
	setp.ge.s32 	%p13, %r474, %r22;
	mov.b32 	%r2155, 2147483647;
	@%p13 bra 	$L__BB7_26;
	ld.global.u32 	%r2155, [%rd5+1280];
$L__BB7_26:
	add.s32 	%r476, %r23, 352;
	setp.ge.s32 	%p14, %r476, %r22;
	mov.b32 	%r2154, 2147483647;
	@%p14 bra 	$L__BB7_28;
	ld.global.u32 	%r2154, [%rd5+1408];
$L__BB7_28:
	add.s32 	%r478, %r23, 384;
	setp.ge.s32 	%p15, %r478, %r22;
	mov.b32 	%r2153, 2147483647;
	@%p15 bra 	$L__BB7_30;
	ld.global.u32 	%r2153, [%rd5+1536];
$L__BB7_30:
	add.s32 	%r480, %r23, 416;
	setp.ge.s32 	%p16, %r480, %r22;
	mov.b32 	%r2152, 2147483647;
	@%p16 bra 	$L__BB7_32;
	ld.global.u32 	%r2152, [%rd5+1664];
$L__BB7_32:
	add.s32 	%r482, %r23, 448;
	setp.ge.s32 	%p17, %r482, %r22;
	mov.b32 	%r2151, 2147483647;
	@%p17 bra 	$L__BB7_34;
	ld.global.u32 	%r2151, [%rd5+1792];
$L__BB7_34:
	add.s32 	%r484, %r23, 480;
	setp.ge.s32 	%p18, %r484, %r22;
	mov.b32 	%r2150, 2147483647;
	@%p18 bra 	$L__BB7_36;
	ld.global.u32 	%r2150, [%rd5+1920];
$L__BB7_36:
	add.s32 	%r486, %r23, 512;
	setp.ge.s32 	%p19, %r486, %r22;
	mov.b32 	%r2149, 2147483647;
	@%p19 bra 	$L__BB7_38;
	ld.global.u32 	%r2149, [%rd5+2048];
$L__BB7_38:
	ld.param.u32 	%r2131, [_ZN3cub18CUB_300001_SM_10006detail10radix_sort29DeviceRadixSortOnesweepKernelINS1_5radix10policy_hubIiiyE10Policy1000ELNS0_9SortOrderE0EiiyiiNS1_21identity_decomposer_tEEEvPT5_SB_PT3_PKSC_PT1_PKSG_PT2_PKSK_T4_iiT6__param_10];
	mov.b32 	%r487, -1;
	shl.b32 	%r488, %r487, %r2131;
	not.b32 	%r74, %r488;
	shr.u32 	%r75, %r1, 5;
	shl.b32 	%r489, %r75, 10;
	mov.u32 	%r490, _ZZN3cub18CUB_300001_SM_10006detail10radix_sort29DeviceRadixSortOnesweepKernelINS1_5radix10policy_hubIiiyE10Policy1000ELNS0_9SortOrderE0EiiyiiNS1_21identity_decomposer_tEEEvPT5_SB_PT3_PKSC_PT1_PKSG_PT2_PKSK_T4_iiT6_E1s;
	add.s32 	%r76, %r490, %r489;
	setp.gt.s32 	%p20, %r443, 255;
	@%p20 bra 	$L__BB7_51;
	max.s32 	%r491, %r443, 224;
	sub.s32 	%r492, %r491, %r443;
	add.s32 	%r493, %r492, 31;
	shr.u32 	%r494, %r493, 5;
	add.s32 	%r77, %r494, 1;
	and.b32  	%r78, %r77, 15;
	setp.lt.u32 	%p21, %r493, 480;
	mov.u32 	%r2169, %r443;
	@%p21 bra 	$L__BB7_42;
	and.b32  	%r495, %r77, 268435440;
	neg.s32 	%r2167, %r495;
	shl.b32 	%r497, %r443, 2;
	add.s32 	%r498, %r489, %r497;
	add.s32 	%r500, %r498, %r490;
	add.s32 	%r2166, %r500, 1024;
	mov.u32 	%r2169, %r443;
$L__BB7_41:
	.pragma "nounroll";
	mov.b32 	%r501, 0;
	st.shared.u32 	[%r2166+-1024], %r501;
	st.shared.u32 	[%r2166+-896], %r501;
	st.shared.u32 	[%r2166+-768], %r501;
	st.shared.u32 	[%r2166+-640], %r501;
	st.shared.u32 	[%r2166+-512], %r501;
	st.shared.u32 	[%r2166+-384], %r501;
	st.shared.u32 	[%r2166+-256], %r501;
	st.shared.u32 	[%r2166+-128], %r501;
	st.shared.u32 	[%r2166], %r501;
	st.shared.u32 	[%r2166+128], %r501;
	st.shared.u32 	[%r2166+256], %r501;
	st.shared.u32 	[%r2166+384], %r501;
	st.shared.u32 	[%r2166+512], %r501;
	st.shared.u32 	[%r2166+640], %r501;
	st.shared.u32 	[%r2166+768], %r501;
	st.shared.u32 	[%r2166+896], %r501;
	add.s32 	%r2169, %r2169, 512;
	add.s32 	%r2167, %r2167, 16;
	add.s32 	%r2166, %r2166, 2048;
	setp.ne.s32 	%p22, %r2167, 0;
	@%p22 bra 	$L__BB7_41;
$L__BB7_42:
	setp.eq.s32 	%p23, %r78, 0;
	@%p23 bra 	$L__BB7_51;
	and.b32  	%r88, %r77, 7;
	setp.lt.u32 	%p24, %r78, 8;
	@%p24 bra 	$L__BB7_45;
	shl.b32 	%r502, %r2169, 2;
	add.s32 	%r503, %r76, %r502;
	mov.b32 	%r504, 0;
	st.shared.u32 	[%r503], %r504;
	st.shared.u32 	[%r503+128], %r504;
	st.shared.u32 	[%r503+256], %r504;
	st.shared.u32 	[%r503+384], %r504;
	st.shared.u32 	[%r503+512], %r504;
	st.shared.u32 	[%r503+640], %r504;
	st.shared.u32 	[%r503+768], %r504;
	st.shared.u32 	[%r503+896], %r504;
	add.s32 	%r2169, %r2169, 256;
$L__BB7_45:
	setp.eq.s32 	%p25, %r88, 0;
	@%p25 bra 	$L__BB7_51;
	and.b32  	%r91, %r77, 3;
	setp.lt.u32 	%p26, %r88, 4;
	@%p26 bra 	$L__BB7_48;
	shl.b32 	%r505, %r2169, 2;
	add.s32 	%r506, %r76, %r505;
	mov.b32 	%r507, 0;
	st.shared.u32 	[%r506], %r507;
	st.shared.u32 	[%r506+128], %r507;
	st.shared.u32 	[%r506+256], %r507;
	st.shared.u32 	[%r506+384], %r507;
	add.s32 	%r2169, %r2169, 128;
$L__BB7_48:
	setp.eq.s32 	%p27, %r91, 0;
	@%p27 bra 	$L__BB7_51;
	shl.b32 	%r509, %r2169, 2;
	add.s32 	%r510, %r489, %r509;
	add.s32 	%r2173, %r490, %r510;
	neg.s32 	%r2172, %r91;
$L__BB7_50:
	.pragma "nounroll";
	mov.b32 	%r512, 0;
	st.shared.u32 	[%r2173], %r512;
	add.s32 	%r2173, %r2173, 128;
	add.s32 	%r2172, %r2172, 1;
	setp.ne.s32 	%p28, %r2172, 0;
	@%p28 bra 	$L__BB7_50;
$L__BB7_51:
	ld.param.u32 	%r2094, [_ZN3cub18CUB_300001_SM_10006detail10radix_sort29DeviceRadixSortOnesweepKernelINS1_5radix10policy_hubIiiyE10Policy1000ELNS0_9SortOrderE0EiiyiiNS1_21identity_decomposer_tEEEvPT5_SB_PT3_PKSC_PT1_PKSG_PT2_PKSK_T4_iiT6__param_9];
	bar.warp.sync 	-1;
	xor.b32  	%r514, %r2165, -2147483648;
	shr.u32 	%r515, %r514, %r2094;
	and.b32  	%r100, %r515, %r74;
	shl.b32 	%r516, %r100, 2;
	add.s32 	%r517, %r76, %r516;
	atom.shared.add.u32 	%r518, [%r517], 1;
	xor.b32  	%r2227, %r2164, -2147483648;
	shr.u32 	%r520, %r2227, %r2094;
	and.b32  	%r521, %r520, %r74;
	shl.b32 	%r522, %r521, 2;
	add.s32 	%r523, %r76, %r522;
	atom.shared.add.u32 	%r524, [%r523], 1;
	xor.b32  	%r2226, %r2163, -2147483648;
	shr.u32 	%r526, %r2226, %r2094;
	and.b32  	%r527, %r526, %r74;
	shl.b32 	%r528, %r527, 2;
	add.s32 	%r529, %r76, %r528;
	atom.shared.add.u32 	%r530, [%r529], 1;
	xor.b32  	%r2225, %r2162, -2147483648;
	shr.u32 	%r532, %r2225, %r2094;
	and.b32  	%r533, %r532, %r74;
	shl.b32 	%r534, %r533, 2;
	add.s32 	%r535, %r76, %r534;
	atom.shared.add.u32 	%r536, [%r535], 1;
	xor.b32  	%r537, %r2161, -2147483648;
	shr.u32 	%r538, %r537, %r2094;
	and.b32  	%r539, %r538, %r74;
	shl.b32 	%r540, %r539, 2;
	add.s32 	%r541, %r76, %r540;
	atom.shared.add.u32 	%r542, [%r541], 1;
	xor.b32  	%r543, %r2160, -2147483648;
	shr.u32 	%r544, %r543, %r2094;
	and.b32  	%r545, %r544, %r74;
	shl.b32 	%r546, %r545, 2;
	add.s32 	%r547, %r76, %r546;
	atom.shared.add.u32 	%r548, [%r547], 1;
	xor.b32  	%r549, %r2159, -2147483648;
	shr.u32 	%r550, %r549, %r2094;
	and.b32  	%r551, %r550, %r74;
	shl.b32 	%r552, %r551, 2;
	add.s32 	%r553, %r76, %r552;
	atom.shared.add.u32 	%r554, [%r553], 1;
	xor.b32  	%r555, %r2158, -2147483648;
	shr.u32 	%r556, %r555, %r2094;
	and.b32  	%r557, %r556, %r74;
	shl.b32 	%r558, %r557, 2;
	add.s32 	%r559, %r76, %r558;
	atom.shared.add.u32 	%r560, [%r559], 1;
	xor.b32  	%r561, %r2157, -2147483648;
	shr.u32 	%r562, %r561, %r2094;
	and.b32  	%r563, %r562, %r74;
	shl.b32 	%r564, %r563, 2;
	add.s32 	%r565, %r76, %r564;
	atom.shared.add.u32 	%r566, [%r565], 1;
	xor.b32  	%r567, %r2156, -2147483648;
	shr.u32 	%r568, %r567, %r2094;
	and.b32  	%r569, %r568, %r74;
	shl.b32 	%r570, %r569, 2;
	add.s32 	%r571, %r76, %r570;
	atom.shared.add.u32 	%r572, [%r571], 1;
	xor.b32  	%r573, %r2155, -2147483648;
	shr.u32 	%r574, %r573, %r2094;
	and.b32  	%r575, %r574, %r74;
	shl.b32 	%r576, %r575, 2;
	add.s32 	%r577, %r76, %r576;
	atom.shared.add.u32 	%r578, [%r577], 1;
	xor.b32  	%r579, %r2154, -2147483648;
	shr.u32 	%r580, %r579, %r2094;
	and.b32  	%r581, %r580, %r74;
	shl.b32 	%r582, %r581, 2;
	add.s32 	%r583, %r76, %r582;
	atom.shared.add.u32 	%r584, [%r583], 1;
	xor.b32  	%r585, %r2153, -2147483648;
	shr.u32 	%r586, %r585, %r2094;
	and.b32  	%r587, %r586, %r74;
	shl.b32 	%r588, %r587, 2;
	add.s32 	%r589, %r76, %r588;
	atom.shared.add.u32 	%r590, [%r589], 1;
	xor.b32  	%r591, %r2152, -2147483648;
	shr.u32 	%r592, %r591, %r2094;
	and.b32  	%r593, %r592, %r74;
	shl.b32 	%r594, %r593, 2;
	add.s32 	%r595, %r76, %r594;
	atom.shared.add.u32 	%r596, [%r595], 1;
	xor.b32  	%r597, %r2151, -2147483648;
	shr.u32 	%r598, %r597, %r2094;
	and.b32  	%r599, %r598, %r74;
	shl.b32 	%r600, %r599, 2;
	add.s32 	%r601, %r76, %r600;
	atom.shared.add.u32 	%r602, [%r601], 1;
	xor.b32  	%r603, %r2150, -2147483648;
	shr.u32 	%r604, %r603, %r2094;
	and.b32  	%r605, %r604, %r74;
	shl.b32 	%r606, %r605, 2;
	add.s32 	%r607, %r76, %r606;
	atom.shared.add.u32 	%r608, [%r607], 1;
	xor.b32  	%r2212, %r2149, -2147483648;
	shr.u32 	%r610, %r2212, %r2094;
	and.b32  	%r611, %r610, %r74;
	shl.b32 	%r612, %r611, 2;
	add.s32 	%r613, %r76, %r612;
	atom.shared.add.u32 	%r614, [%r613], 1;
	bar.sync 	0;
	setp.gt.u32 	%p29, %r1, 255;
	shl.b32 	%r615, %r1, 2;
	add.s32 	%r101, %r490, %r615;
	mov.b32 	%r2174, 0;
	@%p29 bra 	$L__BB7_53;
	ld.shared.u32 	%r617, [%r101];
	mov.b32 	%r618, 0;
	st.shared.u32 	[%r101], %r618;
	ld.shared.u32 	%r619, [%r101+1024];
	st.shared.u32 	[%r101+1024], %r617;
	add.s32 	%r620, %r619, %r617;
	ld.shared.u32 	%r621, [%r101+2048];
	st.shared.u32 	[%r101+2048], %r620;
	add.s32 	%r622, %r621, %r620;
	ld.shared.u32 	%r623, [%r101+3072];
	st.shared.u32 	[%r101+3072], %r622;
	add.s32 	%r624, %r623, %r622;
	ld.shared.u32 	%r625, [%r101+4096];
	st.shared.u32 	[%r101+4096], %r624;
	add.s32 	%r626, %r625, %r624;
	ld.shared.u32 	%r627, [%r101+5120];
	st.shared.u32 	[%r101+5120], %r626;
	add.s32 	%r628, %r627, %r626;
	ld.shared.u32 	%r629, [%r101+6144];
	st.shared.u32 	[%r101+6144], %r628;
	add.s32 	%r630, %r629, %r628;
	ld.shared.u32 	%r631, [%r101+7168];
	st.shared.u32 	[%r101+7168], %r630;
	add.s32 	%r632, %r631, %r630;
	ld.shared.u32 	%r633, [%r101+8192];
	st.shared.u32 	[%r101+8192], %r632;
	add.s32 	%r634, %r633, %r632;
	ld.shared.u32 	%r635, [%r101+9216];
	st.shared.u32 	[%r101+9216], %r634;
	add.s32 	%r636, %r635, %r634;
	ld.shared.u32 	%r637, [%r101+10240];
	st.shared.u32 	[%r101+10240], %r636;
	add.s32 	%r638, %r637, %r636;
	ld.shared.u32 	%r639, [%r101+11264];
	st.shared.u32 	[%r101+11264], %r638;
	add.s32 	%r2174, %r639, %r638;
$L__BB7_53:
	setp.gt.u32 	%p30, %r1, 255;
	shl.b32 	%r640, %r3, 8;
	add.s32 	%r641, %r640, %r1;
	mul.wide.s32 	%rd59, %r641, 4;
	add.s64 	%rd6, %rd2, %rd59;
	@%p30 bra 	$L__BB7_55;
	or.b32  	%r642, %r2174, 1073741824;
	st.volatile.global.u32 	[%rd6], %r642;
$L__BB7_55:
	ld.param.u64 	%rd442, [_ZN3cub18CUB_300001_SM_10006detail10radix_sort29DeviceRadixSortOnesweepKernelINS1_5radix10policy_hubIiiyE10Policy1000ELNS0_9SortOrderE0EiiyiiNS1_21identity_decomposer_tEEEvPT5_SB_PT3_PKSC_PT1_PKSG_PT2_PKSK_T4_iiT6__param_7];
	xor.b32  	%r2223, %r2160, -2147483648;
	xor.b32  	%r2224, %r2161, -2147483648;
	xor.b32  	%r2222, %r2159, -2147483648;
	xor.b32  	%r2221, %r2158, -2147483648;
	xor.b32  	%r2228, %r2165, -2147483648;
	xor.b32  	%r2218, %r2155, -2147483648;
	xor.b32  	%r2220, %r2157, -2147483648;
	xor.b32  	%r2217, %r2154, -2147483648;
	xor.b32  	%r2219, %r2156, -2147483648;
	xor.b32  	%r2215, %r2152, -2147483648;
	xor.b32  	%r2216, %r2153, -2147483648;
	xor.b32  	%r2213, %r2150, -2147483648;
	xor.b32  	%r2214, %r2151, -2147483648;
	setp.lt.u32 	%p31, %r1, 256;
	setp.eq.s32 	%p32, %r2174, 6528;
	and.pred  	%p33, %p31, %p32;
	selp.u32 	%r643, 1, 0, %p33;
	{ 
	.reg .pred 	%p1; 
	.reg .pred 	%p2; 
	setp.ne.u32 	%p1, %r643, 0; 
	bar.red.or.pred 	%p2, 0, %p1; 
	selp.u32 	%r644, 1, 0, %p2; 
	}
	setp.eq.s32 	%p34, %r644, 0;
	and.b32  	%r645, %r1, 992;
	and.b32  	%r646, %r1, 31;
	mul.lo.s32 	%r647, %r645, 17;
	or.b32  	%r648, %r647, %r646;
	cvt.u64.u32 	%rd7, %r648;
	mul.lo.s32 	%r649, %r3, 6528;
	cvt.s64.s32 	%rd60, %r649;
	add.s64 	%rd61, %rd7, %rd60;
	cvta.to.global.u64 	%rd62, %rd442;
	shl.b64 	%rd63, %rd61, 2;
	add.s64 	%rd8, %rd62, %rd63;
	cvt.u64.u32 	%rd9, %r1;
	@%p34 bra 	$L__BB7_175;
	setp.gt.u32 	%p35, %r1, 255;
	shl.b32 	%r650, %r1, 3;
	mov.u32 	%r651, _ZZN3cub18CUB_300001_SM_10006detail10radix_sort29DeviceRadixSortOnesweepKernelINS1_5radix10policy_hubIiiyE10Policy1000ELNS0_9SortOrderE0EiiyiiNS1_21identity_decomposer_tEEEvPT5_SB_PT3_PKSC_PT1_PKSG_PT2_PKSK_T4_iiT6_E1s;
	add.s32 	%r652, %r651, %r650;
	add.s32 	%r121, %r652, 26112;
	@%p35 bra 	$L__BB7_64;
	ld.param.u64 	%rd436, [_ZN3cub18CUB_300001_SM_10006detail10radix_sort29DeviceRadixSortOnesweepKernelINS1_5radix10policy_hubIiiyE10Policy1000ELNS0_9SortOrderE0EiiyiiNS1_21identity_decomposer_tEEEvPT5_SB_PT3_PKSC_PT1_PKSG_PT2_PKSK_T4_iiT6__param_3];
	cvta.to.global.u64 	%rd64, %rd436;
	shl.b64 	%rd65, %rd9, 3;
	add.s64 	%rd66, %rd64, %rd65;
	ld.global.u64 	%rd67, [%rd66];
	setp.gt.u32 	%p36, %r1, %r100;
	selp.b64 	%rd68, 6528, 0, %p36;
	sub.s64 	%rd455, %rd67, %rd68;
	st.shared.u64 	[%r121], %rd455;
	setp.lt.s32 	%p37, %r3, 1;
	mov.u32 	%r2178, %r2174;
	@%p37 bra 	$L__BB7_63;
	mov.b32 	%r2176, -1;
	mov.u32 	%r2175, %r3;
	mov.u32 	%r2178, %r2174;
$L__BB7_59:
	ld.param.u64 	%rd429, [_ZN3cub18CUB_300001_SM_10006detail10radix_sort29DeviceRadixSortOnesweepKernelINS1_5radix10policy_hubIiiyE10Policy1000ELNS0_9SortOrderE0EiiyiiNS1_21identity_decomposer_tEEEvPT5_SB_PT3_PKSC_PT1_PKSG_PT2_PKSK_T4_iiT6__param_0];
	add.s32 	%r125, %r2175, -1;
	shl.b32 	%r654, %r125, 8;
	add.s32 	%r655, %r654, %r1;
	cvta.to.global.u64 	%rd69, %rd429;
	mul.wide.s32 	%rd70, %r655, 4;
	add.s64 	%rd11, %rd69, %rd70;
$L__BB7_60:
	membar.cta;
	ld.volatile.global.u32 	%r126, [%rd11];
	setp.eq.s32 	%p38, %r126, 0;
	@%p38 bra 	$L__BB7_60;
	and.b32  	%r656, %r126, 1073741823;
	add.s32 	%r2178, %r656, %r2178;
	setp.gt.s32 	%p39, %r126, -1;
	vote.sync.ballot.b32 	%r2176, %p39, %r2176;
	setp.gt.u32 	%p41, %r2175, 1;
	and.pred  	%p42, %p39, %p41;
	mov.u32 	%r2175, %r125;
	@%p42 bra 	$L__BB7_59;
	ld.shared.u64 	%rd455, [%r121];
$L__BB7_63:
	or.b32  	%r657, %r2178, -2147483648;
	st.volatile.global.u32 	[%rd6], %r657;
	sub.s32 	%r658, %r2178, %r2174;
	cvt.s64.s32 	%rd71, %r658;
	add.s64 	%rd72, %rd455, %rd71;
	st.shared.u64 	[%r121], %rd72;
$L__BB7_64:
	ld.param.u32 	%r2080, [_ZN3cub18CUB_300001_SM_10006detail10radix_sort29DeviceRadixSortOnesweepKernelINS1_5radix10policy_hubIiiyE10Policy1000ELNS0_9SortOrderE0EiiyiiNS1_21identity_decomposer_tEEEvPT5_SB_PT3_PKSC_PT1_PKSG_PT2_PKSK_T4_iiT6__param_8];
	ld.param.u64 	%rd432, [_ZN3cub18CUB_300001_SM_10006detail10radix_sort29DeviceRadixSortOnesweepKernelINS1_5radix10policy_hubIiiyE10Policy1000ELNS0_9SortOrderE0EiiyiiNS1_21identity_decomposer_tEEEvPT5_SB_PT3_PKSC_PT1_PKSG_PT2_PKSK_T4_iiT6__param_2];
	setp.gt.u32 	%p43, %r1, 255;
	setp.lt.s32 	%p44, %r4, %r2080;
	setp.eq.s64 	%p45, %rd432, 0;
	or.pred  	%p46, %p45, %p44;
	or.pred  	%p47, %p43, %p46;
	@%p47 bra 	$L__BB7_66;
	ld.param.u64 	%rd433, [_ZN3cub18CUB_300001_SM_10006detail10radix_sort29DeviceRadixSortOnesweepKernelINS1_5radix10policy_hubIiiyE10Policy1000ELNS0_9SortOrderE0EiiyiiNS1_21identity_decomposer_tEEEvPT5_SB_PT3_PKSC_PT1_PKSG_PT2_PKSK_T4_iiT6__param_2];
	ld.shared.u64 	%rd73, [%r121];
	setp.gt.u32 	%p48, %r1, %r100;
	selp.b64 	%rd74, 6528, 0, %p48;
	cvt.s64.s32 	%rd75, %r2174;
	add.s64 	%rd76, %rd74, %rd75;
	add.s64 	%rd77, %rd76, %rd73;
	cvta.to.global.u64 	%rd78, %rd433;
	shl.b64 	%rd79, %rd9, 3;
	add.s64 	%rd80, %rd78, %rd79;
	st.global.u64 	[%rd80], %rd77;
$L__BB7_66:
	ld.param.u32 	%r2081, [_ZN3cub18CUB_300001_SM_10006detail10radix_sort29DeviceRadixSortOnesweepKernelINS1_5radix10policy_hubIiiyE10Policy1000ELNS0_9SortOrderE0EiiyiiNS1_21identity_decomposer_tEEEvPT5_SB_PT3_PKSC_PT1_PKSG_PT2_PKSK_T4_iiT6__param_8];
	setp.gt.s32 	%p49, %r4, %r2081;
	bar.sync 	0;
	shl.b32 	%r659, %r100, 3;
	add.s32 	%r661, %r651, %r659;
	ld.shared.u64 	%rd14, [%r661+26112];
	@%p49 bra 	$L__BB7_68;
	add.s64 	%rd81, %rd14, %rd7;
	shl.b64 	%rd82, %rd81, 2;
	add.s64 	%rd83, %rd1, %rd82;
	st.global.u32 	[%rd83], %r2165;
	st.global.u32 	[%rd83+128], %r2164;
	st.global.u32 	[%rd83+256], %r2163;
	st.global.u32 	[%rd83+384], %r2162;
	st.global.u32 	[%rd83+512], %r2161;
	st.global.u32 	[%rd83+640], %r2160;
	st.global.u32 	[%rd83+768], %r2159;
	st.global.u32 	[%rd83+896], %r2158;
	st.global.u32 	[%rd83+1024], %r2157;
	st.global.u32 	[%rd83+1152], %r2156;
	st.global.u32 	[%rd83+1280], %r2155;
	st.global.u32 	[%rd83+1408], %r2154;
	st.global.u32 	[%rd83+1536], %r2153;
	st.global.u32 	[%rd83+1664], %r2152;
	st.global.u32 	[%rd83+1792], %r2151;
	st.global.u32 	[%rd83+1920], %r2150;
	st.global.u32 	[%rd83+2048], %r2149;
	bra.uni 	$L__BB7_102;
$L__BB7_68:
	ld.param.u32 	%r2082, [_ZN3cub18CUB_300001_SM_10006detail10radix_sort29DeviceRadixSortOnesweepKernelINS1_5radix10policy_hubIiiyE10Policy1000ELNS0_9SortOrderE0EiiyiiNS1_21identity_decomposer_tEEEvPT5_SB_PT3_PKSC_PT1_PKSG_PT2_PKSK_T4_iiT6__param_8];
	cvt.u32.u64 	%r662, %rd7;
	mad.lo.s32 	%r130, %r3, -6528, %r2082;
	setp.ge.s32 	%p50, %r662, %r130;
	add.s64 	%rd84, %rd14, %rd7;
	shl.b64 	%rd85, %rd84, 2;
	add.s64 	%rd15, %rd1, %rd85;
	@%p50 bra 	$L__BB7_70;
	st.global.u32 	[%rd15], %r2165;
$L__BB7_70:
	add.s32 	%r664, %r662, 32;
	setp.ge.s32 	%p51, %r664, %r130;
	@%p51 bra 	$L__BB7_72;
	st.global.u32 	[%rd15+128], %r2164;
$L__BB7_72:
	add.s32 	%r666, %r662, 64;
	setp.ge.s32 	%p52, %r666, %r130;
	@%p52 bra 	$L__BB7_74;
	st.global.u32 	[%rd15+256], %r2163;
$L__BB7_74:
	add.s32 	%r668, %r662, 96;
	setp.ge.s32 	%p53, %r668, %r130;
	@%p53 bra 	$L__BB7_76;
	st.global.u32 	[%rd15+384], %r2162;
$L__BB7_76:
	add.s32 	%r670, %r662, 128;
	setp.ge.s32 	%p54, %r670, %r130;
	@%p54 bra 	$L__BB7_78;
	st.global.u32 	[%rd15+512], %r2161;
$L__BB7_78:
	add.s32 	%r672, %r662, 160;
	setp.ge.s32 	%p55, %r672, %r130;
	@%p55 bra 	$L__BB7_80;
	st.global.u32 	[%rd15+640], %r2160;
$L__BB7_80:
	add.s32 	%r674, %r662, 192;
	setp.ge.s32 	%p56, %r674, %r130;
	@%p56 bra 	$L__BB7_82;
	st.global.u32 	[%rd15+768], %r2159;
$L__BB7_82:
	add.s32 	%r676, %r662, 224;
	setp.ge.s32 	%p57, %r676, %r130;
	@%p57 bra 	$L__BB7_84;
	st.global.u32 	[%rd15+896], %r2158;
$L__BB7_84:
	add.s32 	%r678, %r662, 256;
	setp.ge.s32 	%p58, %r678, %r130;
	@%p58 bra 	$L__BB7_86;
	st.global.u32 	[%rd15+1024], %r2157;
$L__BB7_86:
	add.s32 	%r680, %r662, 288;
	setp.ge.s32 	%p59, %r680, %r130;
	@%p59 bra 	$L__BB7_88;
	st.global.u32 	[%rd15+1152], %r2156;
$L__BB7_88:
	add.s32 	%r682, %r662, 320;
	setp.ge.s32 	%p60, %r682, %r130;
	@%p60 bra 	$L__BB7_90;
	st.global.u32 	[%rd15+1280], %r2155;
$L__BB7_90:
	add.s32 	%r684, %r662, 352;
	setp.ge.s32 	%p61, %r684, %r130;
	@%p61 bra 	$L__BB7_92;
	st.global.u32 	[%rd15+1408], %r2154;
$L__BB7_92:
	add.s32 	%r686, %r662, 384;
	setp.ge.s32 	%p62, %r686, %r130;
	@%p62 bra 	$L__BB7_94;
	st.global.u32 	[%rd15+1536], %r2153;
$L__BB7_94:
	add.s32 	%r688, %r662, 416;
	setp.ge.s32 	%p63, %r688, %r130;
	@%p63 bra 	$L__BB7_96;
	st.global.u32 	[%rd15+1664], %r2152;
$L__BB7_96:
	add.s32 	%r690, %r662, 448;
	setp.ge.s32 	%p64, %r690, %r130;
	@%p64 bra 	$L__BB7_98;
	st.global.u32 	[%rd15+1792], %r2151;
$L__BB7_98:
	add.s32 	%r692, %r662, 480;
	setp.ge.s32 	%p65, %r692, %r130;
	@%p65 bra 	$L__BB7_100;
	st.global.u32 	[%rd15+1920], %r2150;
$L__BB7_100:
	add.s32 	%r694, %r662, 512;
	setp.ge.s32 	%p66, %r694, %r130;
	@%p66 bra 	$L__BB7_102;
	st.global.u32 	[%rd15+2048], %r2149;
$L__BB7_102:
	ld.param.u32 	%r2083, [_ZN3cub18CUB_300001_SM_10006detail10radix_sort29DeviceRadixSortOnesweepKernelINS1_5radix10policy_hubIiiyE10Policy1000ELNS0_9SortOrderE0EiiyiiNS1_21identity_decomposer_tEEEvPT5_SB_PT3_PKSC_PT1_PKSG_PT2_PKSK_T4_iiT6__param_8];
	setp.gt.s32 	%p67, %r4, %r2083;
	@%p67 bra 	$L__BB7_104;
	ld.global.u32 	%r2211, [%rd8];
	ld.global.u32 	%r2210, [%rd8+128];
	ld.global.u32 	%r2209, [%rd8+256];
	ld.global.u32 	%r2208, [%rd8+384];
	ld.global.u32 	%r2207, [%rd8+512];
	ld.global.u32 	%r2206, [%rd8+640];
	ld.global.u32 	%r2205, [%rd8+768];
	ld.global.u32 	%r2204, [%rd8+896];
	ld.global.u32 	%r2203, [%rd8+1024];
	ld.global.u32 	%r2202, [%rd8+1152];
	ld.global.u32 	%r2201, [%rd8+1280];
	ld.global.u32 	%r2200, [%rd8+1408];
	ld.global.u32 	%r2199, [%rd8+1536];
	ld.global.u32 	%r2198, [%rd8+1664];
	ld.global.u32 	%r2197, [%rd8+1792];
	ld.global.u32 	%r2196, [%rd8+1920];
	ld.global.u32 	%r2195, [%rd8+2048];
	bra.uni 	$L__BB7_138;
$L__BB7_104:
	ld.param.u32 	%r2084, [_ZN3cub18CUB_300001_SM_10006detail10radix_sort29DeviceRadixSortOnesweepKernelINS1_5radix10policy_hubIiiyE10Policy1000ELNS0_9SortOrderE0EiiyiiNS1_21identity_decomposer_tEEEvPT5_SB_PT3_PKSC_PT1_PKSG_PT2_PKSK_T4_iiT6__param_8];
	cvt.u32.u64 	%r696, %rd7;
	sub.s32 	%r148, %r2084, %r649;
	setp.ge.s32 	%p68, %r696, %r148;
	@%p68 bra 	$L__BB7_106;
	ld.global.u32 	%r2211, [%rd8];
$L__BB7_106:
	add.s32 	%r700, %r696, 32;
	setp.ge.s32 	%p69, %r700, %r148;
	@%p69 bra 	$L__BB7_108;
	ld.global.u32 	%r2210, [%rd8+128];
$L__BB7_108:
	add.s32 	%r703, %r696, 64;
	setp.ge.s32 	%p70, %r703, %r148;
	@%p70 bra 	$L__BB7_110;
	ld.global.u32 	%r2209, [%rd8+256];
$L__BB7_110:
	add.s32 	%r706, %r696, 96;
	setp.ge.s32 	%p71, %r706, %r148;
	@%p71 bra 	$L__BB7_112;
	ld.global.u32 	%r2208, [%rd8+384];
$L__BB7_112:
	add.s32 	%r709, %r696, 128;
	setp.ge.s32 	%p72, %r709, %r148;
	@%p72 bra 	$L__BB7_114;
	ld.global.u32 	%r2207, [%rd8+512];
$L__BB7_114:
	add.s32 	%r712, %r696, 160;
	setp.ge.s32 	%p73, %r712, %r148;
	@%p73 bra 	$L__BB7_116;
	ld.global.u32 	%r2206, [%rd8+640];
$L__BB7_116:
	add.s32 	%r715, %r696, 192;
	setp.ge.s32 	%p74, %r715, %r148;
	@%p74 bra 	$L__BB7_118;
	ld.global.u32 	%r2205, [%rd8+768];
$L__BB7_118:
	add.s32 	%r718, %r696, 224;
	setp.ge.s32 	%p75, %r718, %r148;
	@%p75 bra 	$L__BB7_120;
	ld.global.u32 	%r2204, [%rd8+896];
$L__BB7_120:
	add.s32 	%r721, %r696, 256;
	setp.ge.s32 	%p76, %r721, %r148;
	@%p76 bra 	$L__BB7_122;
	ld.global.u32 	%r2203, [%rd8+1024];
$L__BB7_122:
	add.s32 	%r724, %r696, 288;
	setp.ge.s32 	%p77, %r724, %r148;
	@%p77 bra 	$L__BB7_124;
	ld.global.u32 	%r2202, [%rd8+1152];
$L__BB7_124:
	add.s32 	%r727, %r696, 320;
	setp.ge.s32 	%p78, %r727, %r148;
	@%p78 bra 	$L__BB7_126;
	ld.global.u32 	%r2201, [%rd8+1280];
$L__BB7_126:
	add.s32 	%r730, %r696, 352;
	setp.ge.s32 	%p79, %r730, %r148;
	@%p79 bra 	$L__BB7_128;
	ld.global.u32 	%r2200, [%rd8+1408];
$L__BB7_128:
	add.s32 	%r733, %r696, 384;
	setp.ge.s32 	%p80, %r733, %r148;
	@%p80 bra 	$L__BB7_130;
	ld.global.u32 	%r2199, [%rd8+1536];
$L__BB7_130:
	add.s32 	%r736, %r696, 416;
	setp.ge.s32 	%p81, %r736, %r148;
	@%p81 bra 	$L__BB7_132;
	ld.global.u32 	%r2198, [%rd8+1664];
$L__BB7_132:
	add.s32 	%r739, %r696, 448;
	setp.ge.s32 	%p82, %r739, %r148;
	@%p82 bra 	$L__BB7_134;
	ld.global.u32 	%r2197, [%rd8+1792];
$L__BB7_134:
	add.s32 	%r742, %r696, 480;
	setp.ge.s32 	%p83, %r742, %r148;
	@%p83 bra 	$L__BB7_136;
	ld.global.u32 	%r2196, [%rd8+1920];
$L__BB7_136:
	add.s32 	%r745, %r696, 512;
	setp.ge.s32 	%p84, %r745, %r148;
	@%p84 bra 	$L__BB7_138;
	ld.global.u32 	%r2195, [%rd8+2048];
$L__BB7_138:
	ld.param.u32 	%r2085, [_ZN3cub18CUB_300001_SM_10006detail10radix_sort29DeviceRadixSortOnesweepKernelINS1_5radix10policy_hubIiiyE10Policy1000ELNS0_9SortOrderE0EiiyiiNS1_21identity_decomposer_tEEEvPT5_SB_PT3_PKSC_PT1_PKSG_PT2_PKSK_T4_iiT6__param_8];
	mad.lo.s32 	%r746, %r3, 6528, 6528;
	setp.gt.s32 	%p85, %r746, %r2085;
	@%p85 bra 	$L__BB7_140;
	ld.param.u64 	%rd439, [_ZN3cub18CUB_300001_SM_10006detail10radix_sort29DeviceRadixSortOnesweepKernelINS1_5radix10policy_hubIiiyE10Policy1000ELNS0_9SortOrderE0EiiyiiNS1_21identity_decomposer_tEEEvPT5_SB_PT3_PKSC_PT1_PKSG_PT2_PKSK_T4_iiT6__param_6];
	add.s64 	%rd86, %rd14, %rd7;
	cvta.to.global.u64 	%rd87, %rd439;
	shl.b64 	%rd88, %rd86, 2;
	add.s64 	%rd89, %rd87, %rd88;
	st.global.u32 	[%rd89], %r2211;
	st.global.u32 	[%rd89+128], %r2210;
	st.global.u32 	[%rd89+256], %r2209;
	st.global.u32 	[%rd89+384], %r2208;
	st.global.u32 	[%rd89+512], %r2207;
	st.global.u32 	[%rd89+640], %r2206;
	st.global.u32 	[%rd89+768], %r2205;
	st.global.u32 	[%rd89+896], %r2204;
	st.global.u32 	[%rd89+1024], %r2203;
	st.global.u32 	[%rd89+1152], %r2202;
	st.global.u32 	[%rd89+1280], %r2201;
	st.global.u32 	[%rd89+1408], %r2200;
	st.global.u32 	[%rd89+1536], %r2199;
	st.global.u32 	[%rd89+1664], %r2198;
	st.global.u32 	[%rd89+1792], %r2197;
	st.global.u32 	[%rd89+1920], %r2196;
	st.global.u32 	[%rd89+2048], %r2195;
	bra.uni 	$L__BB7_174;
$L__BB7_140:
	ld.param.u32 	%r2086, [_ZN3cub18CUB_300001_SM_10006detail10radix_sort29DeviceRadixSortOnesweepKernelINS1_5radix10policy_hubIiiyE10Policy1000ELNS0_9SortOrderE0EiiyiiNS1_21identity_decomposer_tEEEvPT5_SB_PT3_PKSC_PT1_PKSG_PT2_PKSK_T4_iiT6__param_8];
	ld.param.u64 	%rd440, [_ZN3cub18CUB_300001_SM_10006detail10radix_sort29DeviceRadixSortOnesweepKernelINS1_5radix10policy_hubIiiyE10Policy1000ELNS0_9SortOrderE0EiiyiiNS1_21identity_decomposer_tEEEvPT5_SB_PT3_PKSC_PT1_PKSG_PT2_PKSK_T4_iiT6__param_6];
	cvt.u32.u64 	%r747, %rd7;
	mad.lo.s32 	%r199, %r3, -6528, %r2086;
	setp.ge.s32 	%p86, %r747, %r199;
	add.s64 	%rd90, %rd14, %rd7;
	cvta.to.global.u64 	%rd91, %rd440;
	shl.b64 	%rd92, %rd90, 2;
	add.s64 	%rd16, %rd91, %rd92;
	@%p86 bra 	$L__BB7_142;
	st.global.u32 	[%rd16], %r2211;
$L__BB7_142:
	add.s32 	%r749, %r747, 32;
	setp.ge.s32 	%p87, %r749, %r199;
	@%p87 bra 	$L__BB7_144;
	st.global.u32 	[%rd16+128], %r2210;
$L__BB7_144:
	add.s32 	%r751, %r747, 64;
	setp.ge.s32 	%p88, %r751, %r199;
	@%p88 bra 	$L__BB7_146;
	st.global.u32 	[%rd16+256], %r2209;
$L__BB7_146:
	add.s32 	%r753, %r747, 96;
	setp.ge.s32 	%p89, %r753, %r199;
	@%p89 bra 	$L__BB7_148;
	st.global.u32 	[%rd16+384], %r2208;
$L__BB7_148:
	add.s32 	%r755, %r747, 128;
	setp.ge.s32 	%p90, %r755, %r199;
	@%p90 bra 	$L__BB7_150;
	st.global.u32 	[%rd16+512], %r2207;
$L__BB7_150:
	add.s32 	%r757, %r747, 160;
	setp.ge.s32 	%p91, %r757, %r199;
	@%p91 bra 	$L__BB7_152;
	st.global.u32 	[%rd16+640], %r2206;
$L__BB7_152:
	add.s32 	%r759, %r747, 192;
	setp.ge.s32 	%p92, %r759, %r199;
	@%p92 bra 	$L__BB7_154;
	st.global.u32 	[%rd16+768], %r2205;
$L__BB7_154:
	add.s32 	%r761, %r747, 224;
	setp.ge.s32 	%p93, %r761, %r199;
	@%p93 bra 	$L__BB7_156;
	st.global.u32 	[%rd16+896], %r2204;
$L__BB7_156:
	add.s32 	%r763, %r747, 256;
	setp.ge.s32 	%p94, %r763, %r199;
	@%p94 bra 	$L__BB7_158;
	st.global.u32 	[%rd16+1024], %r2203;
$L__BB7_158:
	add.s32 	%r765, %r747, 288;
	setp.ge.s32 	%p95, %r765, %r199;
	@%p95 bra 	$L__BB7_160;
	st.global.u32 	[%rd16+1152], %r2202;
$L__BB7_160:
	add.s32 	%r767, %r747, 320;
	setp.ge.s32 	%p96, %r767, %r199;
	@%p96 bra 	$L__BB7_162;
	st.global.u32 	[%rd16+1280], %r2201;
$L__BB7_162:
	add.s32 	%r769, %r747, 352;
	setp.ge.s32 	%p97, %r769, %r199;
	@%p97 bra 	$L__BB7_164;
	st.global.u32 	[%rd16+1408], %r2200;
$L__BB7_164:
	add.s32 	%r771, %r747, 384;
	setp.ge.s32 	%p98, %r771, %r199;
	@%p98 bra 	$L__BB7_166;
	st.global.u32 	[%rd16+1536], %r2199;
$L__BB7_166:
	add.s32 	%r773, %r747, 416;
	setp.ge.s32 	%p99, %r773, %r199;
	@%p99 bra 	$L__BB7_168;
	st.global.u32 	[%rd16+1664], %r2198;
$L__BB7_168:
	add.s32 	%r775, %r747, 448;
	setp.ge.s32 	%p100, %r775, %r199;
	@%p100 bra 	$L__BB7_170;
	st.global.u32 	[%rd16+1792], %r2197;
$L__BB7_170:
	add.s32 	%r777, %r747, 480;
	setp.ge.s32 	%p101, %r777, %r199;
	@%p101 bra 	$L__BB7_172;
	st.global.u32 	[%rd16+1920], %r2196;
$L__BB7_172:
	add.s32 	%r779, %r747, 512;
	setp.ge.s32 	%p102, %r779, %r199;
	@%p102 bra 	$L__BB7_174;
	st.global.u32 	[%rd16+2048], %r2195;
$L__BB7_174:
	// begin inline asm
	exit;
	// end inline asm
	mov.u32 	%r2212, %r2149;
	mov.u32 	%r2213, %r2150;
	mov.u32 	%r2214, %r2151;
	mov.u32 	%r2215, %r2152;
	mov.u32 	%r2216, %r2153;
	mov.u32 	%r2217, %r2154;
	mov.u32 	%r2218, %r2155;
	mov.u32 	%r2219, %r2156;
	mov.u32 	%r2220, %r2157;
	mov.u32 	%r2221, %r2158;
	mov.u32 	%r2222, %r2159;
	mov.u32 	%r2223, %r2160;
	mov.u32 	%r2224, %r2161;
	mov.u32 	%r2225, %r2162;
	mov.u32 	%r2226, %r2163;
	mov.u32 	%r2227, %r2164;
	mov.u32 	%r2228, %r2165;
$L__BB7_175:
	mul.hi.u32 	%r780, %r1, 357913942;
	add.s32 	%r781, %r780, %r1;
	shl.b32 	%r782, %r781, 2;
	mov.u32 	%r783, _ZZN3cub18CUB_300001_SM_10006detail10radix_sort29DeviceRadixSortOnesweepKernelINS1_5radix10policy_hubIiiyE10Policy1000ELNS0_9SortOrderE0EiiyiiNS1_21identity_decomposer_tEEEvPT5_SB_PT3_PKSC_PT1_PKSG_PT2_PKSK_T4_iiT6_E1s;
	add.s32 	%r784, %r783, %r782;
	add.s32 	%r217, %r784, 13328;
	st.shared.u32 	[%r784+13328], %r2174;
	bar.sync 	0;
	setp.gt.u32 	%p103, %r1, 31;
	@%p103 bra 	$L__BB7_177;
	mad.lo.s32 	%r816, %r1, 52, %r783;
	ld.shared.u32 	%r817, [%r816+13328];
	ld.shared.u32 	%r818, [%r816+13332];
	ld.shared.u32 	%r819, [%r816+13336];
	ld.shared.u32 	%r820, [%r816+13340];
	ld.shared.u32 	%r821, [%r816+13344];
	ld.shared.u32 	%r822, [%r816+13348];
	ld.shared.u32 	%r823, [%r816+13352];
	ld.shared.u32 	%r824, [%r816+13356];
	ld.shared.u32 	%r825, [%r816+13360];
	ld.shared.u32 	%r826, [%r816+13364];
	ld.shared.u32 	%r827, [%r816+13368];
	ld.shared.u32 	%r828, [%r816+13372];
	add.s32 	%r829, %r818, %r817;
	add.s32 	%r830, %r829, %r819;
	add.s32 	%r831, %r830, %r820;
	add.s32 	%r832, %r831, %r821;
	add.s32 	%r833, %r832, %r822;
	add.s32 	%r834, %r833, %r823;
	add.s32 	%r835, %r834, %r824;
	add.s32 	%r836, %r835, %r825;
	add.s32 	%r837, %r836, %r826;
	add.s32 	%r838, %r837, %r827;
	add.s32 	%r789, %r838, %r828;
	mov.b32 	%r787, 1;
	mov.b32 	%r812, 0;
	mov.b32 	%r814, -1;
	// begin inline asm
	{  .reg .s32 r0;  .reg .pred p;  shfl.sync.up.b32 r0|p, %r789, %r787, %r812, %r814;  @p add.s32 r0, r0, %r789;  mov.s32 %r785, r0;}
	// end inline asm
	mov.b32 	%r793, 2;
	// begin inline asm
	{  .reg .s32 r0;  .reg .pred p;  shfl.sync.up.b32 r0|p, %r785, %r793, %r812, %r814;  @p add.s32 r0, r0, %r785;  mov.s32 %r791, r0;}
	// end inline asm
	mov.b32 	%r799, 4;
	// begin inline asm
	{  .reg .s32 r0;  .reg .pred p;  shfl.sync.up.b32 r0|p, %r791, %r799, %r812, %r814;  @p add.s32 r0, r0, %r791;  mov.s32 %r797, r0;}
	// end inline asm
	mov.b32 	%r805, 8;
	// begin inline asm
	{  .reg .s32 r0;  .reg .pred p;  shfl.sync.up.b32 r0|p, %r797, %r805, %r812, %r814;  @p add.s32 r0, r0, %r797;  mov.s32 %r803, r0;}
	// end inline asm
	mov.b32 	%r811, 16;
	// begin inline asm
	{  .reg .s32 r0;  .reg .pred p;  shfl.sync.up.b32 r0|p, %r803, %r811, %r812, %r814;  @p add.s32 r0, r0, %r803;  mov.s32 %r809, r0;}
	// end inline asm
	sub.s32 	%r839, %r809, %r789;
	add.s32 	%r840, %r817, %r839;
	add.s32 	%r841, %r818, %r840;
	add.s32 	%r842, %r819, %r841;
	add.s32 	%r843, %r820, %r842;
	add.s32 	%r844, %r821, %r843;
	add.s32 	%r845, %r822, %r844;
	add.s32 	%r846, %r823, %r845;
	add.s32 	%r847, %r824, %r846;
	add.s32 	%r848, %r825, %r847;
	add.s32 	%r849, %r826, %r848;
	add.s32 	%r850, %r827, %r849;
	st.shared.u32 	[%r816+13328], %r839;
	st.shared.u32 	[%r816+13332], %r840;
	st.shared.u32 	[%r816+13336], %r841;
	st.shared.u32 	[%r816+13340], %r842;
	st.shared.u32 	[%r816+13344], %r843;
	st.shared.u32 	[%r816+13348], %r844;
	st.shared.u32 	[%r816+13352], %r845;
	st.shared.u32 	[%r816+13356], %r846;
	st.shared.u32 	[%r816+13360], %r847;
	st.shared.u32 	[%r816+13364], %r848;
	st.shared.u32 	[%r816+13368], %r849;
	st.shared.u32 	[%r816+13372], %r850;
$L__BB7_177:
	setp.gt.u32 	%p104, %r1, 255;
	bar.sync 	0;
	ld.shared.u32 	%r218, [%r217];
	@%p104 bra 	$L__BB7_179;
	shl.b32 	%r851, %r1, 2;
	add.s32 	%r853, %r783, %r851;
	ld.shared.u32 	%r854, [%r853];
	add.s32 	%r855, %r854, %r218;
	st.shared.u32 	[%r853], %r855;
	ld.shared.u32 	%r856, [%r853+1024];
	add.s32 	%r857, %r856, %r218;
	st.shared.u32 	[%r853+1024], %r857;
	ld.shared.u32 	%r858, [%r853+2048];
	add.s32 	%r859, %r858, %r218;
	st.shared.u32 	[%r853+2048], %r859;
	ld.shared.u32 	%r860, [%r853+3072];
	add.s32 	%r861, %r860, %r218;
	st.shared.u32 	[%r853+3072], %r861;
	ld.shared.u32 	%r862, [%r853+4096];
	add.s32 	%r863, %r862, %r218;
	st.shared.u32 	[%r853+4096], %r863;
	ld.shared.u32 	%r864, [%r853+5120];
	add.s32 	%r865, %r864, %r218;
	st.shared.u32 	[%r853+5120], %r865;
	ld.shared.u32 	%r866, [%r853+6144];
	add.s32 	%r867, %r866, %r218;
	st.shared.u32 	[%r853+6144], %r867;
	ld.shared.u32 	%r868, [%r853+7168];
	add.s32 	%r869, %r868, %r218;
	st.shared.u32 	[%r853+7168], %r869;
	ld.shared.u32 	%r870, [%r853+8192];
	add.s32 	%r871, %r870, %r218;
	st.shared.u32 	[%r853+8192], %r871;
	ld.shared.u32 	%r872, [%r853+9216];
	add.s32 	%r873, %r872, %r218;
	st.shared.u32 	[%r853+9216], %r873;
	ld.shared.u32 	%r874, [%r853+10240];
	add.s32 	%r875, %r874, %r218;
	st.shared.u32 	[%r853+10240], %r875;
	ld.shared.u32 	%r876, [%r853+11264];
	add.s32 	%r877, %r876, %r218;
	st.shared.u32 	[%r853+11264], %r877;
$L__BB7_179:
	ld.param.u32 	%r2132, [_ZN3cub18CUB_300001_SM_10006detail10radix_sort29DeviceRadixSortOnesweepKernelINS1_5radix10policy_hubIiiyE10Policy1000ELNS0_9SortOrderE0EiiyiiNS1_21identity_decomposer_tEEEvPT5_SB_PT3_PKSC_PT1_PKSG_PT2_PKSK_T4_iiT6__param_10];
	ld.param.u32 	%r2095, [_ZN3cub18CUB_300001_SM_10006detail10radix_sort29DeviceRadixSortOnesweepKernelINS1_5radix10policy_hubIiiyE10Policy1000ELNS0_9SortOrderE0EiiyiiNS1_21identity_decomposer_tEEEvPT5_SB_PT3_PKSC_PT1_PKSG_PT2_PKSK_T4_iiT6__param_9];
	shl.b32 	%r904, %r1, 5;
	and.b32  	%r905, %r904, 31744;
	add.s32 	%r219, %r783, %r905;
	bar.sync 	0;
	// begin inline asm
	mov.u32 %r878, %lanemask_le;
	// end inline asm
	shr.u32 	%r907, %r2228, %r2095;
	mov.b32 	%r908, -1;
	shl.b32 	%r909, %r908, %r2132;
	not.b32 	%r221, %r909;
	and.b32  	%r901, %r907, %r221;
	mov.b32 	%r881, 1;
	// begin inline asm
	{
    .reg .pred p;
    and.b32 %r879, %r901, %r881;    setp.ne.u32 p, %r879, 0;
    vote.ballot.sync.b32 %r879, p, 0xffffffff;
    @!p not.b32 %r879, %r879;
}

	// end inline asm
	mov.b32 	%r884, 2;
	// begin inline asm
	{
    .reg .pred p;
    and.b32 %r882, %r901, %r884;    setp.ne.u32 p, %r882, 0;
    vote.ballot.sync.b32 %r882, p, 0xffffffff;
    @!p not.b32 %r882, %r882;
}

	// end inline asm
	and.b32  	%r910, %r882, %r879;
	mov.b32 	%r887, 4;
	// begin inline asm
	{
    .reg .pred p;
    and.b32 %r885, %r901, %r887;    setp.ne.u32 p, %r885, 0;
    vote.ballot.sync.b32 %r885, p, 0xffffffff;
    @!p not.b32 %r885, %r885;
}

	// end inline asm
	and.b32  	%r911, %r885, %r910;
	mov.b32 	%r890, 8;
	// begin inline asm
	{
    .reg .pred p;
    and.b32 %r888, %r901, %r890;    setp.ne.u32 p, %r888, 0;
    vote.ballot.sync.b32 %r888, p, 0xffffffff;
    @!p not.b32 %r888, %r888;
}

	// end inline asm
	and.b32  	%r912, %r888, %r911;
	mov.b32 	%r893, 16;
	// begin inline asm
	{
    .reg .pred p;
    and.b32 %r891, %r901, %r893;    setp.ne.u32 p, %r891, 0;
    vote.ballot.sync.b32 %r891, p, 0xffffffff;
    @!p not.b32 %r891, %r891;
}

	// end inline asm
	and.b32  	%r913, %r891, %r912;
	mov.b32 	%r896, 32;
	// begin inline asm
	{
    .reg .pred p;
    and.b32 %r894, %r901, %r896;    setp.ne.u32 p, %r894, 0;
    vote.ballot.sync.b32 %r894, p, 0xffffffff;
    @!p not.b32 %r894, %r894;
}

	// end inline asm
	and.b32  	%r914, %r894, %r913;
	mov.b32 	%r899, 64;
	// begin inline asm
	{
    .reg .pred p;
    and.b32 %r897, %r901, %r899;    setp.ne.u32 p, %r897, 0;
    vote.ballot.sync.b32 %r897, p, 0xffffffff;
    @!p not.b32 %r897, %r897;
}

	// end inline asm
	and.b32  	%r915, %r897, %r914;
	mov.b32 	%r902, 128;
	// begin inline asm
	{
    .reg .pred p;
    and.b32 %r900, %r901, %r902;    setp.ne.u32 p, %r900, 0;
    vote.ballot.sync.b32 %r900, p, 0xffffffff;
    @!p not.b32 %r900, %r900;
}

	// end inline asm
	and.b32  	%r916, %r900, %r915;
	clz.b32 	%r917, %r916;
	sub.s32 	%r223, 31, %r917;
	and.b32  	%r918, %r878, %r916;
	popc.b32 	%r224, %r918;
	setp.ne.s32 	%p105, %r443, %r223;
	mov.b32 	%r2229, 0;
	@%p105 bra 	$L__BB7_181;
	shl.b32 	%r919, %r901, 2;
	add.s32 	%r920, %r219, %r919;
	atom.shared.add.u32 	%r2229, [%r920], %r224;
$L__BB7_181:
	ld.param.u32 	%r2096, [_ZN3cub18CUB_300001_SM_10006detail10radix_sort29DeviceRadixSortOnesweepKernelINS1_5radix10policy_hubIiiyE10Policy1000ELNS0_9SortOrderE0EiiyiiNS1_21identity_decomposer_tEEEvPT5_SB_PT3_PKSC_PT1_PKSG_PT2_PKSK_T4_iiT6__param_9];
	shfl.sync.idx.b32	%r946|%p106, %r2229, %r223, 31, -1;
	add.s32 	%r227, %r224, %r946;
	shr.u32 	%r947, %r2227, %r2096;
	and.b32  	%r943, %r947, %r221;
	mov.b32 	%r923, 1;
	// begin inline asm
	{
    .reg .pred p;
    and.b32 %r921, %r943, %r923;    setp.ne.u32 p, %r921, 0;
    vote.ballot.sync.b32 %r921, p, 0xffffffff;
    @!p not.b32 %r921, %r921;
}

	// end inline asm
	mov.b32 	%r926, 2;
	// begin inline asm
	{
    .reg .pred p;
    and.b32 %r924, %r943, %r926;    setp.ne.u32 p, %r924, 0;
    vote.ballot.sync.b32 %r924, p, 0xffffffff;
    @!p not.b32 %r924, %r924;
}

	// end inline asm
	and.b32  	%r948, %r924, %r921;
	mov.b32 	%r929, 4;
	// begin inline asm
	{
    .reg .pred p;
    and.b32 %r927, %r943, %r929;    setp.ne.u32 p, %r927, 0;
    vote.ballot.sync.b32 %r927, p, 0xffffffff;
    @!p not.b32 %r927, %r927;
}

	// end inline asm
	and.b32  	%r949, %r927, %r948;
	mov.b32 	%r932, 8;
	// begin inline asm
	{
    .reg .pred p;
    and.b32 %r930, %r943, %r932;    setp.ne.u32 p, %r930, 0;
    vote.ballot.sync.b32 %r930, p, 0xffffffff;
    @!p not.b32 %r930, %r930;
}

	// end inline asm
	and.b32  	%r950, %r930, %r949;
	mov.b32 	%r935, 16;
	// begin inline asm
	{
    .reg .pred p;
    and.b32 %r933, %r943, %r935;    setp.ne.u32 p, %r933, 0;
    vote.ballot.sync.b32 %r933, p, 0xffffffff;
    @!p not.b32 %r933, %r933;
}

	// end inline asm
	and.b32  	%r951, %r933, %r950;
	mov.b32 	%r938, 32;
	// begin inline asm
	{
    .reg .pred p;
    and.b32 %r936, %r943, %r938;    setp.ne.u32 p, %r936, 0;
    vote.ballot.sync.b32 %r936, p, 0xffffffff;
    @!p not.b32 %r936, %r936;
}

	// end inline asm
	and.b32  	%r952, %r936, %r951;
	mov.b32 	%r941, 64;
	// begin inline asm
	{
    .reg .pred p;
    and.b32 %r939, %r943, %r941;    setp.ne.u32 p, %r939, 0;
    vote.ballot.sync.b32 %r939, p, 0xffffffff;
    @!p not.b32 %r939, %r939;
}

	// end inline asm
	and.b32  	%r953, %r939, %r952;
	mov.b32 	%r944, 128;
	// begin inline asm
	{
    .reg .pred p;
    and.b32 %r942, %r943, %r944;    setp.ne.u32 p, %r942, 0;
    vote.ballot.sync.b32 %r942, p, 0xffffffff;
    @!p not.b32 %r942, %r942;
}

	// end inline asm
	and.b32  	%r954, %r942, %r953;
	clz.b32 	%r955, %r954;
	sub.s32 	%r229, 31, %r955;
	and.b32  	%r956, %r878, %r954;
	popc.b32 	%r230, %r956;
	setp.ne.s32 	%p107, %r443, %r229;
	mov.b32 	%r2230, 0;
	@%p107 bra 	$L__BB7_183;
	shl.b32 	%r957, %r943, 2;
	add.s32 	%r958, %r219, %r957;
	atom.shared.add.u32 	%r2230, [%r958], %r230;
$L__BB7_183:
	ld.param.u32 	%r2097, [_ZN3cub18CUB_300001_SM_10006detail10radix_sort29DeviceRadixSortOnesweepKernelINS1_5radix10policy_hubIiiyE10Policy1000ELNS0_9SortOrderE0EiiyiiNS1_21identity_decomposer_tEEEvPT5_SB_PT3_PKSC_PT1_PKSG_PT2_PKSK_T4_iiT6__param_9];
	shfl.sync.idx.b32	%r984|%p108, %r2230, %r229, 31, -1;
	add.s32 	%r233, %r230, %r984;
	shr.u32 	%r985, %r2226, %r2097;
	and.b32  	%r981, %r985, %r221;
	mov.b32 	%r961, 1;
	// begin inline asm
	{
    .reg .pred p;
    and.b32 %r959, %r981, %r961;    setp.ne.u32 p, %r959, 0;
    vote.ballot.sync.b32 %r959, p, 0xffffffff;
    @!p not.b32 %r959, %r959;
}

	// end inline asm
	mov.b32 	%r964, 2;
	// begin inline asm
	{
    .reg .pred p;
    and.b32 %r962, %r981, %r964;    setp.ne.u32 p, %r962, 0;
    vote.ballot.sync.b32 %r962, p, 0xffffffff;
    @!p not.b32 %r962, %r962;
}

	// end inline asm
	and.b32  	%r986, %r962, %r959;
	mov.b32 	%r967, 4;
	// begin inline asm
	{
    .reg .pred p;
    and.b32 %r965, %r981, %r967;    setp.ne.u32 p, %r965, 0;
    vote.ballot.sync.b32 %r965, p, 0xffffffff;
    @!p not.b32 %r965, %r965;
}

	// end inline asm
	and.b32  	%r987, %r965, %r986;
	mov.b32 	%r970, 8;
	// begin inline asm
	{
    .reg .pred p;
    and.b32 %r968, %r981, %r970;    setp.ne.u32 p, %r968, 0;
    vote.ballot.sync.b32 %r968, p, 0xffffffff;
    @!p not.b32 %r968, %r968;
}

	// end inline asm
	and.b32  	%r988, %r968, %r987;
	mov.b32 	%r973, 16;
	// begin inline asm
	{
    .reg .pred p;
    and.b32 %r971, %r981, %r973;    setp.ne.u32 p, %r971, 0;
    vote.ballot.sync.b32 %r971, p, 0xffffffff;
    @!p not.b32 %r971, %r971;
}

	// end inline asm
	and.b32  	%r989, %r971, %r988;
	mov.b32 	%r976, 32;
	// begin inline asm
	{
    .reg .pred p;
    and.b32 %r974, %r981, %r976;    setp.ne.u32 p, %r974, 0;
    vote.ballot.sync.b32 %r974, p, 0xffffffff;
    @!p not.b32 %r974, %r974;
}

	// end inline asm
	and.b32  	%r990, %r974, %r989;
	mov.b32 	%r979, 64;
	// begin inline asm
	{
    .reg .pred p;
    and.b32 %r977, %r981, %r979;    setp.ne.u32 p, %r977, 0;
    vote.ballot.sync.b32 %r977, p, 0xffffffff;
    @!p not.b32 %r977, %r977;
}

	// end inline asm
	and.b32  	%r991, %r977, %r990;
	mov.b32 	%r982, 128;
	// begin inline asm
	{
    .reg .pred p;
    and.b32 %r980, %r981, %r982;    setp.ne.u32 p, %r980, 0;
    vote.ballot.sync.b32 %r980, p, 0xffffffff;
    @!p not.b32 %r980, %r980;
}

	// end inline asm
	and.b32  	%r992, %r980, %r991;
	clz.b32 	%r993, %r992;
	sub.s32 	%r235, 31, %r993;
	and.b32  	%r994, %r878, %r992;
	popc.b32 	%r236, %r994;
	setp.ne.s32 	%p109, %r443, %r235;
	mov.b32 	%r2231, 0;
	@%p109 bra 	$L__BB7_185;
	shl.b32 	%r995, %r981, 2;
	add.s32 	%r996, %r219, %r995;
	atom.shared.add.u32 	%r2231, [%r996], %r236;
$L__BB7_185:
	ld.param.u32 	%r2098, [_ZN3cub18CUB_300001_SM_10006detail10radix_sort29DeviceRadixSortOnesweepKernelINS1_5radix10policy_hubIiiyE10Policy1000ELNS0_9SortOrderE0EiiyiiNS1_21identity_decomposer_tEEEvPT5_SB_PT3_PKSC_PT1_PKSG_PT2_PKSK_T4_iiT6__param_9];
	shfl.sync.idx.b32	%r1022|%p110, %r2231, %r235, 31, -1;
	add.s32 	%r239, %r236, %r1022;
	shr.u32 	%r1023, %r2225, %r2098;
	and.b32  	%r1019, %r1023, %r221;
	mov.b32 	%r999, 1;
	// begin inline asm
	{
    .reg .pred p;
    and.b32 %r997, %r1019, %r999;    setp.ne.u32 p, %r997, 0;
    vote.ballot.sync.b32 %r997, p, 0xffffffff;
    @!p not.b32 %r997, %r997;
}

	// end inline asm
	mov.b32 	%r1002, 2;
	// begin inline asm
	{
    .reg .pred p;
    and.b32 %r1000, %r1019, %r1002;    setp.ne.u32 p, %r1000, 0;
    vote.ballot.sync.b32 %r1000, p, 0xffffffff;
    @!p not.b32 %r1000, %r1000;
}

	// end inline asm
	and.b32  	%r1024, %r1000, %r997;
	mov.b32 	%r1005, 4;
	// begin inline asm
	{
    .reg .pred p;
    and.b32 %r1003, %r1019, %r1005;    setp.ne.u32 p, %r1003, 0;
    vote.ballot.sync.b32 %r1003, p, 0xffffffff;
    @!p not.b32 %r1003, %r1003;
}

	// end inline asm
	and.b32  	%r1025, %r1003, %r1024;
	mov.b32 	%r1008, 8;
	// begin inline asm
	{
    .reg .pred p;
    and.b32 %r1006, %r1019, %r1008;    setp.ne.u32 p, %r1006, 0;
    vote.ballot.sync.b32 %r1006, p, 0xffffffff;
    @!p not.b32 %r1006, %r1006;
}

	// end inline asm
	and.b32  	%r1026, %r1006, %r1025;
	mov.b32 	%r1011, 16;
	// begin inline asm
	{
    .reg .pred p;
    and.b32 %r1009, %r1019, %r1011;    setp.ne.u32 p, %r1009, 0;
    vote.ballot.sync.b32 %r1009, p, 0xffffffff;
    @!p not.b32 %r1009, %r1009;
}

	// end inline asm
	and.b32  	%r1027, %r1009, %r1026;
	mov.b32 	%r1014, 32;
	// begin inline asm
	{
    .reg .pred p;
    and.b32 %r1012, %r1019, %r1014;    setp.ne.u32 p, %r1012, 0;
    vote.ballot.sync.b32 %r1012, p, 0xffffffff;
    @!p not.b32 %r1012, %r1012;
}

	// end inline asm
	and.b32  	%r1028, %r1012, %r1027;
	mov.b32 	%r1017, 64;
	// begin inline asm
	{
    .reg .pred p;
    and.b32 %r1015, %r1019, %r1017;    setp.ne.u32 p, %r1015, 0;
    vote.ballot.sync.b32 %r1015, p, 0xffffffff;
    @!p not.b32 %r1015, %r1015;
}

	// end inline asm
	and.b32  	%r1029, %r1015, %r1028;
	mov.b32 	%r1020, 128;
	// begin inline asm
	{
    .reg .pred p;
    and.b32 %r1018, %r1019, %r1020;    setp.ne.u32 p, %r1018, 0;
    vote.ballot.sync.b32 %r1018, p, 0xffffffff;
    @!p not.b32 %r1018, %r1018;
}

	// end inline asm
	and.b32  	%r1030, %r1018, %r1029;
	clz.b32 	%r1031, %r1030;
	sub.s32 	%r241, 31, %r1031;
	and.b32  	%r1032, %r878, %r1030;
	popc.b32 	%r242, %r1032;
	setp.ne.s32 	%p111, %r443, %r241;
	mov.b32 	%r2232, 0;
	@%p111 bra 	$L__BB7_187;
	shl.b32 	%r1033, %r1019, 2;
	add.s32 	%r1034, %r219, %r1033;
	atom.shared.add.u32 	%r2232, [%r1034], %r242;
$L__BB7_187:
	ld.param.u32 	%r2099, [_ZN3cub18CUB_300001_SM_10006detail10radix_sort29DeviceRadixSortOnesweepKernelINS1_5radix10policy_hubIiiyE10Policy1000ELNS0_9SortOrderE0EiiyiiNS1_21identity_decomposer_tEEEvPT5_SB_PT3_PKSC_PT1_PKSG_PT2_PKSK_T4_iiT6__param_9];
	shfl.sync.idx.b32	%r1060|%p112, %r2232, %r241, 31, -1;
	add.s32 	%r245, %r242, %r1060;
	shr.u32 	%r1061, %r2224, %r2099;
	and.b32  	%r1057, %r1061, %r221;
	mov.b32 	%r1037, 1;
	// begin inline asm
	{
    .reg .pred p;
    and.b32 %r1035, %r1057, %r1037;    setp.ne.u32 p, %r1035, 0;
    vote.ballot.sync.b32 %r1035, p, 0xffffffff;
    @!p not.b32 %r1035, %r1035;
}

	// end inline asm
	mov.b32 	%r1040, 2;
	// begin inline asm
	{
    .reg .pred p;
    and.b32 %r1038, %r1057, %r1040;    setp.ne.u32 p, %r1038, 0;
    vote.ballot.sync.b32 %r1038, p, 0xffffffff;
    @!p not.b32 %r1038, %r1038;
}

	// end inline asm
	and.b32  	%r1062, %r1038, %r1035;
	mov.b32 	%r1043, 4;
	// begin inline asm
	{
    .reg .pred p;
    and.b32 %r1041, %r1057, %r1043;    setp.ne.u32 p, %r1041, 0;
    vote.ballot.sync.b32 %r1041, p, 0xffffffff;
    @!p not.b32 %r1041, %r1041;
}

	// end inline asm
	and.b32  	%r1063, %r1041, %r1062;
	mov.b32 	%r1046, 8;
	// begin inline asm
	{
    .reg .pred p;
    and.b32 %r1044, %r1057, %r1046;    setp.ne.u32 p, %r1044, 0;
    vote.ballot.sync.b32 %r1044, p, 0xffffffff;
    @!p not.b32 %r1044, %r1044;
}

	// end inline asm
	and.b32  	%r1064, %r1044, %r1063;
	mov.b32 	%r1049, 16;
	// begin inline asm
	{
    .reg .pred p;
    and.b32 %r1047, %r1057, %r1049;    setp.ne.u32 p, %r1047, 0;
    vote.ballot.sync.b32 %r1047, p, 0xffffffff;
    @!p not.b32 %r1047, %r1047;
}

	// end inline asm
	and.b32  	%r1065, %r1047, %r1064;
	mov.b32 	%r1052, 32;
	// begin inline asm
	{
    .reg .pred p;
    and.b32 %r1050, %r1057, %r1052;    setp.ne.u32 p, %r1050, 0;
    vote.ballot.sync.b32 %r1050, p, 0xffffffff;
    @!p not.b32 %r1050, %r1050;
}

	// end inline asm
	and.b32  	%r1066, %r1050, %r1065;
	mov.b32 	%r1055, 64;
	// begin inline asm
	{
    .reg .pred p;
    and.b32 %r1053, %r1057, %r1055;    setp.ne.u32 p, %r1053, 0;
    vote.ballot.sync.b32 %r1053, p, 0xffffffff;
    @!p not.b32 %r1053, %r1053;
}

	// end inline asm
	and.b32  	%r1067, %r1053, %r1066;
	mov.b32 	%r1058, 128;
	// begin inline asm
	{
    .reg .pred p;
    and.b32 %r1056, %r1057, %r1058;    setp.ne.u32 p, %r1056, 0;
    vote.ballot.sync.b32 %r1056, p, 0xffffffff;
    @!p not.b32 %r1056, %r1056;
}

	// end inline asm
	and.b32  	%r1068, %r1056, %r1067;
	clz.b32 	%r1069, %r1068;
	sub.s32 	%r247, 31, %r1069;
	and.b32  	%r1070, %r878, %r1068;
	popc.b32 	%r248, %r1070;
	setp.ne.s32 	%p113, %r443, %r247;
	mov.b32 	%r2233, 0;
	@%p113 bra 	$L__BB7_189;
	shl.b32 	%r1071, %r1057, 2;
	add.s32 	%r1072, %r219, %r1071;
	atom.shared.add.u32 	%r2233, [%r1072], %r248;
$L__BB7_189:
	ld.param.u32 	%r2100, [_ZN3cub18CUB_300001_SM_10006detail10radix_sort29DeviceRadixSortOnesweepKernelINS1_5radix10policy_hubIiiyE10Policy1000ELNS0_9SortOrderE0EiiyiiNS1_21identity_decomposer_tEEEvPT5_SB_PT3_PKSC_PT1_PKSG_PT2_PKSK_T4_iiT6__param_9];
	shfl.sync.idx.b32	%r1098|%p114, %r2233, %r247, 31, -1;
	add.s32 	%r251, %r248, %r1098;
	shr.u32 	%r1099, %r2223, %r2100;
	and.b32  	%r1095, %r1099, %r221;
	mov.b32 	%r1075, 1;
	// begin inline asm
	{
    .reg .pred p;
    and.b32 %r1073, %r1095, %r1075;    setp.ne.u32 p, %r1073, 0;
    vote.ballot.sync.b32 %r1073, p, 0xffffffff;
    @!p not.b32 %r1073, %r1073;
}

	// end inline asm
	mov.b32 	%r1078, 2;
	// begin inline asm
	{
    .reg .pred p;
    and.b32 %r1076, %r1095, %r1078;    setp.ne.u32 p, %r1076, 0;
    vote.ballot.sync.b32 %r1076, p, 0xffffffff;
    @!p not.b32 %r1076, %r1076;
}

	// end inline asm
	and.b32  	%r1100, %r1076, %r1073;
	mov.b32 	%r1081, 4;
	// begin inline asm
	{
    .reg .pred p;
    and.b32 %r1079, %r1095, %r1081;    setp.ne.u32 p, %r1079, 0;
    vote.ballot.sync.b32 %r1079, p, 0xffffffff;
    @!p not.b32 %r1079, %r1079;
}

	// end inline asm
	and.b32  	%r1101, %r1079, %r1100;
	mov.b32 	%r1084, 8;
	// begin inline asm
	{
    .reg .pred p;
    and.b32 %r1082, %r1095, %r1084;    setp.ne.u32 p, %r1082, 0;
    vote.ballot.sync.b32 %r1082, p, 0xffffffff;
    @!p not.b32 %r1082, %r1082;
}

	// end inline asm
	and.b32  	%r1102, %r1082, %r1101;
	mov.b32 	%r1087, 16;
	// begin inline asm
	{
    .reg .pred p;
    and.b32 %r1085, %r1095, %r1087;    setp.ne.u32 p, %r1085, 0;
    vote.ballot.sync.b32 %r1085, p, 0xffffffff;
    @!p not.b32 %r1085, %r1085;
}

	// end inline asm
	and.b32  	%r1103, %r1085, %r1102;
	mov.b32 	%r1090, 32;
	// begin inline asm
	{
    .reg .pred p;
    and.b32 %r1088, %r1095, %r1090;    setp.ne.u32 p, %r1088, 0;
    vote.ballot.sync.b32 %r1088, p, 0xffffffff;
    @!p not.b32 %r1088, %r1088;
}

	// end inline asm
	and.b32  	%r1104, %r1088, %r1103;
	mov.b32 	%r1093, 64;
	// begin inline asm
	{
    .reg .pred p;
    and.b32 %r1091, %r1095, %r1093;    setp.ne.u32 p, %r1091, 0;
    vote.ballot.sync.b32 %r1091, p, 0xffffffff;
    @!p not.b32 %r1091, %r1091;
}

	// end inline asm
	and.b32  	%r1105, %r1091, %r1104;
	mov.b32 	%r1096, 128;
	// begin inline asm
	{
    .reg .pred p;
    and.b32 %r1094, %r1095, %r1096;    setp.ne.u32 p, %r1094, 0;
    vote.ballot.sync.b32 %r1094, p, 0xffffffff;
    @!p not.b32 %r1094, %r1094;
}

	// end inline asm
	and.b32  	%r1106, %r1094, %r1105;
	clz.b32 	%r1107, %r1106;
	sub.s32 	%r253, 31, %r1107;
	and.b32  	%r1108, %r878, %r1106;
	popc.b32 	%r254, %r1108;
	setp.ne.s32 	%p115, %r443, %r253;
	mov.b32 	%r2234, 0;
	@%p115 bra 	$L__BB7_191;
	shl.b32 	%r1109, %r1095, 2;
	add.s32 	%r1110, %r219, %r1109;
	atom.shared.add.u32 	%r2234, [%r1110], %r254;
$L__BB7_191:
	ld.param.u32 	%r2101, [_ZN3cub18CUB_300001_SM_10006detail10radix_sort29DeviceRadixSortOnesweepKernelINS1_5radix10policy_hubIiiyE10Policy1000ELNS0_9SortOrderE0EiiyiiNS1_21identity_decomposer_tEEEvPT5_SB_PT3_PKSC_PT1_PKSG_PT2_PKSK_T4_iiT6__param_9];
	shfl.sync.idx.b32	%r1136|%p116, %r2234, %r253, 31, -1;
	add.s32 	%r257, %r254, %r1136;
	shr.u32 	%r1137, %r2222, %r2101;
	and.b32  	%r1133, %r1137, %r221;
	mov.b32 	%r1113, 1;
	// begin inline asm
	{
    .reg .pred p;
    and.b32 %r1111, %r1133, %r1113;    setp.ne.u32 p, %r1111, 0;
    vote.ballot.sync.b32 %r1111, p, 0xffffffff;
    @!p not.b32 %r1111, %r1111;
}

	// end inline asm
	mov.b32 	%r1116, 2;
	// begin inline asm
	{
    .reg .pred p;
    and.b32 %r1114, %r1133, %r1116;    setp.ne.u32 p, %r1114, 0;
    vote.ballot.sync.b32 %r1114, p, 0xffffffff;
    @!p not.b32 %r1114, %r1114;
}

	// end inline asm
	and.b32  	%r1138, %r1114, %r1111;
	mov.b32 	%r1119, 4;
	// begin inline asm
	{
    .reg .pred p;
    and.b32 %r1117, %r1133, %r1119;    setp.ne.u32 p, %r1117, 0;
    vote.ballot.sync.b32 %r1117, p, 0xffffffff;
    @!p not.b32 %r1117, %r1117;
}

	// end inline asm
	and.b32  	%r1139, %r1117, %r1138;
	mov.b32 	%r1122, 8;
	// begin inline asm
	{
    .reg .pred p;
    and.b32 %r1120, %r1133, %r1122;    setp.ne.u32 p, %r1120, 0;
    vote.ballot.sync.b32 %r1120, p, 0xffffffff;
    @!p not.b32 %r1120, %r1120;
}

	// end inline asm
	and.b32  	%r1140, %r1120, %r1139;
	mov.b32 	%r1125, 16;
	// begin inline asm
	{
    .reg .pred p;
    and.b32 %r1123, %r1133, %r1125;    setp.ne.u32 p, %r1123, 0;
    vote.ballot.sync.b32 %r1123, p, 0xffffffff;
    @!p not.b32 %r1123, %r1123;
}

	// end inline asm
	and.b32  	%r1141, %r1123, %r1140;
	mov.b32 	%r1128, 32;
	// begin inline asm
	{
    .reg .pred p;
    and.b32 %r1126, %r1133, %r1128;    setp.ne.u32 p, %r1126, 0;
    vote.ballot.sync.b32 %r1126, p, 0xffffffff;
    @!p not.b32 %r1126, %r1126;
}

	// end inline asm
	and.b32  	%r1142, %r1126, %r1141;
	mov.b32 	%r1131, 64;
	// begin inline asm
	{
    .reg .pred p;
    and.b32 %r1129, %r1133, %r1131;    setp.ne.u32 p, %r1129, 0;
    vote.ballot.sync.b32 %r1129, p, 0xffffffff;
    @!p not.b32 %r1129, %r1129;
}

	// end inline asm
	and.b32  	%r1143, %r1129, %r1142;
	mov.b32 	%r1134, 128;
	// begin inline asm
	{
    .reg .pred p;
    and.b32 %r1132, %r1133, %r1134;    setp.ne.u32 p, %r1132, 0;
    vote.ballot.sync.b32 %r1132, p, 0xffffffff;
    @!p not.b32 %r1132, %r1132;
}

	// end inline asm
	and.b32  	%r1144, %r1132, %r1143;
	clz.b32 	%r1145, %r1144;
	sub.s32 	%r259, 31, %r1145;
	and.b32  	%r1146, %r878, %r1144;
	popc.b32 	%r260, %r1146;
	setp.ne.s32 	%p117, %r443, %r259;
	mov.b32 	%r2235, 0;
	@%p117 bra 	$L__BB7_193;
	shl.b32 	%r1147, %r1133, 2;
	add.s32 	%r1148, %r219, %r1147;
	atom.shared.add.u32 	%r2235, [%r1148], %r260;
$L__BB7_193:
	ld.param.u32 	%r2102, [_ZN3cub18CUB_300001_SM_10006detail10radix_sort29DeviceRadixSortOnesweepKernelINS1_5radix10policy_hubIiiyE10Policy1000ELNS0_9SortOrderE0EiiyiiNS1_21identity_decomposer_tEEEvPT5_SB_PT3_PKSC_PT1_PKSG_PT2_PKSK_T4_iiT6__param_9];
	shfl.sync.idx.b32	%r1174|%p118, %r2235, %r259, 31, -1;
	add.s32 	%r263, %r260, %r1174;
	shr.u32 	%r1175, %r2221, %r2102;
	and.b32  	%r1171, %r1175, %r221;
	mov.b32 	%r1151, 1;
	// begin inline asm
	{
    .reg .pred p;
    and.b32 %r1149, %r1171, %r1151;    setp.ne.u32 p, %r1149, 0;
    vote.ballot.sync.b32 %r1149, p, 0xffffffff;
    @!p not.b32 %r1149, %r1149;
}

	// end inline asm
	mov.b32 	%r1154, 2;
	// begin inline asm
	{
    .reg .pred p;
    and.b32 %r1152, %r1171, %r1154;    setp.ne.u32 p, %r1152, 0;
    vote.ballot.sync.b32 %r1152, p, 0xffffffff;
    @!p not.b32 %r1152, %r1152;
}

	// end inline asm
	and.b32  	%r1176, %r1152, %r1149;
	mov.b32 	%r1157, 4;
	// begin inline asm
	{
    .reg .pred p;
    and.b32 %r1155, %r1171, %r1157;    setp.ne.u32 p, %r1155, 0;
    vote.ballot.sync.b32 %r1155, p, 0xffffffff;
    @!p not.b32 %r1155, %r1155;
}

	// end inline asm
	and.b32  	%r1177, %r1155, %r1176;
	mov.b32 	%r1160, 8;
	// begin inline asm
	{
    .reg .pred p;
    and.b32 %r1158, %r1171, %r1160;    setp.ne.u32 p, %r1158, 0;
    vote.ballot.sync.b32 %r1158, p, 0xffffffff;
    @!p not.b32 %r1158, %r1158;
}

	// end inline asm
	and.b32  	%r1178, %r1158, %r1177;
	mov.b32 	%r1163, 16;
	// begin inline asm
	{
    .reg .pred p;
    and.b32 %r1161, %r1171, %r1163;    setp.ne.u32 p, %r1161, 0;
    vote.ballot.sync.b32 %r1161, p, 0xffffffff;
    @!p not.b32 %r1161, %r1161;
}

	// end inline asm
	and.b32  	%r1179, %r1161, %r1178;
	mov.b32 	%r1166, 32;
	// begin inline asm
	{
    .reg .pred p;
    and.b32 %r1164, %r1171, %r1166;    setp.ne.u32 p, %r1164, 0;
    vote.ballot.sync.b32 %r1164, p, 0xffffffff;
    @!p not.b32 %r1164, %r1164;
}

	// end inline asm
	and.b32  	%r1180, %r1164, %r1179;
	mov.b32 	%r1169, 64;
	// begin inline asm
	{
    .reg .pred p;
    and.b32 %r1167, %r1171, %r1169;    setp.ne.u32 p, %r1167, 0;
    vote.ballot.sync.b32 %r1167, p, 0xffffffff;
    @!p not.b32 %r1167, %r1167;
}

	// end inline asm
	and.b32  	%r1181, %r1167, %r1180;
	mov.b32 	%r1172, 128;
	// begin inline asm
	{
    .reg .pred p;
    and.b32 %r1170, %r1171, %r1172;    setp.ne.u32 p, %r1170, 0;
    vote.ballot.sync.b32 %r1170, p, 0xffffffff;
    @!p not.b32 %r1170, %r1170;
}

	// end inline asm
	and.b32  	%r1182, %r1170, %r1181;
	clz.b32 	%r1183, %r1182;
	sub.s32 	%r265, 31, %r1183;
	and.b32  	%r1184, %r878, %r1182;
	popc.b32 	%r266, %r1184;
	setp.ne.s32 	%p119, %r443, %r265;
	mov.b32 	%r2236, 0;
	@%p119 bra 	$L__BB7_195;
	shl.b32 	%r1185, %r1171, 2;
	add.s32 	%r1186, %r219, %r1185;
	atom.shared.add.u32 	%r2236, [%r1186], %r266;
$L__BB7_195:
	ld.param.u32 	%r2103, [_ZN3cub18CUB_300001_SM_10006detail10radix_sort29DeviceRadixSortOnesweepKernelINS1_5radix10policy_hubIiiyE10Policy1000ELNS0_9SortOrderE0EiiyiiNS1_21identity_decomposer_tEEEvPT5_SB_PT3_PKSC_PT1_PKSG_PT2_PKSK_T4_iiT6__param_9];
	shfl.sync.idx.b32	%r1212|%p120, %r2236, %r265, 31, -1;
	add.s32 	%r269, %r266, %r1212;
	shr.u32 	%r1213, %r2220, %r2103;
	and.b32  	%r1209, %r1213, %r221;
	mov.b32 	%r1189, 1;
	// begin inline asm
	{
    .reg .pred p;
    and.b32 %r1187, %r1209, %r1189;    setp.ne.u32 p, %r1187, 0;
    vote.ballot.sync.b32 %r1187, p, 0xffffffff;
    @!p not.b32 %r1187, %r1187;
}

	// end inline asm
	mov.b32 	%r1192, 2;
	// begin inline asm
	{
    .reg .pred p;
    and.b32 %r1190, %r1209, %r1192;    setp.ne.u32 p, %r1190, 0;
    vote.ballot.sync.b32 %r1190, p, 0xffffffff;
    @!p not.b32 %r1190, %r1190;
}

	// end inline asm
	and.b32  	%r1214, %r1190, %r1187;
	mov.b32 	%r1195, 4;
	// begin inline asm
	{
    .reg .pred p;
    and.b32 %r1193, %r1209, %r1195;    setp.ne.u32 p, %r1193, 0;
    vote.ballot.sync.b32 %r1193, p, 0xffffffff;
    @!p not.b32 %r1193, %r1193;
}

	// end inline asm
	and.b32  	%r1215, %r1193, %r1214;
	mov.b32 	%r1198, 8;
	// begin inline asm
	{
    .reg .pred p;
    and.b32 %r1196, %r1209, %r1198;    setp.ne.u32 p, %r1196, 0;
    vote.ballot.sync.b32 %r1196, p, 0xffffffff;
    @!p not.b32 %r1196, %r1196;
}

	// end inline asm
	and.b32  	%r1216, %r1196, %r1215;
	mov.b32 	%r1201, 16;
	// begin inline asm
	{
    .reg .pred p;
    and.b32 %r1199, %r1209, %r1201;    setp.ne.u32 p, %r1199, 0;
    vote.ballot.sync.b32 %r1199, p, 0xffffffff;
    @!p not.b32 %r1199, %r1199;
}

	// end inline asm
	and.b32  	%r1217, %r1199, %r1216;
	mov.b32 	%r1204, 32;
	// begin inline asm
	{
    .reg .pred p;
    and.b32 %r1202, %r1209, %r1204;    setp.ne.u32 p, %r1202, 0;
    vote.ballot.sync.b32 %r1202, p, 0xffffffff;
    @!p not.b32 %r1202, %r1202;
}

	// end inline asm
	and.b32  	%r1218, %r1202, %r1217;
	mov.b32 	%r1207, 64;
	// begin inline asm
	{
    .reg .pred p;
    and.b32 %r1205, %r1209, %r1207;    setp.ne.u32 p, %r1205, 0;
    vote.ballot.sync.b32 %r1205, p, 0xffffffff;
    @!p not.b32 %r1205, %r1205;
}

	// end inline asm
	and.b32  	%r1219, %r1205, %r1218;
	mov.b32 	%r1210, 128;
	// begin inline asm
	{
    .reg .pred p;
    and.b32 %r1208, %r1209, %r1210;    setp.ne.u32 p, %r1208, 0;
    vote.ballot.sync.b32 %r1208, p, 0xffffffff;
    @!p not.b32 %r1208, %r1208;
}

	// end inline asm
	and.b32  	%r1220, %r1208, %r1219;
	clz.b32 	%r1221, %r1220;
	sub.s32 	%r271, 31, %r1221;
	and.b32  	%r1222, %r878, %r1220;
	popc.b32 	%r272, %r1222;
	setp.ne.s32 	%p121, %r443, %r271;
	mov.b32 	%r2237, 0;
	@%p121 bra 	$L__BB7_197;
	shl.b32 	%r1223, %r1209, 2;
	add.s32 	%r1224, %r219, %r1223;
	atom.shared.add.u32 	%r2237, [%r1224], %r272;
$L__BB7_197:
	ld.param.u32 	%r2104, [_ZN3cub18CUB_300001_SM_10006detail10radix_sort29DeviceRadixSortOnesweepKernelINS1_5radix10policy_hubIiiyE10Policy1000ELNS0_9SortOrderE0EiiyiiNS1_21identity_decomposer_tEEEvPT5_SB_PT3_PKSC_PT1_PKSG_PT2_PKSK_T4_iiT6__param_9];
	shfl.sync.idx.b32	%r1250|%p122, %r2237, %r271, 31, -1;
	add.s32 	%r275, %r272, %r1250;
	shr.u32 	%r1251, %r2219, %r2104;
	and.b32  	%r1247, %r1251, %r221;
	mov.b32 	%r1227, 1;
	// begin inline asm
	{
    .reg .pred p;
    and.b32 %r1225, %r1247, %r1227;    setp.ne.u32 p, %r1225, 0;
    vote.ballot.sync.b32 %r1225, p, 0xffffffff;
    @!p not.b32 %r1225, %r1225;
}

	// end inline asm
	mov.b32 	%r1230, 2;
	// begin inline asm
	{
    .reg .pred p;
    and.b32 %r1228, %r1247, %r1230;    setp.ne.u32 p, %r1228, 0;
    vote.ballot.sync.b32 %r1228, p, 0xffffffff;
    @!p not.b32 %r1228, %r1228;
}

	// end inline asm
	and.b32  	%r1252, %r1228, %r1225;
	mov.b32 	%r1233, 4;
	// begin inline asm
	{
    .reg .pred p;
    and.b32 %r1231, %r1247, %r1233;    setp.ne.u32 p, %r1231, 0;
    vote.ballot.sync.b32 %r1231, p, 0xffffffff;
    @!p not.b32 %r1231, %r1231;
}

	// end inline asm
	and.b32  	%r1253, %r1231, %r1252;
	mov.b32 	%r1236, 8;
	// begin inline asm
	{
    .reg .pred p;
    and.b32 %r1234, %r1247, %r1236;    setp.ne.u32 p, %r1234, 0;
    vote.ballot.sync.b32 %r1234, p, 0xffffffff;
    @!p not.b32 %r1234, %r1234;
}

	// end inline asm
	and.b32  	%r1254, %r1234, %r1253;
	mov.b32 	%r1239, 16;
	// begin inline asm
	{
    .reg .pred p;
    and.b32 %r1237, %r1247, %r1239;    setp.ne.u32 p, %r1237, 0;
    vote.ballot.sync.b32 %r1237, p, 0xffffffff;
    @!p not.b32 %r1237, %r1237;
}

	// end inline asm
	and.b32  	%r1255, %r1237, %r1254;
	mov.b32 	%r1242, 32;
	// begin inline asm
	{
    .reg .pred p;
    and.b32 %r1240, %r1247, %r1242;    setp.ne.u32 p, %r1240, 0;
    vote.ballot.sync.b32 %r1240, p, 0xffffffff;
    @!p not.b32 %r1240, %r1240;
}

	// end inline asm
	and.b32  	%r1256, %r1240, %r1255;
	mov.b32 	%r1245, 64;
	// begin inline asm
	{
    .reg .pred p;
    and.b32 %r1243, %r1247, %r1245;    setp.ne.u32 p, %r1243, 0;
    vote.ballot.sync.b32 %r1243, p, 0xffffffff;
    @!p not.b32 %r1243, %r1243;
}

	// end inline asm
	and.b32  	%r1257, %r1243, %r1256;
	mov.b32 	%r1248, 128;
	// begin inline asm
	{
    .reg .pred p;
    and.b32 %r1246, %r1247, %r1248;    setp.ne.u32 p, %r1246, 0;
    vote.ballot.sync.b32 %r1246, p, 0xffffffff;
    @!p not.b32 %r1246, %r1246;
}

	// end inline asm
	and.b32  	%r1258, %r1246, %r1257;
	clz.b32 	%r1259, %r1258;
	sub.s32 	%r277, 31, %r1259;
	and.b32  	%r1260, %r878, %r1258;
	popc.b32 	%r278, %r1260;
	setp.ne.s32 	%p123, %r443, %r277;
	mov.b32 	%r2238, 0;
	@%p123 bra 	$L__BB7_199;
	shl.b32 	%r1265, %r1247, 2;
	add.s32 	%r1266, %r219, %r1265;
	atom.shared.add.u32 	%r2238, [%r1266], %r278;
$L__BB7_199:
	ld.param.u32 	%r2105, [_ZN3cub18CUB_300001_SM_10006detail10radix_sort29DeviceRadixSortOnesweepKernelINS1_5radix10policy_hubIiiyE10Policy1000ELNS0_9SortOrderE0EiiyiiNS1_21identity_decomposer_tEEEvPT5_SB_PT3_PKSC_PT1_PKSG_PT2_PKSK_T4_iiT6__param_9];
	shfl.sync.idx.b32	%r1292|%p124, %r2238, %r277, 31, -1;
	add.s32 	%r281, %r278, %r1292;
	shr.u32 	%r1293, %r2218, %r2105;
	and.b32  	%r1289, %r1293, %r221;
	mov.b32 	%r1269, 1;
	// begin inline asm
	{
    .reg .pred p;
    and.b32 %r1267, %r1289, %r1269;    setp.ne.u32 p, %r1267, 0;
    vote.ballot.sync.b32 %r1267, p, 0xffffffff;
    @!p not.b32 %r1267, %r1267;
}

	// end inline asm
	mov.b32 	%r1272, 2;
	// begin inline asm
	{
    .reg .pred p;
    and.b32 %r1270, %r1289, %r1272;    setp.ne.u32 p, %r1270, 0;
    vote.ballot.sync.b32 %r1270, p, 0xffffffff;
    @!p not.b32 %r1270, %r1270;
}

	// end inline asm
	and.b32  	%r1294, %r1270, %r1267;
	mov.b32 	%r1275, 4;
	// begin inline asm
	{
    .reg .pred p;
    and.b32 %r1273, %r1289, %r1275;    setp.ne.u32 p, %r1273, 0;
    vote.ballot.sync.b32 %r1273, p, 0xffffffff;
    @!p not.b32 %r1273, %r1273;
}

	// end inline asm
	and.b32  	%r1295, %r1273, %r1294;
	mov.b32 	%r1278, 8;
	// begin inline asm
	{
    .reg .pred p;
    and.b32 %r1276, %r1289, %r1278;    setp.ne.u32 p, %r1276, 0;
    vote.ballot.sync.b32 %r1276, p, 0xffffffff;
    @!p not.b32 %r1276, %r1276;
}

	// end inline asm
	and.b32  	%r1296, %r1276, %r1295;
	mov.b32 	%r1281, 16;
	// begin inline asm
	{
    .reg .pred p;
    and.b32 %r1279, %r1289, %r1281;    setp.ne.u32 p, %r1279, 0;
    vote.ballot.sync.b32 %r1279, p, 0xffffffff;
    @!p not.b32 %r1279, %r1279;
}

	// end inline asm
	and.b32  	%r1297, %r1279, %r1296;
	mov.b32 	%r1284, 32;
	// begin inline asm
	{
    .reg .pred p;
    and.b32 %r1282, %r1289, %r1284;    setp.ne.u32 p, %r1282, 0;
    vote.ballot.sync.b32 %r1282, p, 0xffffffff;
    @!p not.b32 %r1282, %r1282;
}

	// end inline asm
	and.b32  	%r1298, %r1282, %r1297;
	mov.b32 	%r1287, 64;
	// begin inline asm
	{
    .reg .pred p;
    and.b32 %r1285, %r1289, %r1287;    setp.ne.u32 p, %r1285, 0;
    vote.ballot.sync.b32 %r1285, p, 0xffffffff;
    @!p not.b32 %r1285, %r1285;
}

	// end inline asm
	and.b32  	%r1299, %r1285, %r1298;
	mov.b32 	%r1290, 128;
	// begin inline asm
	{
    .reg .pred p;
    and.b32 %r1288, %r1289, %r1290;    setp.ne.u32 p, %r1288, 0;
    vote.ballot.sync.b32 %r1288, p, 0xffffffff;
    @!p not.b32 %r1288, %r1288;
}

	// end inline asm
	and.b32  	%r1300, %r1288, %r1299;
	clz.b32 	%r1301, %r1300;
	sub.s32 	%r283, 31, %r1301;
	and.b32  	%r1302, %r878, %r1300;
	popc.b32 	%r284, %r1302;
	setp.ne.s32 	%p125, %r443, %r283;
	mov.b32 	%r2239, 0;
	@%p125 bra 	$L__BB7_201;
	shl.b32 	%r1307, %r1289, 2;
	add.s32 	%r1308, %r219, %r1307;
	atom.shared.add.u32 	%r2239, [%r1308], %r284;
$L__BB7_201:
	ld.param.u32 	%r2106, [_ZN3cub18CUB_300001_SM_10006detail10radix_sort29DeviceRadixSortOnesweepKernelINS1_5radix10policy_hubIiiyE10Policy1000ELNS0_9SortOrderE0EiiyiiNS1_21identity_decomposer_tEEEvPT5_SB_PT3_PKSC_PT1_PKSG_PT2_PKSK_T4_iiT6__param_9];
	shfl.sync.idx.b32	%r1334|%p126, %r2239, %r283, 31, -1;
	add.s32 	%r287, %r284, %r1334;
	shr.u32 	%r1335, %r2217, %r2106;
	and.b32  	%r1331, %r1335, %r221;
	mov.b32 	%r1311, 1;
	// begin inline asm
	{
    .reg .pred p;
    and.b32 %r1309, %r1331, %r1311;    setp.ne.u32 p, %r1309, 0;
    vote.ballot.sync.b32 %r1309, p, 0xffffffff;
    @!p not.b32 %r1309, %r1309;
}

	// end inline asm
	mov.b32 	%r1314, 2;
	// begin inline asm
	{
    .reg .pred p;
    and.b32 %r1312, %r1331, %r1314;    setp.ne.u32 p, %r1312, 0;
    vote.ballot.sync.b32 %r1312, p, 0xffffffff;
    @!p not.b32 %r1312, %r1312;
}

	// end inline asm
	and.b32  	%r1336, %r1312, %r1309;
	mov.b32 	%r1317, 4;
	// begin inline asm
	{
    .reg .pred p;
    and.b32 %r1315, %r1331, %r1317;    setp.ne.u32 p, %r1315, 0;
    vote.ballot.sync.b32 %r1315, p, 0xffffffff;
    @!p not.b32 %r1315, %r1315;
}

	// end inline asm
	and.b32  	%r1337, %r1315, %r1336;
	mov.b32 	%r1320, 8;
	// begin inline asm
	{
    .reg .pred p;
    and.b32 %r1318, %r1331, %r1320;    setp.ne.u32 p, %r1318, 0;
    vote.ballot.sync.b32 %r1318, p, 0xffffffff;
    @!p not.b32 %r1318, %r1318;
}

	// end inline asm
	and.b32  	%r1338, %r1318, %r1337;
	mov.b32 	%r1323, 16;
	// begin inline asm
	{
    .reg .pred p;
    and.b32 %r1321, %r1331, %r1323;    setp.ne.u32 p, %r1321, 0;
    vote.ballot.sync.b32 %r1321, p, 0xffffffff;
    @!p not.b32 %r1321, %r1321;
}

	// end inline asm
	and.b32  	%r1339, %r1321, %r1338;
	mov.b32 	%r1326, 32;
	// begin inline asm
	{
    .reg .pred p;
    and.b32 %r1324, %r1331, %r1326;    setp.ne.u32 p, %r1324, 0;
    vote.ballot.sync.b32 %r1324, p, 0xffffffff;
    @!p not.b32 %r1324, %r1324;
}

	// end inline asm
	and.b32  	%r1340, %r1324, %r1339;
	mov.b32 	%r1329, 64;
	// begin inline asm
	{
    .reg .pred p;
    and.b32 %r1327, %r1331, %r1329;    setp.ne.u32 p, %r1327, 0;
    vote.ballot.sync.b32 %r1327, p, 0xffffffff;
    @!p not.b32 %r1327, %r1327;
}

	// end inline asm
	and.b32  	%r1341, %r1327, %r1340;
	mov.b32 	%r1332, 128;
	// begin inline asm
	{
    .reg .pred p;
    and.b32 %r1330, %r1331, %r1332;    setp.ne.u32 p, %r1330, 0;
    vote.ballot.sync.b32 %r1330, p, 0xffffffff;
    @!p not.b32 %r1330, %r1330;
}

	// end inline asm
	and.b32  	%r1342, %r1330, %r1341;
	clz.b32 	%r1343, %r1342;
	sub.s32 	%r289, 31, %r1343;
	and.b32  	%r1344, %r878, %r1342;
	popc.b32 	%r290, %r1344;
	setp.ne.s32 	%p127, %r443, %r289;
	mov.b32 	%r2240, 0;
	@%p127 bra 	$L__BB7_203;
	shl.b32 	%r1349, %r1331, 2;
	add.s32 	%r1350, %r219, %r1349;
	atom.shared.add.u32 	%r2240, [%r1350], %r290;
$L__BB7_203:
	ld.param.u32 	%r2107, [_ZN3cub18CUB_300001_SM_10006detail10radix_sort29DeviceRadixSortOnesweepKernelINS1_5radix10policy_hubIiiyE10Policy1000ELNS0_9SortOrderE0EiiyiiNS1_21identity_decomposer_tEEEvPT5_SB_PT3_PKSC_PT1_PKSG_PT2_PKSK_T4_iiT6__param_9];
	shfl.sync.idx.b32	%r1376|%p128, %r2240, %r289, 31, -1;
	add.s32 	%r293, %r290, %r1376;
	shr.u32 	%r1377, %r2216, %r2107;
	and.b32  	%r1373, %r1377, %r221;
	mov.b32 	%r1353, 1;
	// begin inline asm
	{
    .reg .pred p;
    and.b32 %r1351, %r1373, %r1353;    setp.ne.u32 p, %r1351, 0;
    vote.ballot.sync.b32 %r1351, p, 0xffffffff;
    @!p not.b32 %r1351, %r1351;
}

	// end inline asm
	mov.b32 	%r1356, 2;
	// begin inline asm
	{
    .reg .pred p;
    and.b32 %r1354, %r1373, %r1356;    setp.ne.u32 p, %r1354, 0;
    vote.ballot.sync.b32 %r1354, p, 0xffffffff;
    @!p not.b32 %r1354, %r1354;
}

	// end inline asm
	and.b32  	%r1378, %r1354, %r1351;
	mov.b32 	%r1359, 4;
	// begin inline asm
	{
    .reg .pred p;
    and.b32 %r1357, %r1373, %r1359;    setp.ne.u32 p, %r1357, 0;
    vote.ballot.sync.b32 %r1357, p, 0xffffffff;
    @!p not.b32 %r1357, %r1357;
}

	// end inline asm
	and.b32  	%r1379, %r1357, %r1378;
	mov.b32 	%r1362, 8;
	// begin inline asm
	{
    .reg .pred p;
    and.b32 %r1360, %r1373, %r1362;    setp.ne.u32 p, %r1360, 0;
    vote.ballot.sync.b32 %r1360, p, 0xffffffff;
    @!p not.b32 %r1360, %r1360;
}

	// end inline asm
	and.b32  	%r1380, %r1360, %r1379;
	mov.b32 	%r1365, 16;
	// begin inline asm
	{
    .reg .pred p;
    and.b32 %r1363, %r1373, %r1365;    setp.ne.u32 p, %r1363, 0;
    vote.ballot.sync.b32 %r1363, p, 0xffffffff;
    @!p not.b32 %r1363, %r1363;
}

	// end inline asm
	and.b32  	%r1381, %r1363, %r1380;
	mov.b32 	%r1368, 32;
	// begin inline asm
	{
    .reg .pred p;
    and.b32 %r1366, %r1373, %r1368;    setp.ne.u32 p, %r1366, 0;
    vote.ballot.sync.b32 %r1366, p, 0xffffffff;
    @!p not.b32 %r1366, %r1366;
}

	// end inline asm
	and.b32  	%r1382, %r1366, %r1381;
	mov.b32 	%r1371, 64;
	// begin inline asm
	{
    .reg .pred p;
    and.b32 %r1369, %r1373, %r1371;    setp.ne.u32 p, %r1369, 0;
    vote.ballot.sync.b32 %r1369, p, 0xffffffff;
    @!p not.b32 %r1369, %r1369;
}

	// end inline asm
	and.b32  	%r1383, %r1369, %r1382;
	mov.b32 	%r1374, 128;
	// begin inline asm
	{
    .reg .pred p;
    and.b32 %r1372, %r1373, %r1374;    setp.ne.u32 p, %r1372, 0;
    vote.ballot.sync.b32 %r1372, p, 0xffffffff;
    @!p not.b32 %r1372, %r1372;
}

	// end inline asm
	and.b32  	%r1384, %r1372, %r1383;
	clz.b32 	%r1385, %r1384;
	sub.s32 	%r295, 31, %r1385;
	and.b32  	%r1386, %r878, %r1384;
	popc.b32 	%r296, %r1386;
	setp.ne.s32 	%p129, %r443, %r295;
	mov.b32 	%r2241, 0;
	@%p129 bra 	$L__BB7_205;
	shl.b32 	%r1391, %r1373, 2;
	add.s32 	%r1392, %r219, %r1391;
	atom.shared.add.u32 	%r2241, [%r1392], %r296;
$L__BB7_205:
	ld.param.u32 	%r2108, [_ZN3cub18CUB_300001_SM_10006detail10radix_sort29DeviceRadixSortOnesweepKernelINS1_5radix10policy_hubIiiyE10Policy1000ELNS0_9SortOrderE0EiiyiiNS1_21identity_decomposer_tEEEvPT5_SB_PT3_PKSC_PT1_PKSG_PT2_PKSK_T4_iiT6__param_9];
	shfl.sync.idx.b32	%r1418|%p130, %r2241, %r295, 31, -1;
	add.s32 	%r299, %r296, %r1418;
	shr.u32 	%r1419, %r2215, %r2108;
	and.b32  	%r1415, %r1419, %r221;
	mov.b32 	%r1395, 1;
	// begin inline asm
	{
    .reg .pred p;
    and.b32 %r1393, %r1415, %r1395;    setp.ne.u32 p, %r1393, 0;
    vote.ballot.sync.b32 %r1393, p, 0xffffffff;
    @!p not.b32 %r1393, %r1393;
}

	// end inline asm
	mov.b32 	%r1398, 2;
	// begin inline asm
	{
    .reg .pred p;
    and.b32 %r1396, %r1415, %r1398;    setp.ne.u32 p, %r1396, 0;
    vote.ballot.sync.b32 %r1396, p, 0xffffffff;
    @!p not.b32 %r1396, %r1396;
}

	// end inline asm
	and.b32  	%r1420, %r1396, %r1393;
	mov.b32 	%r1401, 4;
	// begin inline asm
	{
    .reg .pred p;
    and.b32 %r1399, %r1415, %r1401;    setp.ne.u32 p, %r1399, 0;
    vote.ballot.sync.b32 %r1399, p, 0xffffffff;
    @!p not.b32 %r1399, %r1399;
}

	// end inline asm
	and.b32  	%r1421, %r1399, %r1420;
	mov.b32 	%r1404, 8;
	// begin inline asm
	{
    .reg .pred p;
    and.b32 %r1402, %r1415, %r1404;    setp.ne.u32 p, %r1402, 0;
    vote.ballot.sync.b32 %r1402, p, 0xffffffff;
    @!p not.b32 %r1402, %r1402;
}

	// end inline asm
	and.b32  	%r1422, %r1402, %r1421;
	mov.b32 	%r1407, 16;
	// begin inline asm
	{
    .reg .pred p;
    and.b32 %r1405, %r1415, %r1407;    setp.ne.u32 p, %r1405, 0;
    vote.ballot.sync.b32 %r1405, p, 0xffffffff;
    @!p not.b32 %r1405, %r1405;
}

	// end inline asm
	and.b32  	%r1423, %r1405, %r1422;
	mov.b32 	%r1410, 32;
	// begin inline asm
	{
    .reg .pred p;
    and.b32 %r1408, %r1415, %r1410;    setp.ne.u32 p, %r1408, 0;
    vote.ballot.sync.b32 %r1408, p, 0xffffffff;
    @!p not.b32 %r1408, %r1408;
}

	// end inline asm
	and.b32  	%r1424, %r1408, %r1423;
	mov.b32 	%r1413, 64;
	// begin inline asm
	{
    .reg .pred p;
    and.b32 %r1411, %r1415, %r1413;    setp.ne.u32 p, %r1411, 0;
    vote.ballot.sync.b32 %r1411, p, 0xffffffff;
    @!p not.b32 %r1411, %r1411;
}

	// end inline asm
	and.b32  	%r1425, %r1411, %r1424;
	mov.b32 	%r1416, 128;
	// begin inline asm
	{
    .reg .pred p;
    and.b32 %r1414, %r1415, %r1416;    setp.ne.u32 p, %r1414, 0;
    vote.ballot.sync.b32 %r1414, p, 0xffffffff;
    @!p not.b32 %r1414, %r1414;
}

	// end inline asm
	and.b32  	%r1426, %r1414, %r1425;
	clz.b32 	%r1427, %r1426;
	sub.s32 	%r301, 31, %r1427;
	and.b32  	%r1428, %r878, %r1426;
	popc.b32 	%r302, %r1428;
	setp.ne.s32 	%p131, %r443, %r301;
	mov.b32 	%r2242, 0;
	@%p131 bra 	$L__BB7_207;
	shl.b32 	%r1433, %r1415, 2;
	add.s32 	%r1434, %r219, %r1433;
	atom.shared.add.u32 	%r2242, [%r1434], %r302;
$L__BB7_207:
	ld.param.u32 	%r2109, [_ZN3cub18CUB_300001_SM_10006detail10radix_sort29DeviceRadixSortOnesweepKernelINS1_5radix10policy_hubIiiyE10Policy1000ELNS0_9SortOrderE0EiiyiiNS1_21identity_decomposer_tEEEvPT5_SB_PT3_PKSC_PT1_PKSG_PT2_PKSK_T4_iiT6__param_9];
	shfl.sync.idx.b32	%r1460|%p132, %r2242, %r301, 31, -1;
	add.s32 	%r305, %r302, %r1460;
	shr.u32 	%r1461, %r2214, %r2109;
	and.b32  	%r1457, %r1461, %r221;
	mov.b32 	%r1437, 1;
	// begin inline asm
	{
    .reg .pred p;
    and.b32 %r1435, %r1457, %r1437;    setp.ne.u32 p, %r1435, 0;
    vote.ballot.sync.b32 %r1435, p, 0xffffffff;
    @!p not.b32 %r1435, %r1435;
}

	// end inline asm
	mov.b32 	%r1440, 2;
	// begin inline asm
	{
    .reg .pred p;
    and.b32 %r1438, %r1457, %r1440;    setp.ne.u32 p, %r1438, 0;
    vote.ballot.sync.b32 %r1438, p, 0xffffffff;
    @!p not.b32 %r1438, %r1438;
}

	// end inline asm
	and.b32  	%r1462, %r1438, %r1435;
	mov.b32 	%r1443, 4;
	// begin inline asm
	{
    .reg .pred p;
    and.b32 %r1441, %r1457, %r1443;    setp.ne.u32 p, %r1441, 0;
    vote.ballot.sync.b32 %r1441, p, 0xffffffff;
    @!p not.b32 %r1441, %r1441;
}

	// end inline asm
	and.b32  	%r1463, %r1441, %r1462;
	mov.b32 	%r1446, 8;
	// begin inline asm
	{
    .reg .pred p;
    and.b32 %r1444, %r1457, %r1446;    setp.ne.u32 p, %r1444, 0;
    vote.ballot.sync.b32 %r1444, p, 0xffffffff;
    @!p not.b32 %r1444, %r1444;
}

	// end inline asm
	and.b32  	%r1464, %r1444, %r1463;
	mov.b32 	%r1449, 16;
	// begin inline asm
	{
    .reg .pred p;
    and.b32 %r1447, %r1457, %r1449;    setp.ne.u32 p, %r1447, 0;
    vote.ballot.sync.b32 %r1447, p, 0xffffffff;
    @!p not.b32 %r1447, %r1447;
}

	// end inline asm
	and.b32  	%r1465, %r1447, %r1464;
	mov.b32 	%r1452, 32;
	// begin inline asm
	{
    .reg .pred p;
    and.b32 %r1450, %r1457, %r1452;    setp.ne.u32 p, %r1450, 0;
    vote.ballot.sync.b32 %r1450, p, 0xffffffff;
    @!p not.b32 %r1450, %r1450;
}

	// end inline asm
	and.b32  	%r1466, %r1450, %r1465;
	mov.b32 	%r1455, 64;
	// begin inline asm
	{
    .reg .pred p;
    and.b32 %r1453, %r1457, %r1455;    setp.ne.u32 p, %r1453, 0;
    vote.ballot.sync.b32 %r1453, p, 0xffffffff;
    @!p not.b32 %r1453, %r1453;
}

	// end inline asm
	and.b32  	%r1467, %r1453, %r1466;
	mov.b32 	%r1458, 128;
	// begin inline asm
	{
    .reg .pred p;
    and.b32 %r1456, %r1457, %r1458;    setp.ne.u32 p, %r1456, 0;
    vote.ballot.sync.b32 %r1456, p, 0xffffffff;
    @!p not.b32 %r1456, %r1456;
}

	// end inline asm
	and.b32  	%r1468, %r1456, %r1467;
	clz.b32 	%r1469, %r1468;
	sub.s32 	%r307, 31, %r1469;
	and.b32  	%r1470, %r878, %r1468;
	popc.b32 	%r308, %r1470;
	setp.ne.s32 	%p133, %r443, %r307;
	mov.b32 	%r2243, 0;
	@%p133 bra 	$L__BB7_209;
	shl.b32 	%r1475, %r1457, 2;
	add.s32 	%r1476, %r219, %r1475;
	atom.shared.add.u32 	%r2243, [%r1476], %r308;
$L__BB7_209:
	ld.param.u32 	%r2110, [_ZN3cub18CUB_300001_SM_10006detail10radix_sort29DeviceRadixSortOnesweepKernelINS1_5radix10policy_hubIiiyE10Policy1000ELNS0_9SortOrderE0EiiyiiNS1_21identity_decomposer_tEEEvPT5_SB_PT3_PKSC_PT1_PKSG_PT2_PKSK_T4_iiT6__param_9];
	shfl.sync.idx.b32	%r1502|%p134, %r2243, %r307, 31, -1;
	add.s32 	%r311, %r308, %r1502;
	shr.u32 	%r1503, %r2213, %r2110;
	and.b32  	%r1499, %r1503, %r221;
	mov.b32 	%r1479, 1;
	// begin inline asm
	{
    .reg .pred p;
    and.b32 %r1477, %r1499, %r1479;    setp.ne.u32 p, %r1477, 0;
    vote.ballot.sync.b32 %r1477, p, 0xffffffff;
    @!p not.b32 %r1477, %r1477;
}

	// end inline asm
	mov.b32 	%r1482, 2;
	// begin inline asm
	{
    .reg .pred p;
    and.b32 %r1480, %r1499, %r1482;    setp.ne.u32 p, %r1480, 0;
    vote.ballot.sync.b32 %r1480, p, 0xffffffff;
    @!p not.b32 %r1480, %r1480;
}

	// end inline asm
	and.b32  	%r1504, %r1480, %r1477;
	mov.b32 	%r1485, 4;
	// begin inline asm
	{
    .reg .pred p;
    and.b32 %r1483, %r1499, %r1485;    setp.ne.u32 p, %r1483, 0;
    vote.ballot.sync.b32 %r1483, p, 0xffffffff;
    @!p not.b32 %r1483, %r1483;
}

	// end inline asm
	and.b32  	%r1505, %r1483, %r1504;
	mov.b32 	%r1488, 8;
	// begin inline asm
	{
    .reg .pred p;
    and.b32 %r1486, %r1499, %r1488;    setp.ne.u32 p, %r1486, 0;
    vote.ballot.sync.b32 %r1486, p, 0xffffffff;
    @!p not.b32 %r1486, %r1486;
}

	// end inline asm
	and.b32  	%r1506, %r1486, %r1505;
	mov.b32 	%r1491, 16;
	// begin inline asm
	{
    .reg .pred p;
    and.b32 %r1489, %r1499, %r1491;    setp.ne.u32 p, %r1489, 0;
    vote.ballot.sync.b32 %r1489, p, 0xffffffff;
    @!p not.b32 %r1489, %r1489;
}

	// end inline asm
	and.b32  	%r1507, %r1489, %r1506;
	mov.b32 	%r1494, 32;
	// begin inline asm
	{
    .reg .pred p;
    and.b32 %r1492, %r1499, %r1494;    setp.ne.u32 p, %r1492, 0;
    vote.ballot.sync.b32 %r1492, p, 0xffffffff;
    @!p not.b32 %r1492, %r1492;
}

	// end inline asm
	and.b32  	%r1508, %r1492, %r1507;
	mov.b32 	%r1497, 64;
	// begin inline asm
	{
    .reg .pred p;
    and.b32 %r1495, %r1499, %r1497;    setp.ne.u32 p, %r1495, 0;
    vote.ballot.sync.b32 %r1495, p, 0xffffffff;
    @!p not.b32 %r1495, %r1495;
}

	// end inline asm
	and.b32  	%r1509, %r1495, %r1508;
	mov.b32 	%r1500, 128;
	// begin inline asm
	{
    .reg .pred p;
    and.b32 %r1498, %r1499, %r1500;    setp.ne.u32 p, %r1498, 0;
    vote.ballot.sync.b32 %r1498, p, 0xffffffff;
    @!p not.b32 %r1498, %r1498;
}

	// end inline asm
	and.b32  	%r1510, %r1498, %r1509;
	clz.b32 	%r1511, %r1510;
	sub.s32 	%r313, 31, %r1511;
	and.b32  	%r1512, %r878, %r1510;
	popc.b32 	%r314, %r1512;
	setp.ne.s32 	%p135, %r443, %r313;
	mov.b32 	%r2244, 0;
	@%p135 bra 	$L__BB7_211;
	shl.b32 	%r1517, %r1499, 2;
	add.s32 	%r1518, %r219, %r1517;
	atom.shared.add.u32 	%r2244, [%r1518], %r314;
$L__BB7_211:
	ld.param.u32 	%r2111, [_ZN3cub18CUB_300001_SM_10006detail10radix_sort29DeviceRadixSortOnesweepKernelINS1_5radix10policy_hubIiiyE10Policy1000ELNS0_9SortOrderE0EiiyiiNS1_21identity_decomposer_tEEEvPT5_SB_PT3_PKSC_PT1_PKSG_PT2_PKSK_T4_iiT6__param_9];
	shfl.sync.idx.b32	%r1544|%p136, %r2244, %r313, 31, -1;
	add.s32 	%r317, %r314, %r1544;
	shr.u32 	%r1545, %r2212, %r2111;
	and.b32  	%r1541, %r1545, %r221;
	mov.b32 	%r1521, 1;
	// begin inline asm
	{
    .reg .pred p;
    and.b32 %r1519, %r1541, %r1521;    setp.ne.u32 p, %r1519, 0;
    vote.ballot.sync.b32 %r1519, p, 0xffffffff;
    @!p not.b32 %r1519, %r1519;
}

	// end inline asm
	mov.b32 	%r1524, 2;
	// begin inline asm
	{
    .reg .pred p;
    and.b32 %r1522, %r1541, %r1524;    setp.ne.u32 p, %r1522, 0;
    vote.ballot.sync.b32 %r1522, p, 0xffffffff;
    @!p not.b32 %r1522, %r1522;
}

	// end inline asm
	and.b32  	%r1546, %r1522, %r1519;
	mov.b32 	%r1527, 4;
	// begin inline asm
	{
    .reg .pred p;
    and.b32 %r1525, %r1541, %r1527;    setp.ne.u32 p, %r1525, 0;
    vote.ballot.sync.b32 %r1525, p, 0xffffffff;
    @!p not.b32 %r1525, %r1525;
}

	// end inline asm
	and.b32  	%r1547, %r1525, %r1546;
	mov.b32 	%r1530, 8;
	// begin inline asm
	{
    .reg .pred p;
    and.b32 %r1528, %r1541, %r1530;    setp.ne.u32 p, %r1528, 0;
    vote.ballot.sync.b32 %r1528, p, 0xffffffff;
    @!p not.b32 %r1528, %r1528;
}

	// end inline asm
	and.b32  	%r1548, %r1528, %r1547;
	mov.b32 	%r1533, 16;
	// begin inline asm
	{
    .reg .pred p;
    and.b32 %r1531, %r1541, %r1533;    setp.ne.u32 p, %r1531, 0;
    vote.ballot.sync.b32 %r1531, p, 0xffffffff;
    @!p not.b32 %r1531, %r1531;
}

	// end inline asm
	and.b32  	%r1549, %r1531, %r1548;
	mov.b32 	%r1536, 32;
	// begin inline asm
	{
    .reg .pred p;
    and.b32 %r1534, %r1541, %r1536;    setp.ne.u32 p, %r1534, 0;
    vote.ballot.sync.b32 %r1534, p, 0xffffffff;
    @!p not.b32 %r1534, %r1534;
}

	// end inline asm
	and.b32  	%r1550, %r1534, %r1549;
	mov.b32 	%r1539, 64;
	// begin inline asm
	{
    .reg .pred p;
    and.b32 %r1537, %r1541, %r1539;    setp.ne.u32 p, %r1537, 0;
    vote.ballot.sync.b32 %r1537, p, 0xffffffff;
    @!p not.b32 %r1537, %r1537;
}

	// end inline asm
	and.b32  	%r1551, %r1537, %r1550;
	mov.b32 	%r1542, 128;
	// begin inline asm
	{
    .reg .pred p;
    and.b32 %r1540, %r1541, %r1542;    setp.ne.u32 p, %r1540, 0;
    vote.ballot.sync.b32 %r1540, p, 0xffffffff;
    @!p not.b32 %r1540, %r1540;
}

	// end inline asm
	and.b32  	%r1552, %r1540, %r1551;
	clz.b32 	%r1553, %r1552;
	sub.s32 	%r319, 31, %r1553;
	and.b32  	%r1554, %r878, %r1552;
	popc.b32 	%r320, %r1554;
	setp.ne.s32 	%p137, %r443, %r319;
	mov.b32 	%r2245, 0;
	@%p137 bra 	$L__BB7_213;
	shl.b32 	%r1559, %r1541, 2;
	add.s32 	%r1560, %r219, %r1559;
	atom.shared.add.u32 	%r2245, [%r1560], %r320;
$L__BB7_213:
	setp.gt.u32 	%p138, %r1, 255;
	shfl.sync.idx.b32	%r1561|%p139, %r2245, %r319, 31, -1;
	add.s32 	%r1562, %r320, %r1561;
	bar.sync 	0;
	shl.b32 	%r1563, %r227, 2;
	add.s32 	%r323, %r783, %r1563;
	st.shared.u32 	[%r323+-4], %r2228;
	shl.b32 	%r1565, %r233, 2;
	add.s32 	%r324, %r783, %r1565;
	st.shared.u32 	[%r324+-4], %r2227;
	shl.b32 	%r1566, %r239, 2;
	add.s32 	%r325, %r783, %r1566;
	st.shared.u32 	[%r325+-4], %r2226;
	shl.b32 	%r1567, %r245, 2;
	add.s32 	%r326, %r783, %r1567;
	st.shared.u32 	[%r326+-4], %r2225;
	shl.b32 	%r1568, %r251, 2;
	add.s32 	%r327, %r783, %r1568;
	st.shared.u32 	[%r327+-4], %r2224;
	shl.b32 	%r1569, %r257, 2;
	add.s32 	%r328, %r783, %r1569;
	st.shared.u32 	[%r328+-4], %r2223;
	shl.b32 	%r1570, %r263, 2;
	add.s32 	%r329, %r783, %r1570;
	st.shared.u32 	[%r329+-4], %r2222;
	shl.b32 	%r1571, %r269, 2;
	add.s32 	%r330, %r783, %r1571;
	st.shared.u32 	[%r330+-4], %r2221;
	shl.b32 	%r1572, %r275, 2;
	add.s32 	%r331, %r783, %r1572;
	st.shared.u32 	[%r331+-4], %r2220;
	shl.b32 	%r1573, %r281, 2;
	add.s32 	%r332, %r783, %r1573;
	st.shared.u32 	[%r332+-4], %r2219;
	shl.b32 	%r1574, %r287, 2;
	add.s32 	%r333, %r783, %r1574;
	st.shared.u32 	[%r333+-4], %r2218;
	shl.b32 	%r1575, %r293, 2;
	add.s32 	%r334, %r783, %r1575;
	st.shared.u32 	[%r334+-4], %r2217;
	shl.b32 	%r1576, %r299, 2;
	add.s32 	%r335, %r783, %r1576;
	st.shared.u32 	[%r335+-4], %r2216;
	shl.b32 	%r1577, %r305, 2;
	add.s32 	%r336, %r783, %r1577;
	st.shared.u32 	[%r336+-4], %r2215;
	shl.b32 	%r1578, %r311, 2;
	add.s32 	%r337, %r783, %r1578;
	st.shared.u32 	[%r337+-4], %r2214;
	shl.b32 	%r1579, %r317, 2;
	add.s32 	%r338, %r783, %r1579;
	st.shared.u32 	[%r338+-4], %r2213;
	shl.b32 	%r1580, %r1562, 2;
	add.s32 	%r339, %r783, %r1580;
	st.shared.u32 	[%r339+-4], %r2212;
	shl.b32 	%r1581, %r1, 3;
	add.s32 	%r1582, %r783, %r1581;
	add.s32 	%r340, %r1582, 26112;
	@%p138 bra 	$L__BB7_221;
	ld.param.u64 	%rd437, [_ZN3cub18CUB_300001_SM_10006detail10radix_sort29DeviceRadixSortOnesweepKernelINS1_5radix10policy_hubIiiyE10Policy1000ELNS0_9SortOrderE0EiiyiiNS1_21identity_decomposer_tEEEvPT5_SB_PT3_PKSC_PT1_PKSG_PT2_PKSK_T4_iiT6__param_3];
	cvta.to.global.u64 	%rd93, %rd437;
	shl.b64 	%rd94, %rd9, 3;
	add.s64 	%rd95, %rd93, %rd94;
	ld.global.u64 	%rd96, [%rd95];
	cvt.s64.s32 	%rd97, %r218;
	sub.s64 	%rd456, %rd96, %rd97;
	st.shared.u64 	[%r340], %rd456;
	setp.lt.s32 	%p140, %r3, 1;
	mov.u32 	%r2249, %r2174;
	@%p140 bra 	$L__BB7_220;
	mov.b32 	%r2247, -1;
	mov.u32 	%r2246, %r3;
	mov.u32 	%r2249, %r2174;
$L__BB7_216:
	ld.param.u64 	%rd430, [_ZN3cub18CUB_300001_SM_10006detail10radix_sort29DeviceRadixSortOnesweepKernelINS1_5radix10policy_hubIiiyE10Policy1000ELNS0_9SortOrderE0EiiyiiNS1_21identity_decomposer_tEEEvPT5_SB_PT3_PKSC_PT1_PKSG_PT2_PKSK_T4_iiT6__param_0];
	add.s32 	%r344, %r2246, -1;
	shl.b32 	%r1584, %r344, 8;
	add.s32 	%r1585, %r1584, %r1;
	cvta.to.global.u64 	%rd98, %rd430;
	mul.wide.s32 	%rd99, %r1585, 4;
	add.s64 	%rd19, %rd98, %rd99;
$L__BB7_217:
	membar.cta;
	ld.volatile.global.u32 	%r345, [%rd19];
	setp.eq.s32 	%p141, %r345, 0;
	@%p141 bra 	$L__BB7_217;
	and.b32  	%r1586, %r345, 1073741823;
	add.s32 	%r2249, %r1586, %r2249;
	setp.gt.s32 	%p142, %r345, -1;
	vote.sync.ballot.b32 	%r2247, %p142, %r2247;
	setp.gt.u32 	%p144, %r2246, 1;
	and.pred  	%p145, %p142, %p144;
	mov.u32 	%r2246, %r344;
	@%p145 bra 	$L__BB7_216;
	ld.shared.u64 	%rd456, [%r340];
$L__BB7_220:
	ld.param.u64 	%rd431, [_ZN3cub18CUB_300001_SM_10006detail10radix_sort29DeviceRadixSortOnesweepKernelINS1_5radix10policy_hubIiiyE10Policy1000ELNS0_9SortOrderE0EiiyiiNS1_21identity_decomposer_tEEEvPT5_SB_PT3_PKSC_PT1_PKSG_PT2_PKSK_T4_iiT6__param_0];
	or.b32  	%r1587, %r2249, -2147483648;
	cvta.to.global.u64 	%rd100, %rd431;
	shl.b32 	%r1588, %r3, 8;
	add.s32 	%r1589, %r1588, %r1;
	mul.wide.s32 	%rd101, %r1589, 4;
	add.s64 	%rd102, %rd100, %rd101;
	st.volatile.global.u32 	[%rd102], %r1587;
	sub.s32 	%r1590, %r2249, %r2174;
	cvt.s64.s32 	%rd103, %r1590;
	add.s64 	%rd104, %rd456, %rd103;
	st.shared.u64 	[%r340], %rd104;
$L__BB7_221:
	ld.param.u32 	%r2087, [_ZN3cub18CUB_300001_SM_10006detail10radix_sort29DeviceRadixSortOnesweepKernelINS1_5radix10policy_hubIiiyE10Policy1000ELNS0_9SortOrderE0EiiyiiNS1_21identity_decomposer_tEEEvPT5_SB_PT3_PKSC_PT1_PKSG_PT2_PKSK_T4_iiT6__param_8];
	ld.param.u64 	%rd434, [_ZN3cub18CUB_300001_SM_10006detail10radix_sort29DeviceRadixSortOnesweepKernelINS1_5radix10policy_hubIiiyE10Policy1000ELNS0_9SortOrderE0EiiyiiNS1_21identity_decomposer_tEEEvPT5_SB_PT3_PKSC_PT1_PKSG_PT2_PKSK_T4_iiT6__param_2];
	setp.gt.u32 	%p146, %r1, 255;
	mad.lo.s32 	%r349, %r3, 6528, 6528;
	setp.lt.s32 	%p147, %r349, %r2087;
	setp.eq.s64 	%p148, %rd434, 0;
	or.pred  	%p149, %p148, %p147;
	or.pred  	%p150, %p146, %p149;
	@%p150 bra 	$L__BB7_223;
	ld.param.u64 	%rd435, [_ZN3cub18CUB_300001_SM_10006detail10radix_sort29DeviceRadixSortOnesweepKernelINS1_5radix10policy_hubIiiyE10Policy1000ELNS0_9SortOrderE0EiiyiiNS1_21identity_decomposer_tEEEvPT5_SB_PT3_PKSC_PT1_PKSG_PT2_PKSK_T4_iiT6__param_2];
	ld.shared.u64 	%rd105, [%r340];
	cvt.s64.s32 	%rd106, %r2174;
	cvt.s64.s32 	%rd107, %r218;
	add.s64 	%rd108, %rd107, %rd106;
	add.s64 	%rd109, %rd108, %rd105;
	cvta.to.global.u64 	%rd110, %rd435;
	shl.b64 	%rd111, %rd9, 3;
	add.s64 	%rd112, %rd110, %rd111;
	st.global.u64 	[%rd112], %rd109;
$L__BB7_223:
	ld.param.u32 	%r2088, [_ZN3cub18CUB_300001_SM_10006detail10radix_sort29DeviceRadixSortOnesweepKernelINS1_5radix10policy_hubIiiyE10Policy1000ELNS0_9SortOrderE0EiiyiiNS1_21identity_decomposer_tEEEvPT5_SB_PT3_PKSC_PT1_PKSG_PT2_PKSK_T4_iiT6__param_8];
	ld.param.u64 	%rd438, [_ZN3cub18CUB_300001_SM_10006detail10radix_sort29DeviceRadixSortOnesweepKernelINS1_5radix10policy_hubIiiyE10Policy1000ELNS0_9SortOrderE0EiiyiiNS1_21identity_decomposer_tEEEvPT5_SB_PT3_PKSC_PT1_PKSG_PT2_PKSK_T4_iiT6__param_4];
	cvta.to.global.u64 	%rd22, %rd438;
	shl.b32 	%r1591, %r1, 2;
	add.s32 	%r350, %r783, %r1591;
	setp.gt.s32 	%p151, %r349, %r2088;
	bar.sync 	0;
	@%p151 bra 	$L__BB7_225;
	ld.param.u32 	%r2112, [_ZN3cub18CUB_300001_SM_10006detail10radix_sort29DeviceRadixSortOnesweepKernelINS1_5radix10policy_hubIiiyE10Policy1000ELNS0_9SortOrderE0EiiyiiNS1_21identity_decomposer_tEEEvPT5_SB_PT3_PKSC_PT1_PKSG_PT2_PKSK_T4_iiT6__param_9];
	ld.shared.u32 	%r1593, [%r350];
	shr.u32 	%r1594, %r1593, %r2112;
	and.b32  	%r1595, %r1594, %r221;
	shl.b32 	%r1596, %r1595, 3;
	add.s32 	%r1598, %r783, 26112;
	add.s32 	%r1599, %r1598, %r1596;
	ld.shared.u64 	%rd113, [%r1599];
	add.s64 	%rd114, %rd113, %rd9;
	xor.b32  	%r1600, %r1593, -2147483648;
	shl.b64 	%rd115, %rd114, 2;
	add.s64 	%rd116, %rd22, %rd115;
	st.global.u32 	[%rd116], %r1600;
	bar.warp.sync 	-1;
	ld.shared.u32 	%r1601, [%r350+1536];
	shr.u32 	%r1602, %r1601, %r2112;
	and.b32  	%r1603, %r1602, %r221;
	shl.b32 	%r1604, %r1603, 3;
	add.s32 	%r1605, %r1598, %r1604;
	ld.shared.u64 	%rd117, [%r1605];
	add.s64 	%rd118, %rd117, %rd9;
	xor.b32  	%r1606, %r1601, -2147483648;
	shl.b64 	%rd119, %rd118, 2;
	add.s64 	%rd120, %rd22, %rd119;
	st.global.u32 	[%rd120+1536], %r1606;
	bar.warp.sync 	-1;
	ld.shared.u32 	%r1607, [%r350+3072];
	shr.u32 	%r1608, %r1607, %r2112;
	and.b32  	%r1609, %r1608, %r221;
	shl.b32 	%r1610, %r1609, 3;
	add.s32 	%r1611, %r1598, %r1610;
	ld.shared.u64 	%rd121, [%r1611];
	add.s64 	%rd122, %rd121, %rd9;
	xor.b32  	%r1612, %r1607, -2147483648;
	shl.b64 	%rd123, %rd122, 2;
	add.s64 	%rd124, %rd22, %rd123;
	st.global.u32 	[%rd124+3072], %r1612;
	bar.warp.sync 	-1;
	ld.shared.u32 	%r1613, [%r350+4608];
	shr.u32 	%r1614, %r1613, %r2112;
	and.b32  	%r1615, %r1614, %r221;
	shl.b32 	%r1616, %r1615, 3;
	add.s32 	%r1617, %r1598, %r1616;
	ld.shared.u64 	%rd125, [%r1617];
	add.s64 	%rd126, %rd125, %rd9;
	xor.b32  	%r1618, %r1613, -2147483648;
	shl.b64 	%rd127, %rd126, 2;
	add.s64 	%rd128, %rd22, %rd127;
	st.global.u32 	[%rd128+4608], %r1618;
	bar.warp.sync 	-1;
	ld.shared.u32 	%r1619, [%r350+6144];
	shr.u32 	%r1620, %r1619, %r2112;
	and.b32  	%r1621, %r1620, %r221;
	shl.b32 	%r1622, %r1621, 3;
	add.s32 	%r1623, %r1598, %r1622;
	ld.shared.u64 	%rd129, [%r1623];
	add.s64 	%rd130, %rd129, %rd9;
	xor.b32  	%r1624, %r1619, -2147483648;
	shl.b64 	%rd131, %rd130, 2;
	add.s64 	%rd132, %rd22, %rd131;
	st.global.u32 	[%rd132+6144], %r1624;
	bar.warp.sync 	-1;
	ld.shared.u32 	%r1625, [%r350+7680];
	shr.u32 	%r1626, %r1625, %r2112;
	and.b32  	%r1627, %r1626, %r221;
	shl.b32 	%r1628, %r1627, 3;
	add.s32 	%r1629, %r1598, %r1628;
	ld.shared.u64 	%rd133, [%r1629];
	add.s64 	%rd134, %rd133, %rd9;
	xor.b32  	%r1630, %r1625, -2147483648;
	shl.b64 	%rd135, %rd134, 2;
	add.s64 	%rd136, %rd22, %rd135;
	st.global.u32 	[%rd136+7680], %r1630;
	bar.warp.sync 	-1;
	ld.shared.u32 	%r1631, [%r350+9216];
	shr.u32 	%r1632, %r1631, %r2112;
	and.b32  	%r1633, %r1632, %r221;
	shl.b32 	%r1634, %r1633, 3;
	add.s32 	%r1635, %r1598, %r1634;
	ld.shared.u64 	%rd137, [%r1635];
	add.s64 	%rd138, %rd137, %rd9;
	xor.b32  	%r1636, %r1631, -2147483648;
	shl.b64 	%rd139, %rd138, 2;
	add.s64 	%rd140, %rd22, %rd139;
	st.global.u32 	[%rd140+9216], %r1636;
	bar.warp.sync 	-1;
	ld.shared.u32 	%r1637, [%r350+10752];
	shr.u32 	%r1638, %r1637, %r2112;
	and.b32  	%r1639, %r1638, %r221;
	shl.b32 	%r1640, %r1639, 3;
	add.s32 	%r1641, %r1598, %r1640;
	ld.shared.u64 	%rd141, [%r1641];
	add.s64 	%rd142, %rd141, %rd9;
	xor.b32  	%r1642, %r1637, -2147483648;
	shl.b64 	%rd143, %rd142, 2;
	add.s64 	%rd144, %rd22, %rd143;
	st.global.u32 	[%rd144+10752], %r1642;
	bar.warp.sync 	-1;
	ld.shared.u32 	%r1643, [%r350+12288];
	shr.u32 	%r1644, %r1643, %r2112;
	and.b32  	%r1645, %r1644, %r221;
	shl.b32 	%r1646, %r1645, 3;
	add.s32 	%r1647, %r1598, %r1646;
	ld.shared.u64 	%rd145, [%r1647];
	add.s64 	%rd146, %rd145, %rd9;
	xor.b32  	%r1648, %r1643, -2147483648;
	shl.b64 	%rd147, %rd146, 2;
	add.s64 	%rd148, %rd22, %rd147;
	st.global.u32 	[%rd148+12288], %r1648;
	bar.warp.sync 	-1;
	ld.shared.u32 	%r1649, [%r350+13824];
	shr.u32 	%r1650, %r1649, %r2112;
	and.b32  	%r1651, %r1650, %r221;
	shl.b32 	%r1652, %r1651, 3;
	add.s32 	%r1653, %r1598, %r1652;
	ld.shared.u64 	%rd149, [%r1653];
	add.s64 	%rd150, %rd149, %rd9;
	xor.b32  	%r1654, %r1649, -2147483648;
	shl.b64 	%rd151, %rd150, 2;
	add.s64 	%rd152, %rd22, %rd151;
	st.global.u32 	[%rd152+13824], %r1654;
	bar.warp.sync 	-1;
	ld.shared.u32 	%r1655, [%r350+15360];
	shr.u32 	%r1656, %r1655, %r2112;
	and.b32  	%r1657, %r1656, %r221;
	shl.b32 	%r1658, %r1657, 3;
	add.s32 	%r1659, %r1598, %r1658;
	ld.shared.u64 	%rd153, [%r1659];
	add.s64 	%rd154, %rd153, %rd9;
	xor.b32  	%r1660, %r1655, -2147483648;
	shl.b64 	%rd155, %rd154, 2;
	add.s64 	%rd156, %rd22, %rd155;
	st.global.u32 	[%rd156+15360], %r1660;
	bar.warp.sync 	-1;
	ld.shared.u32 	%r1661, [%r350+16896];
	shr.u32 	%r1662, %r1661, %r2112;
	and.b32  	%r1663, %r1662, %r221;
	shl.b32 	%r1664, %r1663, 3;
	add.s32 	%r1665, %r1598, %r1664;
	ld.shared.u64 	%rd157, [%r1665];
	add.s64 	%rd158, %rd157, %rd9;
	xor.b32  	%r1666, %r1661, -2147483648;
	shl.b64 	%rd159, %rd158, 2;
	add.s64 	%rd160, %rd22, %rd159;
	st.global.u32 	[%rd160+16896], %r1666;
	bar.warp.sync 	-1;
	ld.shared.u32 	%r1667, [%r350+18432];
	shr.u32 	%r1668, %r1667, %r2112;
	and.b32  	%r1669, %r1668, %r221;
	shl.b32 	%r1670, %r1669, 3;
	add.s32 	%r1671, %r1598, %r1670;
	ld.shared.u64 	%rd161, [%r1671];
	add.s64 	%rd162, %rd161, %rd9;
	xor.b32  	%r1672, %r1667, -2147483648;
	shl.b64 	%rd163, %rd162, 2;
	add.s64 	%rd164, %rd22, %rd163;
	st.global.u32 	[%rd164+18432], %r1672;
	bar.warp.sync 	-1;
	ld.shared.u32 	%r1673, [%r350+19968];
	shr.u32 	%r1674, %r1673, %r2112;
	and.b32  	%r1675, %r1674, %r221;
	shl.b32 	%r1676, %r1675, 3;
	add.s32 	%r1677, %r1598, %r1676;
	ld.shared.u64 	%rd165, [%r1677];
	add.s64 	%rd166, %rd165, %rd9;
	xor.b32  	%r1678, %r1673, -2147483648;
	shl.b64 	%rd167, %rd166, 2;
	add.s64 	%rd168, %rd22, %rd167;
	st.global.u32 	[%rd168+19968], %r1678;
	bar.warp.sync 	-1;
	ld.shared.u32 	%r1679, [%r350+21504];
	shr.u32 	%r1680, %r1679, %r2112;
	and.b32  	%r1681, %r1680, %r221;
	shl.b32 	%r1682, %r1681, 3;
	add.s32 	%r1683, %r1598, %r1682;
	ld.shared.u64 	%rd169, [%r1683];
	add.s64 	%rd170, %rd169, %rd9;
	xor.b32  	%r1684, %r1679, -2147483648;
	shl.b64 	%rd171, %rd170, 2;
	add.s64 	%rd172, %rd22, %rd171;
	st.global.u32 	[%rd172+21504], %r1684;
	bar.warp.sync 	-1;
	ld.shared.u32 	%r1685, [%r350+23040];
	shr.u32 	%r1686, %r1685, %r2112;
	and.b32  	%r1687, %r1686, %r221;
	shl.b32 	%r1688, %r1687, 3;
	add.s32 	%r1689, %r1598, %r1688;
	ld.shared.u64 	%rd173, [%r1689];
	add.s64 	%rd174, %rd173, %rd9;
	xor.b32  	%r1690, %r1685, -2147483648;
	shl.b64 	%rd175, %rd174, 2;
	add.s64 	%rd176, %rd22, %rd175;
	st.global.u32 	[%rd176+23040], %r1690;
	bar.warp.sync 	-1;
	ld.shared.u32 	%r1691, [%r350+24576];
	shr.u32 	%r1692, %r1691, %r2112;
	and.b32  	%r1693, %r1692, %r221;
	shl.b32 	%r1694, %r1693, 3;
	add.s32 	%r1695, %r1598, %r1694;
	ld.shared.u64 	%rd177, [%r1695];
	add.s64 	%rd178, %rd177, %rd9;
	xor.b32  	%r1696, %r1691, -2147483648;
	shl.b64 	%rd179, %rd178, 2;
	add.s64 	%rd180, %rd22, %rd179;
	st.global.u32 	[%rd180+24576], %r1696;
	bar.warp.sync 	-1;
	bra.uni 	$L__BB7_260;
$L__BB7_225:
	ld.param.u32 	%r2089, [_ZN3cub18CUB_300001_SM_10006detail10radix_sort29DeviceRadixSortOnesweepKernelINS1_5radix10policy_hubIiiyE10Policy1000ELNS0_9SortOrderE0EiiyiiNS1_21identity_decomposer_tEEEvPT5_SB_PT3_PKSC_PT1_PKSG_PT2_PKSK_T4_iiT6__param_8];
	mad.lo.s32 	%r351, %r3, -6528, %r2089;
	setp.ge.s32 	%p152, %r1, %r351;
	@%p152 bra 	$L__BB7_227;
	ld.param.u32 	%r2113, [_ZN3cub18CUB_300001_SM_10006detail10radix_sort29DeviceRadixSortOnesweepKernelINS1_5radix10policy_hubIiiyE10Policy1000ELNS0_9SortOrderE0EiiyiiNS1_21identity_decomposer_tEEEvPT5_SB_PT3_PKSC_PT1_PKSG_PT2_PKSK_T4_iiT6__param_9];
	ld.shared.u32 	%r1697, [%r350];
	shr.u32 	%r1698, %r1697, %r2113;
	and.b32  	%r1699, %r1698, %r221;
	shl.b32 	%r1700, %r1699, 3;
	add.s32 	%r1702, %r783, %r1700;
	ld.shared.u64 	%rd181, [%r1702+26112];
	xor.b32  	%r1703, %r1697, -2147483648;
	add.s64 	%rd182, %rd181, %rd9;
	shl.b64 	%rd183, %rd182, 2;
	add.s64 	%rd184, %rd22, %rd183;
	st.global.u32 	[%rd184], %r1703;
$L__BB7_227:
	bar.warp.sync 	-1;
	add.s32 	%r1704, %r1, 384;
	setp.ge.s32 	%p153, %r1704, %r351;
	@%p153 bra 	$L__BB7_229;
	ld.param.u32 	%r2114, [_ZN3cub18CUB_300001_SM_10006detail10radix_sort29DeviceRadixSortOnesweepKernelINS1_5radix10policy_hubIiiyE10Policy1000ELNS0_9SortOrderE0EiiyiiNS1_21identity_decomposer_tEEEvPT5_SB_PT3_PKSC_PT1_PKSG_PT2_PKSK_T4_iiT6__param_9];
	ld.shared.u32 	%r1705, [%r350+1536];
	shr.u32 	%r1706, %r1705, %r2114;
	and.b32  	%r1707, %r1706, %r221;
	shl.b32 	%r1708, %r1707, 3;
	add.s32 	%r1710, %r783, %r1708;
	ld.shared.u64 	%rd185, [%r1710+26112];
	xor.b32  	%r1711, %r1705, -2147483648;
	add.s64 	%rd186, %rd185, %rd9;
	shl.b64 	%rd187, %rd186, 2;
	add.s64 	%rd188, %rd22, %rd187;
	st.global.u32 	[%rd188+1536], %r1711;
$L__BB7_229:
	bar.warp.sync 	-1;
	add.s32 	%r1712, %r1, 768;
	setp.ge.s32 	%p154, %r1712, %r351;
	@%p154 bra 	$L__BB7_231;
	ld.param.u32 	%r2115, [_ZN3cub18CUB_300001_SM_10006detail10radix_sort29DeviceRadixSortOnesweepKernelINS1_5radix10policy_hubIiiyE10Policy1000ELNS0_9SortOrderE0EiiyiiNS1_21identity_decomposer_tEEEvPT5_SB_PT3_PKSC_PT1_PKSG_PT2_PKSK_T4_iiT6__param_9];
	ld.shared.u32 	%r1713, [%r350+3072];
	shr.u32 	%r1714, %r1713, %r2115;
	and.b32  	%r1715, %r1714, %r221;
	shl.b32 	%r1716, %r1715, 3;
	add.s32 	%r1718, %r783, %r1716;
	ld.shared.u64 	%rd189, [%r1718+26112];
	xor.b32  	%r1719, %r1713, -2147483648;
	add.s64 	%rd190, %rd189, %rd9;
	shl.b64 	%rd191, %rd190, 2;
	add.s64 	%rd192, %rd22, %rd191;
	st.global.u32 	[%rd192+3072], %r1719;
$L__BB7_231:
	bar.warp.sync 	-1;
	add.s32 	%r1720, %r1, 1152;
	setp.ge.s32 	%p155, %r1720, %r351;
	@%p155 bra 	$L__BB7_233;
	ld.param.u32 	%r2116, [_ZN3cub18CUB_300001_SM_10006detail10radix_sort29DeviceRadixSortOnesweepKernelINS1_5radix10policy_hubIiiyE10Policy1000ELNS0_9SortOrderE0EiiyiiNS1_21identity_decomposer_tEEEvPT5_SB_PT3_PKSC_PT1_PKSG_PT2_PKSK_T4_iiT6__param_9];
	ld.shared.u32 	%r1721, [%r350+4608];
	shr.u32 	%r1722, %r1721, %r2116;
	and.b32  	%r1723, %r1722, %r221;
	shl.b32 	%r1724, %r1723, 3;
	add.s32 	%r1726, %r783, %r1724;
	ld.shared.u64 	%rd193, [%r1726+26112];
	xor.b32  	%r1727, %r1721, -2147483648;
	add.s64 	%rd194, %rd193, %rd9;
	shl.b64 	%rd195, %rd194, 2;
	add.s64 	%rd196, %rd22, %rd195;
	st.global.u32 	[%rd196+4608], %r1727;
$L__BB7_233:
	bar.warp.sync 	-1;
	add.s32 	%r1728, %r1, 1536;
	setp.ge.s32 	%p156, %r1728, %r351;
	@%p156 bra 	$L__BB7_235;
	ld.param.u32 	%r2117, [_ZN3cub18CUB_300001_SM_10006detail10radix_sort29DeviceRadixSortOnesweepKernelINS1_5radix10policy_hubIiiyE10Policy1000ELNS0_9SortOrderE0EiiyiiNS1_21identity_decomposer_tEEEvPT5_SB_PT3_PKSC_PT1_PKSG_PT2_PKSK_T4_iiT6__param_9];
	ld.shared.u32 	%r1729, [%r350+6144];
	shr.u32 	%r1730, %r1729, %r2117;
	and.b32  	%r1731, %r1730, %r221;
	shl.b32 	%r1732, %r1731, 3;
	add.s32 	%r1734, %r783, %r1732;
	ld.shared.u64 	%rd197, [%r1734+26112];
	xor.b32  	%r1735, %r1729, -2147483648;
	add.s64 	%rd198, %rd197, %rd9;
	shl.b64 	%rd199, %rd198, 2;
	add.s64 	%rd200, %rd22, %rd199;
	st.global.u32 	[%rd200+6144], %r1735;
$L__BB7_235:
	bar.warp.sync 	-1;
	add.s32 	%r1736, %r1, 1920;
	setp.ge.s32 	%p157, %r1736, %r351;
	@%p157 bra 	$L__BB7_237;
	ld.param.u32 	%r2118, [_ZN3cub18CUB_300001_SM_10006detail10radix_sort29DeviceRadixSortOnesweepKernelINS1_5radix10policy_hubIiiyE10Policy1000ELNS0_9SortOrderE0EiiyiiNS1_21identity_decomposer_tEEEvPT5_SB_PT3_PKSC_PT1_PKSG_PT2_PKSK_T4_iiT6__param_9];
	ld.shared.u32 	%r1737, [%r350+7680];
	shr.u32 	%r1738, %r1737, %r2118;
	and.b32  	%r1739, %r1738, %r221;
	shl.b32 	%r1740, %r1739, 3;
	add.s32 	%r1742, %r783, %r1740;
	ld.shared.u64 	%rd201, [%r1742+26112];
	xor.b32  	%r1743, %r1737, -2147483648;
	add.s64 	%rd202, %rd201, %rd9;
	shl.b64 	%rd203, %rd202, 2;
	add.s64 	%rd204, %rd22, %rd203;
	st.global.u32 	[%rd204+7680], %r1743;
$L__BB7_237:
	bar.warp.sync 	-1;
	add.s32 	%r1744, %r1, 2304;
	setp.ge.s32 	%p158, %r1744, %r351;
	@%p158 bra 	$L__BB7_239;
	ld.param.u32 	%r2119, [_ZN3cub18CUB_300001_SM_10006detail10radix_sort29DeviceRadixSortOnesweepKernelINS1_5radix10policy_hubIiiyE10Policy1000ELNS0_9SortOrderE0EiiyiiNS1_21identity_decomposer_tEEEvPT5_SB_PT3_PKSC_PT1_PKSG_PT2_PKSK_T4_iiT6__param_9];
	ld.shared.u32 	%r1745, [%r350+9216];
	shr.u32 	%r1746, %r1745, %r2119;
	and.b32  	%r1747, %r1746, %r221;
	shl.b32 	%r1748, %r1747, 3;
	add.s32 	%r1750, %r783, %r1748;
	ld.shared.u64 	%rd205, [%r1750+26112];
	xor.b32  	%r1751, %r1745, -2147483648;
	add.s64 	%rd206, %rd205, %rd9;
	shl.b64 	%rd207, %rd206, 2;
	add.s64 	%rd208, %rd22, %rd207;
	st.global.u32 	[%rd208+9216], %r1751;
$L__BB7_239:
	bar.warp.sync 	-1;
	add.s32 	%r1752, %r1, 2688;
	setp.ge.s32 	%p159, %r1752, %r351;
	@%p159 bra 	$L__BB7_241;
	ld.param.u32 	%r2120, [_ZN3cub18CUB_300001_SM_10006detail10radix_sort29DeviceRadixSortOnesweepKernelINS1_5radix10policy_hubIiiyE10Policy1000ELNS0_9SortOrderE0EiiyiiNS1_21identity_decomposer_tEEEvPT5_SB_PT3_PKSC_PT1_PKSG_PT2_PKSK_T4_iiT6__param_9];
	ld.shared.u32 	%r1753, [%r350+10752];
	shr.u32 	%r1754, %r1753, %r2120;
	and.b32  	%r1755, %r1754, %r221;
	shl.b32 	%r1756, %r1755, 3;
	add.s32 	%r1758, %r783, %r1756;
	ld.shared.u64 	%rd209, [%r1758+26112];
	xor.b32  	%r1759, %r1753, -2147483648;
	add.s64 	%rd210, %rd209, %rd9;
	shl.b64 	%rd211, %rd210, 2;
	add.s64 	%rd212, %rd22, %rd211;
	st.global.u32 	[%rd212+10752], %r1759;
$L__BB7_241:
	bar.warp.sync 	-1;
	or.b32  	%r1760, %r1, 3072;
	setp.ge.s32 	%p160, %r1760, %r351;
	@%p160 bra 	$L__BB7_243;
	ld.param.u32 	%r2121, [_ZN3cub18CUB_300001_SM_10006detail10radix_sort29DeviceRadixSortOnesweepKernelINS1_5radix10policy_hubIiiyE10Policy1000ELNS0_9SortOrderE0EiiyiiNS1_21identity_decomposer_tEEEvPT5_SB_PT3_PKSC_PT1_PKSG_PT2_PKSK_T4_iiT6__param_9];
	ld.shared.u32 	%r1761, [%r350+12288];
	shr.u32 	%r1762, %r1761, %r2121;
	and.b32  	%r1763, %r1762, %r221;
	shl.b32 	%r1764, %r1763, 3;
	add.s32 	%r1766, %r783, %r1764;
	ld.shared.u64 	%rd213, [%r1766+26112];
	xor.b32  	%r1767, %r1761, -2147483648;
	add.s64 	%rd214, %rd213, %rd9;
	shl.b64 	%rd215, %rd214, 2;
	add.s64 	%rd216, %rd22, %rd215;
	st.global.u32 	[%rd216+12288], %r1767;
$L__BB7_243:
	bar.warp.sync 	-1;
	add.s32 	%r1768, %r1, 3456;
	setp.ge.s32 	%p161, %r1768, %r351;
	@%p161 bra 	$L__BB7_245;
	ld.param.u32 	%r2122, [_ZN3cub18CUB_300001_SM_10006detail10radix_sort29DeviceRadixSortOnesweepKernelINS1_5radix10policy_hubIiiyE10Policy1000ELNS0_9SortOrderE0EiiyiiNS1_21identity_decomposer_tEEEvPT5_SB_PT3_PKSC_PT1_PKSG_PT2_PKSK_T4_iiT6__param_9];
	ld.shared.u32 	%r1769, [%r350+13824];
	shr.u32 	%r1770, %r1769, %r2122;
	and.b32  	%r1771, %r1770, %r221;
	shl.b32 	%r1772, %r1771, 3;
	add.s32 	%r1774, %r783, %r1772;
	ld.shared.u64 	%rd217, [%r1774+26112];
	xor.b32  	%r1775, %r1769, -2147483648;
	add.s64 	%rd218, %rd217, %rd9;
	shl.b64 	%rd219, %rd218, 2;
	add.s64 	%rd220, %rd22, %rd219;
	st.global.u32 	[%rd220+13824], %r1775;
$L__BB7_245:
	bar.warp.sync 	-1;
	add.s32 	%r1776, %r1, 3840;
	setp.ge.s32 	%p162, %r1776, %r351;
	@%p162 bra 	$L__BB7_247;
	ld.param.u32 	%r2123, [_ZN3cub18CUB_300001_SM_10006detail10radix_sort29DeviceRadixSortOnesweepKernelINS1_5radix10policy_hubIiiyE10Policy1000ELNS0_9SortOrderE0EiiyiiNS1_21identity_decomposer_tEEEvPT5_SB_PT3_PKSC_PT1_PKSG_PT2_PKSK_T4_iiT6__param_9];
	ld.shared.u32 	%r1777, [%r350+15360];
	shr.u32 	%r1778, %r1777, %r2123;
	and.b32  	%r1779, %r1778, %r221;
	shl.b32 	%r1780, %r1779, 3;
	add.s32 	%r1782, %r783, %r1780;
	ld.shared.u64 	%rd221, [%r1782+26112];
	xor.b32  	%r1783, %r1777, -2147483648;
	add.s64 	%rd222, %rd221, %rd9;
	shl.b64 	%rd223, %rd222, 2;
	add.s64 	%rd224, %rd22, %rd223;
	st.global.u32 	[%rd224+15360], %r1783;
$L__BB7_247:
	bar.warp.sync 	-1;
	add.s32 	%r1784, %r1, 4224;
	setp.ge.s32 	%p163, %r1784, %r351;
	@%p163 bra 	$L__BB7_249;
	ld.param.u32 	%r2124, [_ZN3cub18CUB_300001_SM_10006detail10radix_sort29DeviceRadixSortOnesweepKernelINS1_5radix10policy_hubIiiyE10Policy1000ELNS0_9SortOrderE0EiiyiiNS1_21identity_decomposer_tEEEvPT5_SB_PT3_PKSC_PT1_PKSG_PT2_PKSK_T4_iiT6__param_9];
	ld.shared.u32 	%r1785, [%r350+16896];
	shr.u32 	%r1786, %r1785, %r2124;
	and.b32  	%r1787, %r1786, %r221;
	shl.b32 	%r1788, %r1787, 3;
	add.s32 	%r1790, %r783, %r1788;
	ld.shared.u64 	%rd225, [%r1790+26112];
	xor.b32  	%r1791, %r1785, -2147483648;
	add.s64 	%rd226, %rd225, %rd9;
	shl.b64 	%rd227, %rd226, 2;
	add.s64 	%rd228, %rd22, %rd227;
	st.global.u32 	[%rd228+16896], %r1791;
$L__BB7_249:
	bar.warp.sync 	-1;
	add.s32 	%r1792, %r1, 4608;
	setp.ge.s32 	%p164, %r1792, %r351;
	@%p164 bra 	$L__BB7_251;
	ld.param.u32 	%r2125, [_ZN3cub18CUB_300001_SM_10006detail10radix_sort29DeviceRadixSortOnesweepKernelINS1_5radix10policy_hubIiiyE10Policy1000ELNS0_9SortOrderE0EiiyiiNS1_21identity_decomposer_tEEEvPT5_SB_PT3_PKSC_PT1_PKSG_PT2_PKSK_T4_iiT6__param_9];
	ld.shared.u32 	%r1793, [%r350+18432];
	shr.u32 	%r1794, %r1793, %r2125;
	and.b32  	%r1795, %r1794, %r221;
	shl.b32 	%r1796, %r1795, 3;
	add.s32 	%r1798, %r783, %r1796;
	ld.shared.u64 	%rd229, [%r1798+26112];
	xor.b32  	%r1799, %r1793, -2147483648;
	add.s64 	%rd230, %rd229, %rd9;
	shl.b64 	%rd231, %rd230, 2;
	add.s64 	%rd232, %rd22, %rd231;
	st.global.u32 	[%rd232+18432], %r1799;
$L__BB7_251:
	bar.warp.sync 	-1;
	add.s32 	%r1800, %r1, 4992;
	setp.ge.s32 	%p165, %r1800, %r351;
	@%p165 bra 	$L__BB7_253;
	ld.param.u32 	%r2126, [_ZN3cub18CUB_300001_SM_10006detail10radix_sort29DeviceRadixSortOnesweepKernelINS1_5radix10policy_hubIiiyE10Policy1000ELNS0_9SortOrderE0EiiyiiNS1_21identity_decomposer_tEEEvPT5_SB_PT3_PKSC_PT1_PKSG_PT2_PKSK_T4_iiT6__param_9];
	ld.shared.u32 	%r1801, [%r350+19968];
	shr.u32 	%r1802, %r1801, %r2126;
	and.b32  	%r1803, %r1802, %r221;
	shl.b32 	%r1804, %r1803, 3;
	add.s32 	%r1806, %r783, %r1804;
	ld.shared.u64 	%rd233, [%r1806+26112];
	xor.b32  	%r1807, %r1801, -2147483648;
	add.s64 	%rd234, %rd233, %rd9;
	shl.b64 	%rd235, %rd234, 2;
	add.s64 	%rd236, %rd22, %rd235;
	st.global.u32 	[%rd236+19968], %r1807;
$L__BB7_253:
	bar.warp.sync 	-1;
	add.s32 	%r1808, %r1, 5376;
	setp.ge.s32 	%p166, %r1808, %r351;
	@%p166 bra 	$L__BB7_255;
	ld.param.u32 	%r2127, [_ZN3cub18CUB_300001_SM_10006detail10radix_sort29DeviceRadixSortOnesweepKernelINS1_5radix10policy_hubIiiyE10Policy1000ELNS0_9SortOrderE0EiiyiiNS1_21identity_decomposer_tEEEvPT5_SB_PT3_PKSC_PT1_PKSG_PT2_PKSK_T4_iiT6__param_9];
	ld.shared.u32 	%r1809, [%r350+21504];
	shr.u32 	%r1810, %r1809, %r2127;
	and.b32  	%r1811, %r1810, %r221;
	shl.b32 	%r1812, %r1811, 3;
	add.s32 	%r1814, %r783, %r1812;
	ld.shared.u64 	%rd237, [%r1814+26112];
	xor.b32  	%r1815, %r1809, -2147483648;
	add.s64 	%rd238, %rd237, %rd9;
	shl.b64 	%rd239, %rd238, 2;
	add.s64 	%rd240, %rd22, %rd239;
	st.global.u32 	[%rd240+21504], %r1815;
$L__BB7_255:
	bar.warp.sync 	-1;
	add.s32 	%r1816, %r1, 5760;
	setp.ge.s32 	%p167, %r1816, %r351;
	@%p167 bra 	$L__BB7_257;
	ld.param.u32 	%r2128, [_ZN3cub18CUB_300001_SM_10006detail10radix_sort29DeviceRadixSortOnesweepKernelINS1_5radix10policy_hubIiiyE10Policy1000ELNS0_9SortOrderE0EiiyiiNS1_21identity_decomposer_tEEEvPT5_SB_PT3_PKSC_PT1_PKSG_PT2_PKSK_T4_iiT6__param_9];
	ld.shared.u32 	%r1817, [%r350+23040];
	shr.u32 	%r1818, %r1817, %r2128;
	and.b32  	%r1819, %r1818, %r221;
	shl.b32 	%r1820, %r1819, 3;
	add.s32 	%r1822, %r783, %r1820;
	ld.shared.u64 	%rd241, [%r1822+26112];
	xor.b32  	%r1823, %r1817, -2147483648;
	add.s64 	%rd242, %rd241, %rd9;
	shl.b64 	%rd243, %rd242, 2;
	add.s64 	%rd244, %rd22, %rd243;
	st.global.u32 	[%rd244+23040], %r1823;
$L__BB7_257:
	bar.warp.sync 	-1;
	or.b32  	%r1824, %r1, 6144;
	setp.ge.s32 	%p168, %r1824, %r351;
	@%p168 bra 	$L__BB7_259;
	ld.param.u32 	%r2129, [_ZN3cub18CUB_300001_SM_10006detail10radix_sort29DeviceRadixSortOnesweepKernelINS1_5radix10policy_hubIiiyE10Policy1000ELNS0_9SortOrderE0EiiyiiNS1_21identity_decomposer_tEEEvPT5_SB_PT3_PKSC_PT1_PKSG_PT2_PKSK_T4_iiT6__param_9];
	ld.shared.u32 	%r1825, [%r350+24576];
	shr.u32 	%r1826, %r1825, %r2129;
	and.b32  	%r1827, %r1826, %r221;
	shl.b32 	%r1828, %r1827, 3;
	add.s32 	%r1830, %r783, %r1828;
	ld.shared.u64 	%rd245, [%r1830+26112];
	xor.b32  	%r1831, %r1825, -2147483648;
	add.s64 	%rd246, %rd245, %rd9;
	shl.b64 	%rd247, %rd246, 2;
	add.s64 	%rd248, %rd22, %rd247;
	st.global.u32 	[%rd248+24576], %r1831;
$L__BB7_259:
	bar.warp.sync 	-1;
$L__BB7_260:
	ld.param.u32 	%r2130, [_ZN3cub18CUB_300001_SM_10006detail10radix_sort29DeviceRadixSortOnesweepKernelINS1_5radix10policy_hubIiiyE10Policy1000ELNS0_9SortOrderE0EiiyiiNS1_21identity_decomposer_tEEEvPT5_SB_PT3_PKSC_PT1_PKSG_PT2_PKSK_T4_iiT6__param_9];
	ld.param.u32 	%r2090, [_ZN3cub18CUB_300001_SM_10006detail10radix_sort29DeviceRadixSortOnesweepKernelINS1_5radix10policy_hubIiiyE10Policy1000ELNS0_9SortOrderE0EiiyiiNS1_21identity_decomposer_tEEEvPT5_SB_PT3_PKSC_PT1_PKSG_PT2_PKSK_T4_iiT6__param_8];
	setp.gt.s32 	%p169, %r349, %r2090;
	ld.shared.u32 	%r1832, [%r350];
	shr.u32 	%r1833, %r1832, %r2130;
	and.b32  	%r352, %r1833, %r221;
	ld.shared.u32 	%r1834, [%r350+1536];
	shr.u32 	%r1835, %r1834, %r2130;
	and.b32  	%r353, %r1835, %r221;
	ld.shared.u32 	%r1836, [%r350+3072];
	shr.u32 	%r1837, %r1836, %r2130;
	and.b32  	%r354, %r1837, %r221;
	ld.shared.u32 	%r1838, [%r350+4608];
	shr.u32 	%r1839, %r1838, %r2130;
	and.b32  	%r355, %r1839, %r221;
	ld.shared.u32 	%r1840, [%r350+6144];
	shr.u32 	%r1841, %r1840, %r2130;
	and.b32  	%r356, %r1841, %r221;
	ld.shared.u32 	%r1842, [%r350+7680];
	shr.u32 	%r1843, %r1842, %r2130;
	and.b32  	%r357, %r1843, %r221;
	ld.shared.u32 	%r1844, [%r350+9216];
	shr.u32 	%r1845, %r1844, %r2130;
	and.b32  	%r358, %r1845, %r221;
	ld.shared.u32 	%r1846, [%r350+10752];
	shr.u32 	%r1847, %r1846, %r2130;
	and.b32  	%r359, %r1847, %r221;
	ld.shared.u32 	%r1848, [%r350+12288];
	shr.u32 	%r1849, %r1848, %r2130;
	and.b32  	%r360, %r1849, %r221;
	ld.shared.u32 	%r1850, [%r350+13824];
	shr.u32 	%r1851, %r1850, %r2130;
	and.b32  	%r361, %r1851, %r221;
	ld.shared.u32 	%r1852, [%r350+15360];
	shr.u32 	%r1853, %r1852, %r2130;
	and.b32  	%r362, %r1853, %r221;
	ld.shared.u32 	%r1854, [%r350+16896];
	shr.u32 	%r1855, %r1854, %r2130;
	and.b32  	%r363, %r1855, %r221;
	ld.shared.u32 	%r1856, [%r350+18432];
	shr.u32 	%r1857, %r1856, %r2130;
	and.b32  	%r364, %r1857, %r221;
	ld.shared.u32 	%r1858, [%r350+19968];
	shr.u32 	%r1859, %r1858, %r2130;
	and.b32  	%r365, %r1859, %r221;
	ld.shared.u32 	%r1860, [%r350+21504];
	shr.u32 	%r1861, %r1860, %r2130;
	and.b32  	%r366, %r1861, %r221;
	ld.shared.u32 	%r1862, [%r350+23040];
	shr.u32 	%r1863, %r1862, %r2130;
	and.b32  	%r367, %r1863, %r221;
	ld.shared.u32 	%r1864, [%r350+24576];
	shr.u32 	%r1865, %r1864, %r2130;
	and.b32  	%r368, %r1865, %r221;
	@%p169 bra 	$L__BB7_262;
	ld.param.u64 	%rd443, [_ZN3cub18CUB_300001_SM_10006detail10radix_sort29DeviceRadixSortOnesweepKernelINS1_5radix10policy_hubIiiyE10Policy1000ELNS0_9SortOrderE0EiiyiiNS1_21identity_decomposer_tEEEvPT5_SB_PT3_PKSC_PT1_PKSG_PT2_PKSK_T4_iiT6__param_7];
	cvta.to.global.u64 	%rd249, %rd443;
	and.b32  	%r1869, %r1, 31;
	or.b32  	%r1870, %r647, %r1869;
	cvt.u64.u32 	%rd250, %r1870;
	mul.lo.s32 	%r1871, %r3, 6528;
	cvt.s64.s32 	%rd251, %r1871;
	add.s64 	%rd252, %rd250, %rd251;
	shl.b64 	%rd253, %rd252, 2;
	add.s64 	%rd254, %rd249, %rd253;
	ld.global.u32 	%r2266, [%rd254];
	ld.global.u32 	%r2267, [%rd254+128];
	ld.global.u32 	%r2268, [%rd254+256];
	ld.global.u32 	%r2269, [%rd254+384];
	ld.global.u32 	%r2270, [%rd254+512];
	ld.global.u32 	%r2271, [%rd254+640];
	ld.global.u32 	%r2272, [%rd254+768];
	ld.global.u32 	%r2273, [%rd254+896];
	ld.global.u32 	%r2274, [%rd254+1024];
	ld.global.u32 	%r2275, [%rd254+1152];
	ld.global.u32 	%r2276, [%rd254+1280];
	ld.global.u32 	%r2277, [%rd254+1408];
	ld.global.u32 	%r2278, [%rd254+1536];
	ld.global.u32 	%r2279, [%rd254+1664];
	ld.global.u32 	%r2280, [%rd254+1792];
	ld.global.u32 	%r2281, [%rd254+1920];
	ld.global.u32 	%r2282, [%rd254+2048];
	bra.uni 	$L__BB7_296;
$L__BB7_262:
	ld.param.u32 	%r2091, [_ZN3cub18CUB_300001_SM_10006detail10radix_sort29DeviceRadixSortOnesweepKernelINS1_5radix10policy_hubIiiyE10Policy1000ELNS0_9SortOrderE0EiiyiiNS1_21identity_decomposer_tEEEvPT5_SB_PT3_PKSC_PT1_PKSG_PT2_PKSK_T4_iiT6__param_8];
	ld.param.u64 	%rd444, [_ZN3cub18CUB_300001_SM_10006detail10radix_sort29DeviceRadixSortOnesweepKernelINS1_5radix10policy_hubIiiyE10Policy1000ELNS0_9SortOrderE0EiiyiiNS1_21identity_decomposer_tEEEvPT5_SB_PT3_PKSC_PT1_PKSG_PT2_PKSK_T4_iiT6__param_7];
	cvta.to.global.u64 	%rd255, %rd444;
	add.s64 	%rd23, %rd255, %rd63;
	cvt.u32.u64 	%r1874, %rd7;
	sub.s32 	%r386, %r2091, %r649;
	setp.ge.s32 	%p170, %r1874, %r386;
	@%p170 bra 	$L__BB7_264;
	ld.global.u32 	%r2266, [%rd23];
$L__BB7_264:
	add.s32 	%r1877, %r1874, 32;
	setp.ge.s32 	%p171, %r1877, %r386;
	@%p171 bra 	$L__BB7_266;
	ld.global.u32 	%r2267, [%rd23+128];
$L__BB7_266:
	add.s32 	%r1880, %r1874, 64;
	setp.ge.s32 	%p172, %r1880, %r386;
	@%p172 bra 	$L__BB7_268;
	ld.global.u32 	%r2268, [%rd23+256];
$L__BB7_268:
	add.s32 	%r1883, %r1874, 96;
	setp.ge.s32 	%p173, %r1883, %r386;
	@%p173 bra 	$L__BB7_270;
	ld.global.u32 	%r2269, [%rd23+384];
$L__BB7_270:
	add.s32 	%r1886, %r1874, 128;
	setp.ge.s32 	%p174, %r1886, %r386;
	@%p174 bra 	$L__BB7_272;
	ld.global.u32 	%r2270, [%rd23+512];
$L__BB7_272:
	add.s32 	%r1889, %r1874, 160;
	setp.ge.s32 	%p175, %r1889, %r386;
	@%p175 bra 	$L__BB7_274;
	ld.global.u32 	%r2271, [%rd23+640];
$L__BB7_274:
	add.s32 	%r1892, %r1874, 192;
	setp.ge.s32 	%p176, %r1892, %r386;
	@%p176 bra 	$L__BB7_276;
	ld.global.u32 	%r2272, [%rd23+768];
$L__BB7_276:
	add.s32 	%r1895, %r1874, 224;
	setp.ge.s32 	%p177, %r1895, %r386;
	@%p177 bra 	$L__BB7_278;
	ld.param.u64 	%rd445, [_ZN3cub18CUB_300001_SM_10006detail10radix_sort29DeviceRadixSortOnesweepKernelINS1_5radix10policy_hubIiiyE10Policy1000ELNS0_9SortOrderE0EiiyiiNS1_21identity_decomposer_tEEEvPT5_SB_PT3_PKSC_PT1_PKSG_PT2_PKSK_T4_iiT6__param_7];
	cvta.to.global.u64 	%rd259, %rd445;
	cvt.s64.s32 	%rd260, %r649;
	add.s64 	%rd261, %rd7, %rd260;
	shl.b64 	%rd262, %rd261, 2;
	add.s64 	%rd263, %rd259, %rd262;
	ld.global.u32 	%r2273, [%rd263+896];
$L__BB7_278:
	add.s32 	%r1899, %r1874, 256;
	setp.ge.s32 	%p178, %r1899, %r386;
	@%p178 bra 	$L__BB7_280;
	ld.param.u64 	%rd446, [_ZN3cub18CUB_300001_SM_10006detail10radix_sort29DeviceRadixSortOnesweepKernelINS1_5radix10policy_hubIiiyE10Policy1000ELNS0_9SortOrderE0EiiyiiNS1_21identity_decomposer_tEEEvPT5_SB_PT3_PKSC_PT1_PKSG_PT2_PKSK_T4_iiT6__param_7];
	cvta.to.global.u64 	%rd264, %rd446;
	cvt.s64.s32 	%rd265, %r649;
	add.s64 	%rd266, %rd7, %rd265;
	shl.b64 	%rd267, %rd266, 2;
	add.s64 	%rd268, %rd264, %rd267;
	ld.global.u32 	%r2274, [%rd268+1024];
$L__BB7_280:
	add.s32 	%r1903, %r1874, 288;
	setp.ge.s32 	%p179, %r1903, %r386;
	@%p179 bra 	$L__BB7_282;
	ld.param.u64 	%rd447, [_ZN3cub18CUB_300001_SM_10006detail10radix_sort29DeviceRadixSortOnesweepKernelINS1_5radix10policy_hubIiiyE10Policy1000ELNS0_9SortOrderE0EiiyiiNS1_21identity_decomposer_tEEEvPT5_SB_PT3_PKSC_PT1_PKSG_PT2_PKSK_T4_iiT6__param_7];
	cvta.to.global.u64 	%rd269, %rd447;
	cvt.s64.s32 	%rd270, %r649;
	add.s64 	%rd271, %rd7, %rd270;
	shl.b64 	%rd272, %rd271, 2;
	add.s64 	%rd273, %rd269, %rd272;
	ld.global.u32 	%r2275, [%rd273+1152];
$L__BB7_282:
	add.s32 	%r1907, %r1874, 320;
	setp.ge.s32 	%p180, %r1907, %r386;
	@%p180 bra 	$L__BB7_284;
	ld.param.u64 	%rd448, [_ZN3cub18CUB_300001_SM_10006detail10radix_sort29DeviceRadixSortOnesweepKernelINS1_5radix10policy_hubIiiyE10Policy1000ELNS0_9SortOrderE0EiiyiiNS1_21identity_decomposer_tEEEvPT5_SB_PT3_PKSC_PT1_PKSG_PT2_PKSK_T4_iiT6__param_7];
	cvta.to.global.u64 	%rd274, %rd448;
	cvt.s64.s32 	%rd275, %r649;
	add.s64 	%rd276, %rd7, %rd275;
	shl.b64 	%rd277, %rd276, 2;
	add.s64 	%rd278, %rd274, %rd277;
	ld.global.u32 	%r2276, [%rd278+1280];
$L__BB7_284:
	add.s32 	%r1911, %r1874, 352;
	setp.ge.s32 	%p181, %r1911, %r386;
	@%p181 bra 	$L__BB7_286;
	ld.param.u64 	%rd449, [_ZN3cub18CUB_300001_SM_10006detail10radix_sort29DeviceRadixSortOnesweepKernelINS1_5radix10policy_hubIiiyE10Policy1000ELNS0_9SortOrderE0EiiyiiNS1_21identity_decomposer_tEEEvPT5_SB_PT3_PKSC_PT1_PKSG_PT2_PKSK_T4_iiT6__param_7];
	cvta.to.global.u64 	%rd279, %rd449;
	mul.lo.s32 	%r1912, %r3, 6528;
	cvt.s64.s32 	%rd280, %r1912;
	add.s64 	%rd281, %rd7, %rd280;
	shl.b64 	%rd282, %rd281, 2;
	add.s64 	%rd283, %rd279, %rd282;
	ld.global.u32 	%r2277, [%rd283+1408];
$L__BB7_286:
	add.s32 	%r1915, %r1874, 384;
	setp.ge.s32 	%p182, %r1915, %r386;
	@%p182 bra 	$L__BB7_288;
	ld.param.u64 	%rd450, [_ZN3cub18CUB_300001_SM_10006detail10radix_sort29DeviceRadixSortOnesweepKernelINS1_5radix10policy_hubIiiyE10Policy1000ELNS0_9SortOrderE0EiiyiiNS1_21identity_decomposer_tEEEvPT5_SB_PT3_PKSC_PT1_PKSG_PT2_PKSK_T4_iiT6__param_7];
	cvta.to.global.u64 	%rd284, %rd450;
	mul.lo.s32 	%r1916, %r3, 6528;
	cvt.s64.s32 	%rd285, %r1916;
	add.s64 	%rd286, %rd7, %rd285;
	shl.b64 	%rd287, %rd286, 2;
	add.s64 	%rd288, %rd284, %rd287;
	ld.global.u32 	%r2278, [%rd288+1536];
$L__BB7_288:
	cvt.u32.u64 	%r1918, %rd7;
	add.s32 	%r1919, %r1918, 416;
	setp.ge.s32 	%p183, %r1919, %r386;
	@%p183 bra 	$L__BB7_290;
	ld.param.u64 	%rd451, [_ZN3cub18CUB_300001_SM_10006detail10radix_sort29DeviceRadixSortOnesweepKernelINS1_5radix10policy_hubIiiyE10Policy1000ELNS0_9SortOrderE0EiiyiiNS1_21identity_decomposer_tEEEvPT5_SB_PT3_PKSC_PT1_PKSG_PT2_PKSK_T4_iiT6__param_7];
	cvta.to.global.u64 	%rd289, %rd451;
	mul.lo.s32 	%r1920, %r3, 6528;
	cvt.s64.s32 	%rd290, %r1920;
	add.s64 	%rd291, %rd7, %rd290;
	shl.b64 	%rd292, %rd291, 2;
	add.s64 	%rd293, %rd289, %rd292;
	ld.global.u32 	%r2279, [%rd293+1664];
$L__BB7_290:
	cvt.u32.u64 	%r1922, %rd7;
	add.s32 	%r1923, %r1922, 448;
	setp.ge.s32 	%p184, %r1923, %r386;
	@%p184 bra 	$L__BB7_292;
	ld.param.u64 	%rd452, [_ZN3cub18CUB_300001_SM_10006detail10radix_sort29DeviceRadixSortOnesweepKernelINS1_5radix10policy_hubIiiyE10Policy1000ELNS0_9SortOrderE0EiiyiiNS1_21identity_decomposer_tEEEvPT5_SB_PT3_PKSC_PT1_PKSG_PT2_PKSK_T4_iiT6__param_7];
	cvta.to.global.u64 	%rd294, %rd452;
	mul.lo.s32 	%r1924, %r3, 6528;
	cvt.s64.s32 	%rd295, %r1924;
	add.s64 	%rd296, %rd7, %rd295;
	shl.b64 	%rd297, %rd296, 2;
	add.s64 	%rd298, %rd294, %rd297;
	ld.global.u32 	%r2280, [%rd298+1792];
$L__BB7_292:
	cvt.u32.u64 	%r1926, %rd7;
	add.s32 	%r1927, %r1926, 480;
	setp.ge.s32 	%p185, %r1927, %r386;
	@%p185 bra 	$L__BB7_294;
	ld.param.u64 	%rd453, [_ZN3cub18CUB_300001_SM_10006detail10radix_sort29DeviceRadixSortOnesweepKernelINS1_5radix10policy_hubIiiyE10Policy1000ELNS0_9SortOrderE0EiiyiiNS1_21identity_decomposer_tEEEvPT5_SB_PT3_PKSC_PT1_PKSG_PT2_PKSK_T4_iiT6__param_7];
	cvta.to.global.u64 	%rd299, %rd453;
	mul.lo.s32 	%r1928, %r3, 6528;
	cvt.s64.s32 	%rd300, %r1928;
	add.s64 	%rd301, %rd7, %rd300;
	shl.b64 	%rd302, %rd301, 2;
	add.s64 	%rd303, %rd299, %rd302;
	ld.global.u32 	%r2281, [%rd303+1920];
$L__BB7_294:
	cvt.u32.u64 	%r1930, %rd7;
	add.s32 	%r1931, %r1930, 512;
	setp.ge.s32 	%p186, %r1931, %r386;
	@%p186 bra 	$L__BB7_296;
	ld.param.u64 	%rd454, [_ZN3cub18CUB_300001_SM_10006detail10radix_sort29DeviceRadixSortOnesweepKernelINS1_5radix10policy_hubIiiyE10Policy1000ELNS0_9SortOrderE0EiiyiiNS1_21identity_decomposer_tEEEvPT5_SB_PT3_PKSC_PT1_PKSG_PT2_PKSK_T4_iiT6__param_7];
	cvta.to.global.u64 	%rd304, %rd454;
	mov.u32 	%r1932, %tid.x;
	and.b32  	%r1933, %r1932, 992;
	mul.lo.s32 	%r1934, %r1933, 17;
	and.b32  	%r1935, %r1932, 31;
	or.b32  	%r1936, %r1934, %r1935;
	cvt.u64.u32 	%rd305, %r1936;
	mul.lo.s32 	%r1937, %r3, 6528;
	cvt.s64.s32 	%rd306, %r1937;
	add.s64 	%rd307, %rd305, %rd306;
	shl.b64 	%rd308, %rd307, 2;
	add.s64 	%rd309, %rd304, %rd308;
	ld.global.u32 	%r2282, [%rd309+2048];
$L__BB7_296:
	ld.param.u32 	%r2092, [_ZN3cub18CUB_300001_SM_10006detail10radix_sort29DeviceRadixSortOnesweepKernelINS1_5radix10policy_hubIiiyE10Policy1000ELNS0_9SortOrderE0EiiyiiNS1_21identity_decomposer_tEEEvPT5_SB_PT3_PKSC_PT1_PKSG_PT2_PKSK_T4_iiT6__param_8];
	ld.param.u64 	%rd441, [_ZN3cub18CUB_300001_SM_10006detail10radix_sort29DeviceRadixSortOnesweepKernelINS1_5radix10policy_hubIiiyE10Policy1000ELNS0_9SortOrderE0EiiyiiNS1_21identity_decomposer_tEEEvPT5_SB_PT3_PKSC_PT1_PKSG_PT2_PKSK_T4_iiT6__param_6];
	cvta.to.global.u64 	%rd24, %rd441;
	mov.u32 	%r437, %tid.x;
	cvt.u64.u32 	%rd25, %r437;
	shl.b32 	%r1938, %r437, 2;
	mov.u32 	%r1939, _ZZN3cub18CUB_300001_SM_10006detail10radix_sort29DeviceRadixSortOnesweepKernelINS1_5radix10policy_hubIiiyE10Policy1000ELNS0_9SortOrderE0EiiyiiNS1_21identity_decomposer_tEEEvPT5_SB_PT3_PKSC_PT1_PKSG_PT2_PKSK_T4_iiT6_E1s;
	add.s32 	%r438, %r1939, %r1938;
	mad.lo.s32 	%r1940, %r3, 6528, 6528;
	setp.gt.s32 	%p187, %r1940, %r2092;
	bar.sync 	0;
	st.shared.u32 	[%r323+-4], %r2266;
	st.shared.u32 	[%r324+-4], %r2267;
	st.shared.u32 	[%r325+-4], %r2268;
	st.shared.u32 	[%r326+-4], %r2269;
	st.shared.u32 	[%r327+-4], %r2270;
	st.shared.u32 	[%r328+-4], %r2271;
	st.shared.u32 	[%r329+-4], %r2272;
	st.shared.u32 	[%r330+-4], %r2273;
	st.shared.u32 	[%r331+-4], %r2274;
	st.shared.u32 	[%r332+-4], %r2275;
	st.shared.u32 	[%r333+-4], %r2276;
	st.shared.u32 	[%r334+-4], %r2277;
	st.shared.u32 	[%r335+-4], %r2278;
	st.shared.u32 	[%r336+-4], %r2279;
	st.shared.u32 	[%r337+-4], %r2280;
	st.shared.u32 	[%r338+-4], %r2281;
	st.shared.u32 	[%r339+-4], %r2282;
	bar.sync 	0;
	@%p187 bra 	$L__BB7_298;
	ld.shared.u32 	%r1941, [%r438];
	shl.b32 	%r1942, %r352, 3;
	add.s32 	%r1944, %r1939, 26112;
	add.s32 	%r1945, %r1944, %r1942;
	ld.shared.u64 	%rd310, [%r1945];
	add.s64 	%rd311, %rd310, %rd25;
	shl.b64 	%rd312, %rd311, 2;
	add.s64 	%rd313, %rd24, %rd312;
	st.global.u32 	[%rd313], %r1941;
	bar.warp.sync 	-1;
	ld.shared.u32 	%r1946, [%r438+1536];
	shl.b32 	%r1947, %r353, 3;
	add.s32 	%r1948, %r1944, %r1947;
	ld.shared.u64 	%rd314, [%r1948];
	add.s64 	%rd315, %rd314, %rd25;
	shl.b64 	%rd316, %rd315, 2;
	add.s64 	%rd317, %rd24, %rd316;
	st.global.u32 	[%rd317+1536], %r1946;
	bar.warp.sync 	-1;
	ld.shared.u32 	%r1949, [%r438+3072];
	shl.b32 	%r1950, %r354, 3;
	add.s32 	%r1951, %r1944, %r1950;
	ld.shared.u64 	%rd318, [%r1951];
	add.s64 	%rd319, %rd318, %rd25;
	shl.b64 	%rd320, %rd319, 2;
	add.s64 	%rd321, %rd24, %rd320;
	st.global.u32 	[%rd321+3072], %r1949;
	bar.warp.sync 	-1;
	ld.shared.u32 	%r1952, [%r438+4608];
	shl.b32 	%r1953, %r355, 3;
	add.s32 	%r1954, %r1944, %r1953;
	ld.shared.u64 	%rd322, [%r1954];
	add.s64 	%rd323, %rd322, %rd25;
	shl.b64 	%rd324, %rd323, 2;
	add.s64 	%rd325, %rd24, %rd324;
	st.global.u32 	[%rd325+4608], %r1952;
	bar.warp.sync 	-1;
	ld.shared.u32 	%r1955, [%r438+6144];
	shl.b32 	%r1956, %r356, 3;
	add.s32 	%r1957, %r1944, %r1956;
	ld.shared.u64 	%rd326, [%r1957];
	add.s64 	%rd327, %rd326, %rd25;
	shl.b64 	%rd328, %rd327, 2;
	add.s64 	%rd329, %rd24, %rd328;
	st.global.u32 	[%rd329+6144], %r1955;
	bar.warp.sync 	-1;
	ld.shared.u32 	%r1958, [%r438+7680];
	shl.b32 	%r1959, %r357, 3;
	add.s32 	%r1960, %r1944, %r1959;
	ld.shared.u64 	%rd330, [%r1960];
	add.s64 	%rd331, %rd330, %rd25;
	shl.b64 	%rd332, %rd331, 2;
	add.s64 	%rd333, %rd24, %rd332;
	st.global.u32 	[%rd333+7680], %r1958;
	bar.warp.sync 	-1;
	ld.shared.u32 	%r1961, [%r438+9216];
	shl.b32 	%r1962, %r358, 3;
	add.s32 	%r1963, %r1944, %r1962;
	ld.shared.u64 	%rd334, [%r1963];
	add.s64 	%rd335, %rd334, %rd25;
	shl.b64 	%rd336, %rd335, 2;
	add.s64 	%rd337, %rd24, %rd336;
	st.global.u32 	[%rd337+9216], %r1961;
	bar.warp.sync 	-1;
	ld.shared.u32 	%r1964, [%r438+10752];
	shl.b32 	%r1965, %r359, 3;
	add.s32 	%r1966, %r1944, %r1965;
	ld.shared.u64 	%rd338, [%r1966];
	add.s64 	%rd339, %rd338, %rd25;
	shl.b64 	%rd340, %rd339, 2;
	add.s64 	%rd341, %rd24, %rd340;
	st.global.u32 	[%rd341+10752], %r1964;
	bar.warp.sync 	-1;
	ld.shared.u32 	%r1967, [%r438+12288];
	shl.b32 	%r1968, %r360, 3;
	add.s32 	%r1969, %r1944, %r1968;
	ld.shared.u64 	%rd342, [%r1969];
	add.s64 	%rd343, %rd342, %rd25;
	shl.b64 	%rd344, %rd343, 2;
	add.s64 	%rd345, %rd24, %rd344;
	st.global.u32 	[%rd345+12288], %r1967;
	bar.warp.sync 	-1;
	ld.shared.u32 	%r1970, [%r438+13824];
	shl.b32 	%r1971, %r361, 3;
	add.s32 	%r1972, %r1944, %r1971;
	ld.shared.u64 	%rd346, [%r1972];
	add.s64 	%rd347, %rd346, %rd25;
	shl.b64 	%rd348, %rd347, 2;
	add.s64 	%rd349, %rd24, %rd348;
	st.global.u32 	[%rd349+13824], %r1970;
	bar.warp.sync 	-1;
	ld.shared.u32 	%r1973, [%r438+15360];
	shl.b32 	%r1974, %r362, 3;
	add.s32 	%r1975, %r1944, %r1974;
	ld.shared.u64 	%rd350, [%r1975];
	add.s64 	%rd351, %rd350, %rd25;
	shl.b64 	%rd352, %rd351, 2;
	add.s64 	%rd353, %rd24, %rd352;
	st.global.u32 	[%rd353+15360], %r1973;
	bar.warp.sync 	-1;
	ld.shared.u32 	%r1976, [%r438+16896];
	shl.b32 	%r1977, %r363, 3;
	add.s32 	%r1978, %r1944, %r1977;
	ld.shared.u64 	%rd354, [%r1978];
	add.s64 	%rd355, %rd354, %rd25;
	shl.b64 	%rd356, %rd355, 2;
	add.s64 	%rd357, %rd24, %rd356;
	st.global.u32 	[%rd357+16896], %r1976;
	bar.warp.sync 	-1;
	ld.shared.u32 	%r1979, [%r438+18432];
	shl.b32 	%r1980, %r364, 3;
	add.s32 	%r1981, %r1944, %r1980;
	ld.shared.u64 	%rd358, [%r1981];
	add.s64 	%rd359, %rd358, %rd25;
	shl.b64 	%rd360, %rd359, 2;
	add.s64 	%rd361, %rd24, %rd360;
	st.global.u32 	[%rd361+18432], %r1979;
	bar.warp.sync 	-1;
	ld.shared.u32 	%r1982, [%r438+19968];
	shl.b32 	%r1983, %r365, 3;
	add.s32 	%r1984, %r1944, %r1983;
	ld.shared.u64 	%rd362, [%r1984];
	add.s64 	%rd363, %rd362, %rd25;
	shl.b64 	%rd364, %rd363, 2;
	add.s64 	%rd365, %rd24, %rd364;
	st.global.u32 	[%rd365+19968], %r1982;
	bar.warp.sync 	-1;
	ld.shared.u32 	%r1985, [%r438+21504];
	shl.b32 	%r1986, %r366, 3;
	add.s32 	%r1987, %r1944, %r1986;
	ld.shared.u64 	%rd366, [%r1987];
	add.s64 	%rd367, %rd366, %rd25;
	shl.b64 	%rd368, %rd367, 2;
	add.s64 	%rd369, %rd24, %rd368;
	st.global.u32 	[%rd369+21504], %r1985;
	bar.warp.sync 	-1;
	ld.shared.u32 	%r1988, [%r438+23040];
	shl.b32 	%r1989, %r367, 3;
	add.s32 	%r1990, %r1944, %r1989;
	ld.shared.u64 	%rd370, [%r1990];
	add.s64 	%rd371, %rd370, %rd25;
	shl.b64 	%rd372, %rd371, 2;
	add.s64 	%rd373, %rd24, %rd372;
	st.global.u32 	[%rd373+23040], %r1988;
	bar.warp.sync 	-1;
	ld.shared.u32 	%r1991, [%r438+24576];
	shl.b32 	%r1992, %r368, 3;
	add.s32 	%r1993, %r1944, %r1992;
	ld.shared.u64 	%rd374, [%r1993];
	add.s64 	%rd375, %rd374, %rd25;
	shl.b64 	%rd376, %rd375, 2;
	add.s64 	%rd377, %rd24, %rd376;
	st.global.u32 	[%rd377+24576], %r1991;
	bar.warp.sync 	-1;
	bra.uni 	$L__BB7_333;
$L__BB7_298:
	ld.param.u32 	%r2093, [_ZN3cub18CUB_300001_SM_10006detail10radix_sort29DeviceRadixSortOnesweepKernelINS1_5radix10policy_hubIiiyE10Policy1000ELNS0_9SortOrderE0EiiyiiNS1_21identity_decomposer_tEEEvPT5_SB_PT3_PKSC_PT1_PKSG_PT2_PKSK_T4_iiT6__param_8];
	mad.lo.s32 	%r439, %r3, -6528, %r2093;
	shl.b32 	%r1994, %r352, 3;
	add.s32 	%r1996, %r1939, %r1994;
	ld.shared.u64 	%rd26, [%r1996+26112];
	setp.ge.s32 	%p188, %r437, %r439;
	@%p188 bra 	$L__BB7_300;
	ld.shared.u32 	%r1997, [%r438];
	add.s64 	%rd378, %rd26, %rd25;
	shl.b64 	%rd379, %rd378, 2;
	add.s64 	%rd380, %rd24, %rd379;
	st.global.u32 	[%rd380], %r1997;
$L__BB7_300:
	bar.warp.sync 	-1;
	shl.b32 	%r1998, %r353, 3;
	add.s32 	%r2000, %r1939, %r1998;
	ld.shared.u64 	%rd27, [%r2000+26112];
	add.s32 	%r2001, %r437, 384;
	setp.ge.s32 	%p189, %r2001, %r439;
	@%p189 bra 	$L__BB7_302;
	ld.shared.u32 	%r2002, [%r438+1536];
	add.s64 	%rd381, %rd27, %rd25;
	shl.b64 	%rd382, %rd381, 2;
	add.s64 	%rd383, %rd24, %rd382;
	st.global.u32 	[%rd383+1536], %r2002;
$L__BB7_302:
	bar.warp.sync 	-1;
	shl.b32 	%r2003, %r354, 3;
	add.s32 	%r2005, %r1939, %r2003;
	ld.shared.u64 	%rd28, [%r2005+26112];
	add.s32 	%r2006, %r437, 768;
	setp.ge.s32 	%p190, %r2006, %r439;
	@%p190 bra 	$L__BB7_304;
	ld.shared.u32 	%r2007, [%r438+3072];
	add.s64 	%rd384, %rd28, %rd25;
	shl.b64 	%rd385, %rd384, 2;
	add.s64 	%rd386, %rd24, %rd385;
	st.global.u32 	[%rd386+3072], %r2007;
$L__BB7_304:
	bar.warp.sync 	-1;
	shl.b32 	%r2008, %r355, 3;
	add.s32 	%r2010, %r1939, %r2008;
	ld.shared.u64 	%rd29, [%r2010+26112];
	add.s32 	%r2011, %r437, 1152;
	setp.ge.s32 	%p191, %r2011, %r439;
	@%p191 bra 	$L__BB7_306;
	ld.shared.u32 	%r2012, [%r438+4608];
	add.s64 	%rd387, %rd29, %rd25;
	shl.b64 	%rd388, %rd387, 2;
	add.s64 	%rd389, %rd24, %rd388;
	st.global.u32 	[%rd389+4608], %r2012;
$L__BB7_306:
	bar.warp.sync 	-1;
	shl.b32 	%r2013, %r356, 3;
	add.s32 	%r2015, %r1939, %r2013;
	ld.shared.u64 	%rd30, [%r2015+26112];
	add.s32 	%r2016, %r437, 1536;
	setp.ge.s32 	%p192, %r2016, %r439;
	@%p192 bra 	$L__BB7_308;
	ld.shared.u32 	%r2017, [%r438+6144];
	add.s64 	%rd390, %rd30, %rd25;
	shl.b64 	%rd391, %rd390, 2;
	add.s64 	%rd392, %rd24, %rd391;
	st.global.u32 	[%rd392+6144], %r2017;
$L__BB7_308:
	bar.warp.sync 	-1;
	shl.b32 	%r2018, %r357, 3;
	add.s32 	%r2020, %r1939, %r2018;
	ld.shared.u64 	%rd31, [%r2020+26112];
	add.s32 	%r2021, %r437, 1920;
	setp.ge.s32 	%p193, %r2021, %r439;
	@%p193 bra 	$L__BB7_310;
	ld.shared.u32 	%r2022, [%r438+7680];
	add.s64 	%rd393, %rd31, %rd25;
	shl.b64 	%rd394, %rd393, 2;
	add.s64 	%rd395, %rd24, %rd394;
	st.global.u32 	[%rd395+7680], %r2022;
$L__BB7_310:
	bar.warp.sync 	-1;
	shl.b32 	%r2023, %r358, 3;
	add.s32 	%r2025, %r1939, %r2023;
	ld.shared.u64 	%rd32, [%r2025+26112];
	add.s32 	%r2026, %r437, 2304;
	setp.ge.s32 	%p194, %r2026, %r439;
	@%p194 bra 	$L__BB7_312;
	ld.shared.u32 	%r2027, [%r438+9216];
	add.s64 	%rd396, %rd32, %rd25;
	shl.b64 	%rd397, %rd396, 2;
	add.s64 	%rd398, %rd24, %rd397;
	st.global.u32 	[%rd398+9216], %r2027;
$L__BB7_312:
	bar.warp.sync 	-1;
	shl.b32 	%r2028, %r359, 3;
	add.s32 	%r2030, %r1939, %r2028;
	ld.shared.u64 	%rd33, [%r2030+26112];
	add.s32 	%r2031, %r437, 2688;
	setp.ge.s32 	%p195, %r2031, %r439;
	@%p195 bra 	$L__BB7_314;
	ld.shared.u32 	%r2032, [%r438+10752];
	add.s64 	%rd399, %rd33, %rd25;
	shl.b64 	%rd400, %rd399, 2;
	add.s64 	%rd401, %rd24, %rd400;
	st.global.u32 	[%rd401+10752], %r2032;
$L__BB7_314:
	bar.warp.sync 	-1;
	shl.b32 	%r2033, %r360, 3;
	add.s32 	%r2035, %r1939, %r2033;
	ld.shared.u64 	%rd34, [%r2035+26112];
	or.b32  	%r2036, %r437, 3072;
	setp.ge.s32 	%p196, %r2036, %r439;
	@%p196 bra 	$L__BB7_316;
	ld.shared.u32 	%r2037, [%r438+12288];
	add.s64 	%rd402, %rd34, %rd25;
	shl.b64 	%rd403, %rd402, 2;
	add.s64 	%rd404, %rd24, %rd403;
	st.global.u32 	[%rd404+12288], %r2037;
$L__BB7_316:
	bar.warp.sync 	-1;
	shl.b32 	%r2038, %r361, 3;
	add.s32 	%r2040, %r1939, %r2038;
	ld.shared.u64 	%rd35, [%r2040+26112];
	add.s32 	%r2041, %r437, 3456;
	setp.ge.s32 	%p197, %r2041, %r439;
	@%p197 bra 	$L__BB7_318;
	ld.shared.u32 	%r2042, [%r438+13824];
	add.s64 	%rd405, %rd35, %rd25;
	shl.b64 	%rd406, %rd405, 2;
	add.s64 	%rd407, %rd24, %rd406;
	st.global.u32 	[%rd407+13824], %r2042;
$L__BB7_318:
	bar.warp.sync 	-1;
	shl.b32 	%r2043, %r362, 3;
	add.s32 	%r2045, %r1939, %r2043;
	ld.shared.u64 	%rd36, [%r2045+26112];
	add.s32 	%r2046, %r437, 3840;
	setp.ge.s32 	%p198, %r2046, %r439;
	@%p198 bra 	$L__BB7_320;
	ld.shared.u32 	%r2047, [%r438+15360];
	add.s64 	%rd408, %rd36, %rd25;
	shl.b64 	%rd409, %rd408, 2;
	add.s64 	%rd410, %rd24, %rd409;
	st.global.u32 	[%rd410+15360], %r2047;
$L__BB7_320:
	bar.warp.sync 	-1;
	shl.b32 	%r2048, %r363, 3;
	add.s32 	%r2050, %r1939, %r2048;
	ld.shared.u64 	%rd37, [%r2050+26112];
	add.s32 	%r2051, %r437, 4224;
	setp.ge.s32 	%p199, %r2051, %r439;
	@%p199 bra 	$L__BB7_322;
	ld.shared.u32 	%r2052, [%r438+16896];
	add.s64 	%rd411, %rd37, %rd25;
	shl.b64 	%rd412, %rd411, 2;
	add.s64 	%rd413, %rd24, %rd412;
	st.global.u32 	[%rd413+16896], %r2052;
$L__BB7_322:
	bar.warp.sync 	-1;
	shl.b32 	%r2053, %r364, 3;
	add.s32 	%r2055, %r1939, %r2053;
	ld.shared.u64 	%rd38, [%r2055+26112];
	add.s32 	%r2056, %r437, 4608;
	setp.ge.s32 	%p200, %r2056, %r439;
	@%p200 bra 	$L__BB7_324;
	ld.shared.u32 	%r2057, [%r438+18432];
	add.s64 	%rd414, %rd38, %rd25;
	shl.b64 	%rd415, %rd414, 2;
	add.s64 	%rd416, %rd24, %rd415;
	st.global.u32 	[%rd416+18432], %r2057;
$L__BB7_324:
	bar.warp.sync 	-1;
	shl.b32 	%r2058, %r365, 3;
	add.s32 	%r2060, %r1939, %r2058;
	ld.shared.u64 	%rd39, [%r2060+26112];
	add.s32 	%r2061, %r437, 4992;
	setp.ge.s32 	%p201, %r2061, %r439;
	@%p201 bra 	$L__BB7_326;
	ld.shared.u32 	%r2062, [%r438+19968];
	add.s64 	%rd417, %rd39, %rd25;
	shl.b64 	%rd418, %rd417, 2;
	add.s64 	%rd419, %rd24, %rd418;
	st.global.u32 	[%rd419+19968], %r2062;
$L__BB7_326:
	bar.warp.sync 	-1;
	shl.b32 	%r2063, %r366, 3;
	add.s32 	%r2065, %r1939, %r2063;
	ld.shared.u64 	%rd40, [%r2065+26112];
	add.s32 	%r2066, %r437, 5376;
	setp.ge.s32 	%p202, %r2066, %r439;
	@%p202 bra 	$L__BB7_328;
	ld.shared.u32 	%r2067, [%r438+21504];
	add.s64 	%rd420, %rd40, %rd25;
	shl.b64 	%rd421, %rd420, 2;
	add.s64 	%rd422, %rd24, %rd421;
	st.global.u32 	[%rd422+21504], %r2067;
$L__BB7_328:
	bar.warp.sync 	-1;
	shl.b32 	%r2068, %r367, 3;
	add.s32 	%r2070, %r1939, %r2068;
	ld.shared.u64 	%rd41, [%r2070+26112];
	add.s32 	%r2071, %r437, 5760;
	setp.ge.s32 	%p203, %r2071, %r439;
	@%p203 bra 	$L__BB7_330;
	ld.shared.u32 	%r2072, [%r438+23040];
	add.s64 	%rd423, %rd41, %rd25;
	shl.b64 	%rd424, %rd423, 2;
	add.s64 	%rd425, %rd24, %rd424;
	st.global.u32 	[%rd425+23040], %r2072;
$L__BB7_330:
	bar.warp.sync 	-1;
	shl.b32 	%r2073, %r368, 3;
	add.s32 	%r2075, %r1939, %r2073;
	ld.shared.u64 	%rd426, [%r2075+26112];
	add.s64 	%rd42, %rd426, %rd25;
	or.b32  	%r2076, %r437, 6144;
	setp.ge.s32 	%p204, %r2076, %r439;
	@%p204 bra 	$L__BB7_332;
	ld.shared.u32 	%r2077, [%r438+24576];
	shl.b64 	%rd427, %rd42, 2;
	add.s64 	%rd428, %rd24, %rd427;
	st.global.u32 	[%rd428+24576], %r2077;
$L__BB7_332:
	bar.warp.sync 	-1;
$L__BB7_333:
	ret;

}


// ===== COMPILED SASS (sm_100) =====

	.target	sm_100

	.elftype	@"ET_EXEC"


//--------------------- .note.nv.tkinfo           --------------------------
	.section	.note.nv.tkinfo,"",@"SHT_NOTE"
	.sectionflags	@"SHF_NOTE_NV_TKINFO"
	.tkinfo
        /*0018*/ 	.word	0x00000002
        /*0030*/ 	.string	""
        /*0030*/ 	.string	"ptxas"
        /*0030*/ 	.string	"Cuda compilation tools, release 13.0, V13.0.88"
        /*0030*/ 	.string	"Build cuda_13.0.r13.0/compiler.36424714_0"
        /*0030*/ 	.string	"-arch sm_100 -m 64 "



//--------------------- .note.nv.cuinfo           --------------------------
	.section	.note.nv.cuinfo,"",@"SHT_NOTE"
	.sectionflags	@"SHF_NOTE_NV_CUINFO"
        /*0018*/ 	.short	0x0002
        /*001a*/ 	.short	0x0064
        /*001c*/ 	.short	0x0082
	.zero		2


//--------------------- .nv.info                  --------------------------
	.section	.nv.info,"",@"SHT_CUDA_INFO"
	.align	4


	//----- nvinfo : EIATTR_REGCOUNT
	.align		4
        /*0000*/ 	.byte	0x04, 0x2f
        /*0002*/ 	.short	(.L_50 - .L_49)
	.align		4
.L_49:
        /*0004*/ 	.word	index@(_Z7kernel1v)
        /*0008*/ 	.word	0x00000004


	//----- nvinfo : EIATTR_FRAME_SIZE
	.align		4
.L_50:
        /*000c*/ 	.byte	0x04, 0x11
        /*000e*/ 	.short	(.L_52 - .L_51)
	.align		4
.L_51:
        /*0010*/ 	.word	index@(_Z7kernel1v)
        /*0014*/ 	.word	0x00000000


	//----- nvinfo : EIATTR_REGCOUNT
	.align		4
.L_52:
        /*0018*/ 	.byte	0x04, 0x2f
        /*001a*/ 	.short	(.L_54 - .L_53)
	.align		4
.L_53:
        /*001c*/ 	.word	index@(_Z7kernel2Pf)
        /*0020*/ 	.word	0x00000012


	//----- nvinfo : EIATTR_FRAME_SIZE
	.align		4
.L_54:
        /*0024*/ 	.byte	0x04, 0x11
        /*0026*/ 	.short	(.L_56 - .L_55)
	.align		4
.L_55:
        /*0028*/ 	.word	index@(_Z7kernel2Pf)
        /*002c*/ 	.word	0x00000000


	//----- nvinfo : EIATTR_REGCOUNT
	.align		4
.L_56:
        /*0030*/ 	.byte	0x04, 0x2f
        /*0032*/ 	.short	(.L_58 - .L_57)
	.align		4
.L_57:
        /*0034*/ 	.word	index@(_ZN3cub18CUB_300001_SM_10006detail11EmptyKernelIvEEvv)
        /*0038*/ 	.word	0x00000004


	//----- nvinfo : EIATTR_FRAME_SIZE
	.align		4
.L_58:
        /*003c*/ 	.byte	0x04, 0x11
        /*003e*/ 	.short	(.L_60 - .L_59)
	.align		4
.L_59:
        /*0040*/ 	.word	index@(_ZN3cub18CUB_300001_SM_10006detail11EmptyKernelIvEEvv)
        /*0044*/ 	.word	0x00000000


	//----- nvinfo : EIATTR_REGCOUNT
	.align		4
.L_60:
        /*0048*/ 	.byte	0x04, 0x2f
        /*004a*/ 	.short	(.L_62 - .L_61)
	.align		4
.L_61:
        /*004c*/ 	.word	index@(_ZN3cub18CUB_300001_SM_10006detail8for_each13static_kernelINS2_12policy_hub_t12policy_500_tElN6thrust24THRUST_300001_SM_1000_NS8cuda_cub10__tabulate7functorINS7_10device_ptrIiEENS7_6system6detail7generic6detail22compute_sequence_valueIivEElEEEEvT0_T1_)
        /*0050*/ 	.word	0x0000000a


	//----- nvinfo : EIATTR_FRAME_SIZE
	.align		4
.L_62:
        /*0054*/ 	.byte	0x04, 0x11
        /*0056*/ 	.short	(.L_64 - .L_63)
	.align		4
.L_63:
        /*0058*/ 	.word	index@(_ZN3cub18CUB_300001_SM_10006detail8for_each13static_kernelINS2_12policy_hub_t12policy_500_tElN6thrust24THRUST_300001_SM_1000_NS8cuda_cub10__tabulate7functorINS7_10device_ptrIiEENS7_6system6detail7generic6detail22compute_sequence_valueIivEElEEEEvT0_T1_)
        /*005c*/ 	.word	0x00000000


	//----- nvinfo : EIATTR_REGCOUNT
	.align		4
.L_64:
        /*0060*/ 	.byte	0x04, 0x2f
        /*0062*/ 	.short	(.L_66 - .L_65)
	.align		4
.L_65:
        /*0064*/ 	.word	index@(_ZN3cub18CUB_300001_SM_10006detail10radix_sort31DeviceRadixSortSingleTileKernelINS1_5radix10policy_hubIiiyE10Policy1000ELNS0_9SortOrderE0EiiyNS1_21identity_decomposer_tEEEvPKT1_PSA_PKT2_PSE_T3_iiT4_)
        /*0068*/ 	.word	0x00000099


	//----- nvinfo : EIATTR_FRAME_SIZE
	.align		4
.L_66:
        /*006c*/ 	.byte	0x04, 0x11
        /*006e*/ 	.short	(.L_68 - .L_67)
	.align		4
.L_67:
        /*0070*/ 	.word	index@(_ZN3cub18CUB_300001_SM_10006detail10radix_sort31DeviceRadixSortSingleTileKernelINS1_5radix10policy_hubIiiyE10Policy1000ELNS0_9SortOrderE0EiiyNS1_21identity_decomposer_tEEEvPKT1_PSA_PKT2_PSE_T3_iiT4_)
        /*0074*/ 	.word	0x00000000


	//----- nvinfo : EIATTR_REGCOUNT
	.align		4
.L_68:
        /*0078*/ 	.byte	0x04, 0x2f
        /*007a*/ 	.short	(.L_70 - .L_69)
	.align		4
.L_69:
        /*007c*/ 	.word	index@(_ZN3cub18CUB_300001_SM_10006detail10radix_sort30DeviceRadixSortHistogramKernelINS1_5radix10policy_hubIiiyE10Policy1000ELNS0_9SortOrderE0EiyNS1_21identity_decomposer_tEEEvPT2_PKT1_SA_iiT3_)
        /*0080*/ 	.word	0x00000020


	//----- nvinfo : EIATTR_FRAME_SIZE
	.align		4
.L_70:
        /*0084*/ 	.byte	0x04, 0x11
        /*0086*/ 	.short	(.L_72 - .L_71)
	.align		4
.L_71:
        /*0088*/ 	.word	index@(_ZN3cub18CUB_300001_SM_10006detail10radix_sort30DeviceRadixSortHistogramKernelINS1_5radix10policy_hubIiiyE10Policy1000ELNS0_9SortOrderE0EiyNS1_21identity_decomposer_tEEEvPT2_PKT1_SA_iiT3_)
        /*008c*/ 	.word	0x00000000


	//----- nvinfo : EIATTR_REGCOUNT
	.align		4
.L_72:
        /*0090*/ 	.byte	0x04, 0x2f
        /*0092*/ 	.short	(.L_74 - .L_73)
	.align		4
.L_73:
        /*0094*/ 	.word	index@(_ZN3cub18CUB_300001_SM_10006detail10radix_sort33DeviceRadixSortExclusiveSumKernelINS1_5radix10policy_hubIiiyE10Policy1000EyEEvPT0_)
        /*0098*/ 	.word	0x00000020


	//----- nvinfo : EIATTR_FRAME_SIZE
	.align		4
.L_74:
        /*009c*/ 	.byte	0x04, 0x11
        /*009e*/ 	.short	(.L_76 - .L_75)
	.align		4
.L_75:
        /*00a0*/ 	.word	index@(_ZN3cub18CUB_300001_SM_10006detail10radix_sort33DeviceRadixSortExclusiveSumKernelINS1_5radix10policy_hubIiiyE10Policy1000EyEEvPT0_)
        /*00a4*/ 	.word	0x00000000


	//----- nvinfo : EIATTR_REGCOUNT
	.align		4
.L_76:
        /*00a8*/ 	.byte	0x04, 0x2f
        /*00aa*/ 	.short	(.L_78 - .L_77)
	.align		4
.L_77:
        /*00ac*/ 	.word	index@(_ZN3cub18CUB_300001_SM_10006detail10radix_sort29DeviceRadixSortOnesweepKernelINS1_5radix10policy_hubIiiyE10Policy1000ELNS0_9SortOrderE0EiiyiiNS1_21identity_decomposer_tEEEvPT5_SB_PT3_PKSC_PT1_PKSG_PT2_PKSK_T4_iiT6_)
        /*00b0*/ 	.word	0x00000049


	//----- nvinfo : EIATTR_FRAME_SIZE
	.align		4
.L_78:
        /*00b4*/ 	.byte	0x04, 0x11
        /*00b6*/ 	.short	(.L_80 - .L_79)
	.align		4
.L_79:
        /*00b8*/ 	.word	index@(_ZN3cub18CUB_300001_SM_10006detail10radix_sort29DeviceRadixSortOnesweepKernelINS1_5radix10policy_hubIiiyE10Policy1000ELNS0_9SortOrderE0EiiyiiNS1_21identity_decomposer_tEEEvPT5_SB_PT3_PKSC_PT1_PKSG_PT2_PKSK_T4_iiT6_)
        /*00bc*/ 	.word	0x00000000


	//----- nvinfo : EIATTR_MIN_STACK_SIZE
	.align		4
.L_80:
        /*00c0*/ 	.byte	0x04, 0x12
        /*00c2*/ 	.short	(.L_82 - .L_81)
	.align		4
.L_81:
        /*00c4*/ 	.word	index@(_ZN3cub18CUB_300001_SM_10006detail10radix_sort29DeviceRadixSortOnesweepKernelINS1_5radix10policy_hubIiiyE10Policy1000ELNS0_9SortOrderE0EiiyiiNS1_21identity_decomposer_tEEEvPT5_SB_PT3_PKSC_PT1_PKSG_PT2_PKSK_T4_iiT6_)
        /*00c8*/ 	.word	0x00000000


	//----- nvinfo : EIATTR_MIN_STACK_SIZE
	.align		4
.L_82:
        /*00cc*/ 	.byte	0x04, 0x12
        /*00ce*/ 	.short	(.L_84 - .L_83)
	.align		4
.L_83:
        /*00d0*/ 	.word	index@(_ZN3cub18CUB_300001_SM_10006detail10radix_sort33DeviceRadixSortExclusiveSumKernelINS1_5radix10policy_hubIiiyE10Policy1000EyEEvPT0_)
        /*00d4*/ 	.word	0x00000000


	//----- nvinfo : EIATTR_MIN_STACK_SIZE
	.align		4
.L_84:
        /*00d8*/ 	.byte	0x04, 0x12
        /*00da*/ 	.short	(.L_86 - .L_85)
	.align		4
.L_85:
        /*00dc*/ 	.word	index@(_ZN3cub18CUB_300001_SM_10006detail10radix_sort30DeviceRadixSortHistogramKernelINS1_5radix10policy_hubIiiyE10Policy1000ELNS0_9SortOrderE0EiyNS1_21identity_decomposer_tEEEvPT2_PKT1_SA_iiT3_)
        /*00e0*/ 	.word	0x00000000


	//----- nvinfo : EIATTR_MIN_STACK_SIZE
	.align		4
.L_86:
        /*00e4*/ 	.byte	0x04, 0x12
        /*00e6*/ 	.short	(.L_88 - .L_87)
	.align		4
.L_87:
        /*00e8*/ 	.word	index@(_ZN3cub18CUB_300001_SM_10006detail10radix_sort31DeviceRadixSortSingleTileKernelINS1_5radix10policy_hubIiiyE10Policy1000ELNS0_9SortOrderE0EiiyNS1_21identity_decomposer_tEEEvPKT1_PSA_PKT2_PSE_T3_iiT4_)
        /*00ec*/ 	.word	0x00000000


	//----- nvinfo : EIATTR_MIN_STACK_SIZE
	.align		4
.L_88:
        /*00f0*/ 	.byte	0x04, 0x12
        /*00f2*/ 	.short	(.L_90 - .L_89)
	.align		4
.L_89:
        /*00f4*/ 	.word	index@(_ZN3cub18CUB_300001_SM_10006detail8for_each13static_kernelINS2_12policy_hub_t12policy_500_tElN6thrust24THRUST_300001_SM_1000_NS8cuda_cub10__tabulate7functorINS7_10device_ptrIiEENS7_6system6detail7generic6detail22compute_sequence_valueIivEElEEEEvT0_T1_)
        /*00f8*/ 	.word	0x00000000


	//----- nvinfo : EIATTR_MIN_STACK_SIZE
	.align		4
.L_90:
        /*00fc*/ 	.byte	0x04, 0x12
        /*00fe*/ 	.short	(.L_92 - .L_91)
	.align		4
.L_91:
        /*0100*/ 	.word	index@(_ZN3cub18CUB_300001_SM_10006detail11EmptyKernelIvEEvv)
        /*0104*/ 	.word	0x00000000


	//----- nvinfo : EIATTR_MIN_STACK_SIZE
	.align		4
.L_92:
        /*0108*/ 	.byte	0x04, 0x12
        /*010a*/ 	.short	(.L_94 - .L_93)
	.align		4
.L_93:
        /*010c*/ 	.word	index@(_Z7kernel2Pf)
        /*0110*/ 	.word	0x00000000


	//----- nvinfo : EIATTR_MIN_STACK_SIZE
	.align		4
.L_94:
        /*0114*/ 	.byte	0x04, 0x12
        /*0116*/ 	.short	(.L_96 - .L_95)
	.align		4
.L_95:
        /*0118*/ 	.word	index@(_Z7kernel1v)
        /*011c*/ 	.word	0x00000000
.L_96:


//--------------------- .nv.compat                --------------------------
	.section	.nv.compat,"",@"SHT_CUDA_COMPAT_INFO"
	.align	4
        /*0000*/ 	.byte	0x02, 0x09, 0x00, 0x00, 0x02, 0x02, 0x01, 0x00, 0x02, 0x05, 0x05, 0x00, 0x03, 0x07, 0x01, 0x01
        /*0010*/ 	.byte	0x02, 0x03, 0x00, 0x00, 0x02, 0x06, 0x01, 0x00, 0x04, 0x0b, 0x08, 0x00, 0x09, 0x00, 0x00, 0x00
        /*0020*/ 	.byte	0x00, 0x00, 0x00, 0x00


//--------------------- .nv.info._ZN3cub18CUB_300001_SM_10006detail10radix_sort29DeviceRadixSortOnesweepKernelINS1_5radix10policy_hubIiiyE10Policy1000ELNS0_9SortOrderE0EiiyiiNS1_21identity_decomposer_tEEEvPT5_SB_PT3_PKSC_PT1_PKSG_PT2_PKSK_T4_iiT6_ --------------------------
	.section	.nv.info._ZN3cub18CUB_300001_SM_10006detail10radix_sort29DeviceRadixSortOnesweepKernelINS1_5radix10policy_hubIiiyE10Policy1000ELNS0_9SortOrderE0EiiyiiNS1_21identity_decomposer_tEEEvPT5_SB_PT3_PKSC_PT1_PKSG_PT2_PKSK_T4_iiT6_,"",@"SHT_CUDA_INFO"
	.sectionflags	@""
	.align	4


	//----- nvinfo : EIATTR_CUDA_API_VERSION
	.align		4
        /*0000*/ 	.byte	0x04, 0x37
        /*0002*/ 	.short	(.L_98 - .L_97)
.L_97:
        /*0004*/ 	.word	0x00000082


	//----- nvinfo : EIATTR_KPARAM_INFO
	.align		4
.L_98:
        /*0008*/ 	.byte	0x04, 0x17
        /*000a*/ 	.short	(.L_100 - .L_99)
.L_99:
        /*000c*/ 	.word	0x00000000
        /*0010*/ 	.short	0x000b
        /*0012*/ 	.short	0x004c
        /*0014*/ 	.byte	0x00, 0xf0, 0x05, 0x00


	//----- nvinfo : EIATTR_KPARAM_INFO
	.align		4
.L_100:
        /*0018*/ 	.byte	0x04, 0x17
        /*001a*/ 	.short	(.L_102 - .L_101)
.L_101:
        /*001c*/ 	.word	0x00000000
        /*0020*/ 	.short	0x000a
        /*0022*/ 	.short	0x0048
        /*0024*/ 	.byte	0x00, 0xf0, 0x11, 0x00


	//----- nvinfo : EIATTR_KPARAM_INFO
	.align		4
.L_102:
        /*0028*/ 	.byte	0x04, 0x17
        /*002a*/ 	.short	(.L_104 - .L_103)
.L_103:
        /*002c*/ 	.word	0x00000000
        /*0030*/ 	.short	0x0009
        /*0032*/ 	.short	0x0044
        /*0034*/ 	.byte	0x00, 0xf0, 0x11, 0x00


	//----- nvinfo : EIATTR_KPARAM_INFO
	.align		4
.L_104:
        /*0038*/ 	.byte	0x04, 0x17
        /*003a*/ 	.short	(.L_106 - .L_105)
.L_105:
        /*003c*/ 	.word	0x00000000
        /*0040*/ 	.short	0x0008
        /*0042*/ 	.short	0x0040
        /*0044*/ 	.byte	0x00, 0xf0, 0x11, 0x00


	//----- nvinfo : EIATTR_KPARAM_INFO
	.align		4
.L_106:
        /*0048*/ 	.byte	0x04, 0x17
        /*004a*/ 	.short	(.L_108 - .L_107)
.L_107:
        /*004c*/ 	.word	0x00000000
        /*0050*/ 	.short	0x0007
        /*0052*/ 	.short	0x0038
        /*0054*/ 	.byte	0x00, 0xf5, 0x21, 0x00


	//----- nvinfo : EIATTR_KPARAM_INFO
	.align		4
.L_108:
        /*0058*/ 	.byte	0x04, 0x17
        /*005a*/ 	.short	(.L_110 - .L_109)
.L_109:
        /*005c*/ 	.word	0x00000000
        /*0060*/ 	.short	0x0006
        /*0062*/ 	.short	0x0030
        /*0064*/ 	.byte	0x00, 0xf5, 0x21, 0x00


	//----- nvinfo : EIATTR_KPARAM_INFO
	.align		4
.L_110:
        /*0068*/ 	.byte	0x04, 0x17
        /*006a*/ 	.short	(.L_112 - .L_111)
.L_111:
        /*006c*/ 	.word	0x00000000
        /*0070*/ 	.short	0x0005
        /*0072*/ 	.short	0x0028
        /*0074*/ 	.byte	0x00, 0xf5, 0x21, 0x00


	//----- nvinfo : EIATTR_KPARAM_INFO
	.align		4
.L_112:
        /*0078*/ 	.byte	0x04, 0x17
        /*007a*/ 	.short	(.L_114 - .L_113)
.L_113:
        /*007c*/ 	.word	0x00000000
        /*0080*/ 	.short	0x0004
        /*0082*/ 	.short	0x0020
        /*0084*/ 	.byte	0x00, 0xf5, 0x21, 0x00


	//----- nvinfo : EIATTR_KPARAM_INFO
	.align		4
.L_114:
        /*0088*/ 	.byte	0x04, 0x17
        /*008a*/ 	.short	(.L_116 - .L_115)
.L_115:
        /*008c*/ 	.word	0x00000000
        /*0090*/ 	.short	0x0003
        /*0092*/ 	.short	0x0018
        /*0094*/ 	.byte	0x00, 0xf5, 0x21, 0x00


	//----- nvinfo : EIATTR_KPARAM_INFO
	.align		4
.L_116:
        /*0098*/ 	.byte	0x04, 0x17
        /*009a*/ 	.short	(.L_118 - .L_117)
.L_117:
        /*009c*/ 	.word	0x00000000
        /*00a0*/ 	.short	0x0002
        /*00a2*/ 	.short	0x0010
        /*00a4*/ 	.byte	0x00, 0xf5, 0x21, 0x00


	//----- nvinfo : EIATTR_KPARAM_INFO
	.align		4
.L_118:
        /*00a8*/ 	.byte	0x04, 0x17
        /*00aa*/ 	.short	(.L_120 - .L_119)
.L_119:
        /*00ac*/ 	.word	0x00000000
        /*00b0*/ 	.short	0x0001
        /*00b2*/ 	.short	0x0008
        /*00b4*/ 	.byte	0x00, 0xf5, 0x21, 0x00


	//----- nvinfo : EIATTR_KPARAM_INFO
	.align		4
.L_120:
        /*00b8*/ 	.byte	0x04, 0x17
        /*00ba*/ 	.short	(.L_122 - .L_121)
.L_121:
        /*00bc*/ 	.word	0x00000000
        /*00c0*/ 	.short	0x0000
        /*00c2*/ 	.short	0x0000
        /*00c4*/ 	.byte	0x00, 0xf5, 0x21, 0x00


	//----- nvinfo : EIATTR_SPARSE_MMA_MASK
	.align		4
.L_122:
        /*00c8*/ 	.byte	0x03, 0x50
        /*00ca*/ 	.short	0x0000


	//----- nvinfo : EIATTR_MAXREG_COUNT
	.align		4
        /*00cc*/ 	.byte	0x03, 0x1b
        /*00ce*/ 	.short	0x00a8


	//----- nvinfo : EIATTR_NUM_BARRIERS
	.align		4
        /*00d0*/ 	.byte	0x02, 0x4c
        /*00d2*/ 	.byte	0x01
	.zero		1


	//----- nvinfo : EIATTR_MERCURY_ISA_VERSION
	.align		4
        /*00d4*/ 	.byte	0x03, 0x5f
        /*00d6*/ 	.short	0x0101


	//----- nvinfo : EIATTR_COOP_GROUP_MASK_REGIDS
	.align		4
        /*00d8*/ 	.byte	0x04, 0x29
        /*00da*/ 	.short	(.L_124 - .L_123)


	//   ....[0]....
.L_123:
        /*00dc*/ 	.word	0xffffffff


	//   ....[1]....
        /*00e0*/ 	.word	0x05000006


	//   ....[2]....
        /*00e4*/ 	.word	0xffffffff


	//   ....[3]....
        /*00e8*/ 	.word	0xffffffff


	//   ....[4]....
        /*00ec*/ 	.word	0xffffffff


	//   ....[5]....
        /*00f0*/ 	.word	0xffffffff


	//   ....[6]....
        /*00f4*/ 	.word	0xffffffff


	//   ....[7]....
        /*00f8*/ 	.word	0xffffffff


	//   ....[8]....
        /*00fc*/ 	.word	0xffffffff


	//   ....[9]....
        /*0100*/ 	.word	0xffffffff


	//   ....[10]....
        /*0104*/ 	.word	0xffffffff


	//   ....[11]....
        /*0108*/ 	.word	0xffffffff


	//   ....[12]....
        /*010c*/ 	.word	0xffffffff


	//   ....[13]....
        /*0110*/ 	.word	0xffffffff


	//   ....[14]....
        /*0114*/ 	.word	0xffffffff


	//   ....[15]....
        /*0118*/ 	.word	0xffffffff


	//   ....[16]....
        /*011c*/ 	.word	0xffffffff


	//   ....[17]....
        /*0120*/ 	.word	0xffffffff


	//   ....[18]....
        /*0124*/ 	.word	0xffffffff


	//   ....[19]....
        /*0128*/ 	.word	0xffffffff


	//   ....[20]....
        /*012c*/ 	.word	0xffffffff


	//   ....[21]....
        /*0130*/ 	.word	0xffffffff


	//   ....[22]....
        /*0134*/ 	.word	0xffffffff


	//   ....[23]....
        /*0138*/ 	.word	0xffffffff


	//   ....[24]....
        /*013c*/ 	.word	0xffffffff


	//   ....[25]....
        /*0140*/ 	.word	0xffffffff


	//   ....[26]....
        /*0144*/ 	.word	0xffffffff


	//   ....[27]....
        /*0148*/ 	.word	0xffffffff


	//   ....[28]....
        /*014c*/ 	.word	0xffffffff


	//   ....[29]....
        /*0150*/ 	.word	0xffffffff


	//   ....[30]....
        /*0154*/ 	.word	0xffffffff


	//   ....[31]....
        /*0158*/ 	.word	0xffffffff


	//   ....[32]....
        /*015c*/ 	.word	0xffffffff


	//   ....[33]....
        /*0160*/ 	.word	0xffffffff


	//   ....[34]....
        /*0164*/ 	.word	0xffffffff


	//   ....[35]....
        /*0168*/ 	.word	0xffffffff


	//   ....[36]....
        /*016c*/ 	.word	0xffffffff


	//   ....[37]....
        /*0170*/ 	.word	0xffffffff


	//   ....[38]....
        /*0174*/ 	.word	0xffffffff


	//   ....[39]....
        /*0178*/ 	.word	0xffffffff


	//   ....[40]....
        /*017c*/ 	.word	0xffffffff


	//   ....[41]....
        /*0180*/ 	.word	0xffffffff


	//   ....[42]....
        /*0184*/ 	.word	0xffffffff


	//   ....[43]....
        /*0188*/ 	.word	0xffffffff


	//   ....[44]....
        /*018c*/ 	.word	0xffffffff


	//   ....[45]....
        /*0190*/ 	.word	0xffffffff


	//   ....[46]....
        /*0194*/ 	.word	0xffffffff


	//   ....[47]....
        /*0198*/ 	.word	0xffffffff


	//   ....[48]....
        /*019c*/ 	.word	0xffffffff


	//   ....[49]....
        /*01a0*/ 	.word	0xffffffff


	//   ....[50]....
        /*01a4*/ 	.word	0xffffffff


	//   ....[51]....
        /*01a8*/ 	.word	0xffffffff


	//   ....[52]....
        /*01ac*/ 	.word	0xffffffff


	//   ....[53]....
        /*01b0*/ 	.word	0xffffffff


	//   ....[54]....
        /*01b4*/ 	.word	0xffffffff


	//   ....[55]....
        /*01b8*/ 	.word	0xffffffff


	//   ....[56]....
        /*01bc*/ 	.word	0xffffffff


	//   ....[57]....
        /*01c0*/ 	.word	0xffffffff


	//   ....[58]....
        /*01c4*/ 	.word	0xffffffff


	//   ....[59]....
        /*01c8*/ 	.word	0xffffffff


	//   ....[60]....
        /*01cc*/ 	.word	0xffffffff


	//   ....[61]....
        /*01d0*/ 	.word	0xffffffff


	//   ....[62]....
        /*01d4*/ 	.word	0xffffffff


	//   ....[63]....
        /*01d8*/ 	.word	0xffffffff


	//   ....[64]....
        /*01dc*/ 	.word	0xffffffff


	//   ....[65]....
        /*01e0*/ 	.word	0xffffffff


	//   ....[66]....
        /*01e4*/ 	.word	0xffffffff


	//   ....[67]....
        /*01e8*/ 	.word	0xffffffff


	//   ....[68]....
        /*01ec*/ 	.word	0xffffffff


	//   ....[69]....
        /*01f0*/ 	.word	0xffffffff


	//   ....[70]....
        /*01f4*/ 	.word	0xffffffff


	//   ....[71]....
        /*01f8*/ 	.word	0xffffffff


	//   ....[72]....
        /*01fc*/ 	.word	0xffffffff


	//   ....[73]....
        /*0200*/ 	.word	0xffffffff


	//   ....[74]....
        /*0204*/ 	.word	0xffffffff


	//   ....[75]....
        /*0208*/ 	.word	0xffffffff


	//   ....[76]....
        /*020c*/ 	.word	0xffffffff


	//   ....[77]....
        /*0210*/ 	.word	0xffffffff


	//   ....[78]....
        /*0214*/ 	.word	0xffffffff


	//   ....[79]....
        /*0218*/ 	.word	0xffffffff


	//   ....[80]....
        /*021c*/ 	.word	0xffffffff


	//   ....[81]....
        /*0220*/ 	.word	0xffffffff


	//   ....[82]....
        /*0224*/ 	.word	0xffffffff


	//   ....[83]....
        /*0228*/ 	.word	0xffffffff


	//   ....[84]....
        /*022c*/ 	.word	0xffffffff


	//   ....[85]....
        /*0230*/ 	.word	0xffffffff


	//   ....[86]....
        /*0234*/ 	.word	0xffffffff


	//   ....[87]....
        /*0238*/ 	.word	0xffffffff


	//   ....[88]....
        /*023c*/ 	.word	0xffffffff


	//   ....[89]....
        /*0240*/ 	.word	0xffffffff


	//   ....[90]....
        /*0244*/ 	.word	0xffffffff


	//   ....[91]....
        /*0248*/ 	.word	0xffffffff


	//   ....[92]....
        /*024c*/ 	.word	0xffffffff


	//   ....[93]....
        /*0250*/ 	.word	0xffffffff


	//   ....[94]....
        /*0254*/ 	.word	0xffffffff


	//   ....[95]....
        /*0258*/ 	.word	0xffffffff


	//   ....[96]....
        /*025c*/ 	.word	0xffffffff


	//   ....[97]....
        /*0260*/ 	.word	0xffffffff


	//   ....[98]....
        /*0264*/ 	.word	0xffffffff


	//   ....[99]....
        /*0268*/ 	.word	0xffffffff


	//   ....[100]....
        /*026c*/ 	.word	0xffffffff


	//   ....[101]....
        /*0270*/ 	.word	0xffffffff


	//   ....[102]....
        /*0274*/ 	.word	0xffffffff


	//   ....[103]....
        /*0278*/ 	.word	0xffffffff


	//   ....[104]....
        /*027c*/ 	.word	0xffffffff


	//   ....[105]....
        /*0280*/ 	.word	0xffffffff


	//   ....[106]....
        /*0284*/ 	.word	0xffffffff


	//   ....[107]....
        /*0288*/ 	.word	0xffffffff


	//   ....[108]....
        /*028c*/ 	.word	0xffffffff


	//   ....[109]....
        /*0290*/ 	.word	0xffffffff


	//   ....[110]....
        /*0294*/ 	.word	0xffffffff


	//   ....[111]....
        /*0298*/ 	.word	0xffffffff


	//   ....[112]....
        /*029c*/ 	.word	0xffffffff


	//   ....[113]....
        /*02a0*/ 	.word	0xffffffff


	//   ....[114]....
        /*02a4*/ 	.word	0xffffffff


	//   ....[115]....
        /*02a8*/ 	.word	0xffffffff


	//   ....[116]....
        /*02ac*/ 	.word	0xffffffff


	//   ....[117]....
        /*02b0*/ 	.word	0xffffffff


	//   ....[118]....
        /*02b4*/ 	.word	0xffffffff


	//   ....[119]....
        /*02b8*/ 	.word	0xffffffff


	//   ....[120]....
        /*02bc*/ 	.word	0xffffffff


	//   ....[121]....
        /*02c0*/ 	.word	0xffffffff


	//   ....[122]....
        /*02c4*/ 	.word	0xffffffff


	//   ....[123]....
        /*02c8*/ 	.word	0xffffffff


	//   ....[124]....
        /*02cc*/ 	.word	0xffffffff


	//   ....[125]....
        /*02d0*/ 	.word	0xffffffff


	//   ....[126]....
        /*02d4*/ 	.word	0xffffffff


	//   ....[127]....
        /*02d8*/ 	.word	0xffffffff


	//   ....[128]....
        /*02dc*/ 	.word	0xffffffff


	//   ....[129]....
        /*02e0*/ 	.word	0xffffffff


	//   ....[130]....
        /*02e4*/ 	.word	0xffffffff


	//   ....[131]....
        /*02e8*/ 	.word	0xffffffff


	//   ....[132]....
        /*02ec*/ 	.word	0xffffffff


	//   ....[133]....
        /*02f0*/ 	.word	0xffffffff


	//   ....[134]....
        /*02f4*/ 	.word	0xffffffff


	//   ....[135]....
        /*02f8*/ 	.word	0xffffffff


	//   ....[136]....
        /*02fc*/ 	.word	0xffffffff


	//   ....[137]....
        /*0300*/ 	.word	0xffffffff


	//   ....[138]....
        /*0304*/ 	.word	0xffffffff


	//   ....[139]....
        /*0308*/ 	.word	0xffffffff


	//   ....[140]....
        /*030c*/ 	.word	0xffffffff


	//   ....[141]....
        /*0310*/ 	.word	0xffffffff


	//   ....[142]....
        /*0314*/ 	.word	0xffffffff


	//   ....[143]....
        /*0318*/ 	.word	0xffffffff


	//   ....[144]....
        /*031c*/ 	.word	0xffffffff


	//   ....[145]....
        /*0320*/ 	.word	0xffffffff


	//   ....[146]....
        /*0324*/ 	.word	0xffffffff


	//   ....[147]....
        /*0328*/ 	.word	0xffffffff


	//   ....[148]....
        /*032c*/ 	.word	0xffffffff


	//   ....[149]....
        /*0330*/ 	.word	0xffffffff


	//   ....[150]....
        /*0334*/ 	.word	0xffffffff


	//   ....[151]....
        /*0338*/ 	.word	0xffffffff


	//   ....[152]....
        /*033c*/ 	.word	0xffffffff


	//   ....[153]....
        /*0340*/ 	.word	0xffffffff


	//   ....[154]....
        /*0344*/ 	.word	0xffffffff


	//   ....[155]....
        /*0348*/ 	.word	0xffffffff


	//   ....[156]....
        /*034c*/ 	.word	0xffffffff


	//   ....[157]....
        /*0350*/ 	.word	0xffffffff


	//   ....[158]....
        /*0354*/ 	.word	0xffffffff


	//   ....[159]....
        /*0358*/ 	.word	0xffffffff


	//   ....[160]....
        /*035c*/ 	.word	0x05000006


	//   ....[161]....
        /*0360*/ 	.word	0xffffffff


	//   ....[162]....
        /*0364*/ 	.word	0xffffffff


	//   ....[163]....
        /*0368*/ 	.word	0xffffffff


	//   ....[164]....
        /*036c*/ 	.word	0xffffffff


	//   ....[165]....
        /*0370*/ 	.word	0xffffffff


	//   ....[166]....
        /*0374*/ 	.word	0xffffffff


	//   ....[167]....
        /*0378*/ 	.word	0xffffffff


	//   ....[168]....
        /*037c*/ 	.word	0xffffffff


	//   ....[169]....
        /*0380*/ 	.word	0xffffffff


	//   ....[170]....
        /*0384*/ 	.word	0xffffffff


	//   ....[171]....
        /*0388*/ 	.word	0xffffffff


	//   ....[172]....
        /*038c*/ 	.word	0xffffffff


	//   ....[173]....
        /*0390*/ 	.word	0xffffffff


	//   ....[174]....
        /*0394*/ 	.word	0xffffffff


	//   ....[175]....
        /*0398*/ 	.word	0xffffffff


	//   ....[176]....
        /*039c*/ 	.word	0xffffffff


	//   ....[177]....
        /*03a0*/ 	.word	0xffffffff


	//   ....[178]....
        /*03a4*/ 	.word	0xffffffff


	//   ....[179]....
        /*03a8*/ 	.word	0xffffffff


	//   ....[180]....
        /*03ac*/ 	.word	0xffffffff


	//   ....[181]....
        /*03b0*/ 	.word	0xffffffff


	//   ....[182]....
        /*03b4*/ 	.word	0xffffffff


	//   ....[183]....
        /*03b8*/ 	.word	0xffffffff


	//   ....[184]....
        /*03bc*/ 	.word	0xffffffff


	//   ....[185]....
        /*03c0*/ 	.word	0xffffffff


	//   ....[186]....
        /*03c4*/ 	.word	0xffffffff


	//   ....[187]....
        /*03c8*/ 	.word	0xffffffff


	//   ....[188]....
        /*03cc*/ 	.word	0xffffffff


	//   ....[189]....
        /*03d0*/ 	.word	0xffffffff


	//   ....[190]....
        /*03d4*/ 	.word	0xffffffff


	//   ....[191]....
        /*03d8*/ 	.word	0xffffffff


	//   ....[192]....
        /*03dc*/ 	.word	0xffffffff


	//   ....[193]....
        /*03e0*/ 	.word	0xffffffff


	//   ....[194]....
        /*03e4*/ 	.word	0xffffffff


	//   ....[195]....
        /*03e8*/ 	.word	0xffffffff


	//   ....[196]....
        /*03ec*/ 	.word	0xffffffff


	//   ....[197]....
        /*03f0*/ 	.word	0xffffffff


	//   ....[198]....
        /*03f4*/ 	.word	0xffffffff


	//   ....[199]....
        /*03f8*/ 	.word	0xffffffff


	//   ....[200]....
        /*03fc*/ 	.word	0xffffffff


	//   ....[201]....
        /*0400*/ 	.word	0xffffffff


	//   ....[202]....
        /*0404*/ 	.word	0xffffffff


	//   ....[203]....
        /*0408*/ 	.word	0xffffffff


	//   ....[204]....
        /*040c*/ 	.word	0xffffffff


	//   ....[205]....
        /*0410*/ 	.word	0xffffffff


	//   ....[206]....
        /*0414*/ 	.word	0xffffffff


	//   ....[207]....
        /*0418*/ 	.word	0xffffffff


	//   ....[208]....
        /*041c*/ 	.word	0xffffffff


	//   ....[209]....
        /*0420*/ 	.word	0xffffffff


	//   ....[210]....
        /*0424*/ 	.word	0xffffffff


	//   ....[211]....
        /*0428*/ 	.word	0xffffffff


	//   ....[212]....
        /*042c*/ 	.word	0xffffffff


	//   ....[213]....
        /*0430*/ 	.word	0xffffffff


	//   ....[214]....
        /*0434*/ 	.word	0xffffffff


	//   ....[215]....
        /*0438*/ 	.word	0xffffffff


	//   ....[216]....
        /*043c*/ 	.word	0xffffffff


	//   ....[217]....
        /*0440*/ 	.word	0xffffffff


	//   ....[218]....
        /*0444*/ 	.word	0xffffffff


	//   ....[219]....
        /*0448*/ 	.word	0xffffffff


	//   ....[220]....
        /*044c*/ 	.word	0xffffffff


	//   ....[221]....
        /*0450*/ 	.word	0xffffffff


	//   ....[222]....
        /*0454*/ 	.word	0xffffffff


	//   ....[223]....
        /*0458*/ 	.word	0xffffffff


	//   ....[224]....
        /*045c*/ 	.word	0xffffffff


	//   ....[225]....
        /*0460*/ 	.word	0xffffffff


	//   ....[226]....
        /*0464*/ 	.word	0xffffffff


	//   ....[227]....
        /*0468*/ 	.word	0xffffffff


	//   ....[228]....
        /*046c*/ 	.word	0xffffffff


	//   ....[229]....
        /*0470*/ 	.word	0x0500002f


	//   ....[230]....
        /*0474*/ 	.word	0x0500002f


	//   ....[231]....
        /*0478*/ 	.word	0x0500002f


	//   ....[232]....
        /*047c*/ 	.word	0x0500002f


	//   ....[233]....
        /*0480*/ 	.word	0x0500002f


	//----- nvinfo : EIATTR_COOP_GROUP_INSTR_OFFSETS
	.align		4
.L_124:
        /*0484*/ 	.byte	0x04, 0x28
        /*0486*/ 	.short	(.L_126 - .L_125)


	//   ....[0]....
.L_125:
        /*0488*/ 	.word	0x00000e40


	//   ....[1]....
        /*048c*/ 	.word	0x00001890


	//   ....[2]....
        /*0490*/ 	.word	0x00002ad0


	//   ....[3]....
        /*0494*/ 	.word	0x00002af0


	//   ....[4]....
        /*0498*/ 	.word	0x00002b10


	//   ....[5]....
        /*049c*/ 	.word	0x00002b30


	//   ....[6]....
        /*04a0*/ 	.word	0x00002b50


	//   ....[7]....
        /*04a4*/ 	.word	0x00003000


	//   ....[8]....
        /*04a8*/ 	.word	0x00003010


	//   ....[9]....
        /*04ac*/ 	.word	0x00003030


	//   ....[10]....
        /*04b0*/ 	.word	0x00003050


	//   ....[11]....
        /*04b4*/ 	.word	0x000030a0


	//   ....[12]....
        /*04b8*/ 	.word	0x000030d0


	//   ....[13]....
        /*04bc*/ 	.word	0x00003120


	//   ....[14]....
        /*04c0*/ 	.word	0x00003160


	//   ....[15]....
        /*04c4*/ 	.word	0x00003250


	//   ....[16]....
        /*04c8*/ 	.word	0x00003280


	//   ....[17]....
        /*04cc*/ 	.word	0x00003290


	//   ....[18]....
        /*04d0*/ 	.word	0x000032b0


	//   ....[19]....
        /*04d4*/ 	.word	0x000032f0


	//   ....[20]....
        /*04d8*/ 	.word	0x00003320


	//   ....[21]....
        /*04dc*/ 	.word	0x00003360


	//   ....[22]....
        /*04e0*/ 	.word	0x00003380


	//   ....[23]....
        /*04e4*/ 	.word	0x000033a0


	//   ....[24]....
        /*04e8*/ 	.word	0x00003490


	//   ....[25]....
        /*04ec*/ 	.word	0x000034c0


	//   ....[26]....
        /*04f0*/ 	.word	0x000034d0


	//   ....[27]....
        /*04f4*/ 	.word	0x000034f0


	//   ....[28]....
        /*04f8*/ 	.word	0x00003530


	//   ....[29]....
        /*04fc*/ 	.word	0x00003560


	//   ....[30]....
        /*0500*/ 	.word	0x000035a0


	//   ....[31]....
        /*0504*/ 	.word	0x000035c0


	//   ....[32]....
        /*0508*/ 	.word	0x000035e0


	//   ....[33]....
        /*050c*/ 	.word	0x000036d0


	//   ....[34]....
        /*0510*/ 	.word	0x00003700


	//   ....[35]....
        /*0514*/ 	.word	0x00003710


	//   ....[36]....
        /*0518*/ 	.word	0x00003730


	//   ....[37]....
        /*051c*/ 	.word	0x00003770


	//   ....[38]....
        /*0520*/ 	.word	0x000037a0


	//   ....[39]....
        /*0524*/ 	.word	0x000037e0


	//   ....[40]....
        /*0528*/ 	.word	0x00003800


	//   ....[41]....
        /*052c*/ 	.word	0x00003820


	//   ....[42]....
        /*0530*/ 	.word	0x00003930


	//   ....[43]....
        /*0534*/ 	.word	0x00003960


	//   ....[44]....
        /*0538*/ 	.word	0x00003970


	//   ....[45]....
        /*053c*/ 	.word	0x00003990


	//   ....[46]....
        /*0540*/ 	.word	0x000039d0


	//   ....[47]....
        /*0544*/ 	.word	0x00003a00


	//   ....[48]....
        /*0548*/ 	.word	0x00003a40


	//   ....[49]....
        /*054c*/ 	.word	0x00003a60


	//   ....[50]....
        /*0550*/ 	.word	0x00003a80


	//   ....[51]....
        /*0554*/ 	.word	0x00003b90


	//   ....[52]....
        /*0558*/ 	.word	0x00003bc0


	//   ....[53]....
        /*055c*/ 	.word	0x00003bd0


	//   ....[54]....
        /*0560*/ 	.word	0x00003bf0


	//   ....[55]....
        /*0564*/ 	.word	0x00003c30


	//   ....[56]....
        /*0568*/ 	.word	0x00003c60


	//   ....[57]....
        /*056c*/ 	.word	0x00003ca0


	//   ....[58]....
        /*0570*/ 	.word	0x00003cc0


	//   ....[59]....
        /*0574*/ 	.word	0x00003ce0


	//   ....[60]....
        /*0578*/ 	.word	0x00003df0


	//   ....[61]....
        /*057c*/ 	.word	0x00003e20


	//   ....[62]....
        /*0580*/ 	.word	0x00003e30


	//   ....[63]....
        /*0584*/ 	.word	0x00003e50


	//   ....[64]....
        /*0588*/ 	.word	0x00003e90


	//   ....[65]....
        /*058c*/ 	.word	0x00003ec0


	//   ....[66]....
        /*0590*/ 	.word	0x00003f00


	//   ....[67]....
        /*0594*/ 	.word	0x00003f20


	//   ....[68]....
        /*0598*/ 	.word	0x00003f40


	//   ....[69]....
        /*059c*/ 	.word	0x00004050


	//   ....[70]....
        /*05a0*/ 	.word	0x00004080


	//   ....[71]....
        /*05a4*/ 	.word	0x00004090


	//   ....[72]....
        /*05a8*/ 	.word	0x000040b0


	//   ....[73]....
        /*05ac*/ 	.word	0x000040f0


	//   ....[74]....
        /*05b0*/ 	.word	0x00004120


	//   ....[75]....
        /*05b4*/ 	.word	0x00004160


	//   ....[76]....
        /*05b8*/ 	.word	0x00004180


	//   ....[77]....
        /*05bc*/ 	.word	0x000041a0


	//   ....[78]....
        /*05c0*/ 	.word	0x000042b0


	//   ....[79]....
        /*05c4*/ 	.word	0x00004300


	//   ....[80]....
        /*05c8*/ 	.word	0x00004310


	//   ....[81]....
        /*05cc*/ 	.word	0x00004330


	//   ....[82]....
        /*05d0*/ 	.word	0x00004370


	//   ....[83]....
        /*05d4*/ 	.word	0x000043a0


	//   ....[84]....
        /*05d8*/ 	.word	0x000043e0


	//   ....[85]....
        /*05dc*/ 	.word	0x00004400


	//   ....[86]....
        /*05e0*/ 	.word	0x00004420


	//   ....[87]....
        /*05e4*/ 	.word	0x00004510


	//   ....[88]....
        /*05e8*/ 	.word	0x00004560


	//   ....[89]....
        /*05ec*/ 	.word	0x00004570


	//   ....[90]....
        /*05f0*/ 	.word	0x000045a0


	//   ....[91]....
        /*05f4*/ 	.word	0x000045c0


	//   ....[92]....
        /*05f8*/ 	.word	0x00004610


	//   ....[93]....
        /*05fc*/ 	.word	0x00004630


	//   ....[94]....
        /*0600*/ 	.word	0x00004670


	//   ....[95]....
        /*0604*/ 	.word	0x00004690


	//   ....[96]....
        /*0608*/ 	.word	0x00004770


	//   ....[97]....
        /*060c*/ 	.word	0x000047c0


	//   ....[98]....
        /*0610*/ 	.word	0x000047d0


	//   ....[99]....
        /*0614*/ 	.word	0x00004820


	//   ....[100]....
        /*0618*/ 	.word	0x00004850


	//   ....[101]....
        /*061c*/ 	.word	0x00004880


	//   ....[102]....
        /*0620*/ 	.word	0x000048b0


	//   ....[103]....
        /*0624*/ 	.word	0x000048e0


	//   ....[104]....
        /*0628*/ 	.word	0x00004910


	//   ....[105]....
        /*062c*/ 	.word	0x000049d0


	//   ....[106]....
        /*0630*/ 	.word	0x00004a20


	//   ....[107]....
        /*0634*/ 	.word	0x00004a30


	//   ....[108]....
        /*0638*/ 	.word	0x00004a80


	//   ....[109]....
        /*063c*/ 	.word	0x00004ab0


	//   ....[110]....
        /*0640*/ 	.word	0x00004ae0


	//   ....[111]....
        /*0644*/ 	.word	0x00004b10


	//   ....[112]....
        /*0648*/ 	.word	0x00004b40


	//   ....[113]....
        /*064c*/ 	.word	0x00004b70


	//   ....[114]....
        /*0650*/ 	.word	0x00004c60


	//   ....[115]....
        /*0654*/ 	.word	0x00004c80


	//   ....[116]....
        /*0658*/ 	.word	0x00004c90


	//   ....[117]....
        /*065c*/ 	.word	0x00004ce0


	//   ....[118]....
        /*0660*/ 	.word	0x00004d10


	//   ....[119]....
        /*0664*/ 	.word	0x00004d40


	//   ....[120]....
        /*0668*/ 	.word	0x00004d70


	//   ....[121]....
        /*066c*/ 	.word	0x00004da0


	//   ....[122]....
        /*0670*/ 	.word	0x00004dd0


	//   ....[123]....
        /*0674*/ 	.word	0x00004ec0


	//   ....[124]....
        /*0678*/ 	.word	0x00004f00


	//   ....[125]....
        /*067c*/ 	.word	0x00004f10


	//   ....[126]....
        /*0680*/ 	.word	0x00004f60


	//   ....[127]....
        /*0684*/ 	.word	0x00004f90


	//   ....[128]....
        /*0688*/ 	.word	0x00004fc0


	//   ....[129]....
        /*068c*/ 	.word	0x00004ff0


	//   ....[130]....
        /*0690*/ 	.word	0x00005020


	//   ....[131]....
        /*0694*/ 	.word	0x00005050


	//   ....[132]....
        /*0698*/ 	.word	0x00005140


	//   ....[133]....
        /*069c*/ 	.word	0x00005170


	//   ....[134]....
        /*06a0*/ 	.word	0x00005180


	//   ....[135]....
        /*06a4*/ 	.word	0x000051d0


	//   ....[136]....
        /*06a8*/ 	.word	0x00005200


	//   ....[137]....
        /*06ac*/ 	.word	0x00005230


	//   ....[138]....
        /*06b0*/ 	.word	0x00005260


	//   ....[139]....
        /*06b4*/ 	.word	0x00005290


	//   ....[140]....
        /*06b8*/ 	.word	0x000052c0


	//   ....[141]....
        /*06bc*/ 	.word	0x000053e0


	//   ....[142]....
        /*06c0*/ 	.word	0x000053f0


	//   ....[143]....
        /*06c4*/ 	.word	0x00005440


	//   ....[144]....
        /*06c8*/ 	.word	0x00005470


	//   ....[145]....
        /*06cc*/ 	.word	0x000054a0


	//   ....[146]....
        /*06d0*/ 	.word	0x000054d0


	//   ....[147]....
        /*06d4*/ 	.word	0x00005500


	//   ....[148]....
        /*06d8*/ 	.word	0x00005530


	//   ....[149]....
        /*06dc*/ 	.word	0x00005560


	//   ....[150]....
        /*06e0*/ 	.word	0x00005600


	//   ....[151]....
        /*06e4*/ 	.word	0x00005620


	//   ....[152]....
        /*06e8*/ 	.word	0x00005630


	//   ....[153]....
        /*06ec*/ 	.word	0x00005680


	//   ....[154]....
        /*06f0*/ 	.word	0x000056b0


	//   ....[155]....
        /*06f4*/ 	.word	0x000056e0


	//   ....[156]....
        /*06f8*/ 	.word	0x00005710


	//   ....[157]....
        /*06fc*/ 	.word	0x00005740


	//   ....[158]....
        /*0700*/ 	.word	0x00005770


	//   ....[159]....
        /*0704*/ 	.word	0x000058a0


	//   ....[160]....
        /*0708*/ 	.word	0x00005d40


	//   ....[161]....
        /*070c*/ 	.word	0x00006070


	//   ....[162]....
        /*0710*/ 	.word	0x00006130


	//   ....[163]....
        /*0714*/ 	.word	0x000061f0


	//   ....[164]....
        /*0718*/ 	.word	0x000062b0


	//   ....[165]....
        /*071c*/ 	.word	0x00006370


	//   ....[166]....
        /*0720*/ 	.word	0x00006430


	//   ....[167]....
        /*0724*/ 	.word	0x000064f0


	//   ....[168]....
        /*0728*/ 	.word	0x000065b0


	//   ....[169]....
        /*072c*/ 	.word	0x00006670


	//   ....[170]....
        /*0730*/ 	.word	0x00006730


	//   ....[171]....
        /*0734*/ 	.word	0x000067f0


	//   ....[172]....
        /*0738*/ 	.word	0x000068b0


	//   ....[173]....
        /*073c*/ 	.word	0x00006970


	//   ....[174]....
        /*0740*/ 	.word	0x00006a30


	//   ....[175]....
        /*0744*/ 	.word	0x00006af0


	//   ....[176]....
        /*0748*/ 	.word	0x00006bb0


	//   ....[177]....
        /*074c*/ 	.word	0x00006c70


	//   ....[178]....
        /*0750*/ 	.word	0x00006e60


	//   ....[179]....
        /*0754*/ 	.word	0x00006f90


	//   ....[180]....
        /*0758*/ 	.word	0x000070c0


	//   ....[181]....
        /*075c*/ 	.word	0x000071f0


	//   ....[182]....
        /*0760*/ 	.word	0x00007320


	//   ....[183]....
        /*0764*/ 	.word	0x00007450


	//   ....[184]....
        /*0768*/ 	.word	0x00007580


	//   ....[185]....
        /*076c*/ 	.word	0x000076b0


	//   ....[186]....
        /*0770*/ 	.word	0x000077e0


	//   ....[187]....
        /*0774*/ 	.word	0x00007910


	//   ....[188]....
        /*0778*/ 	.word	0x00007a40


	//   ....[189]....
        /*077c*/ 	.word	0x00007b60


	//   ....[190]....
        /*0780*/ 	.word	0x00007c70


	//   ....[191]....
        /*0784*/ 	.word	0x00007d80


	//   ....[192]....
        /*0788*/ 	.word	0x00007e90


	//   ....[193]....
        /*078c*/ 	.word	0x00007fa0


	//   ....[194]....
        /*0790*/ 	.word	0x000080b0


	//   ....[195]....
        /*0794*/ 	.word	0x00008eb0


	//   ....[196]....
        /*0798*/ 	.word	0x00008f40


	//   ....[197]....
        /*079c*/ 	.word	0x00008fc0


	//   ....[198]....
        /*07a0*/ 	.word	0x00009050


	//   ....[199]....
        /*07a4*/ 	.word	0x000090d0


	//   ....[200]....
        /*07a8*/ 	.word	0x00009160


	//   ....[201]....
        /*07ac*/ 	.word	0x000091e0


	//   ....[202]....
        /*07b0*/ 	.word	0x00009270


	//   ....[203]....
        /*07b4*/ 	.word	0x000092f0


	//   ....[204]....
        /*07b8*/ 	.word	0x00009380


	//   ....[205]....
        /*07bc*/ 	.word	0x00009400


	//   ....[206]....
        /*07c0*/ 	.word	0x00009490


	//   ....[207]....
        /*07c4*/ 	.word	0x00009510


	//   ....[208]....
        /*07c8*/ 	.word	0x000095a0


	//   ....[209]....
        /*07cc*/ 	.word	0x00009620


	//   ....[210]....
        /*07d0*/ 	.word	0x000096b0


	//   ....[211]....
        /*07d4*/ 	.word	0x00009730


	//   ....[212]....
        /*07d8*/ 	.word	0x00009890


	//   ....[213]....
        /*07dc*/ 	.word	0x00009960


	//   ....[214]....
        /*07e0*/ 	.word	0x00009a10


	//   ....[215]....
        /*07e4*/ 	.word	0x00009ad0


	//   ....[216]....
        /*07e8*/ 	.word	0x00009b80


	//   ....[217]....
        /*07ec*/ 	.word	0x00009c40


	//   ....[218]....
        /*07f0*/ 	.word	0x00009cf0


	//   ....[219]....
        /*07f4*/ 	.word	0x00009db0


	//   ....[220]....
        /*07f8*/ 	.word	0x00009e60


	//   ....[221]....
        /*07fc*/ 	.word	0x00009f20


	//   ....[222]....
        /*0800*/ 	.word	0x00009fd0


	//   ....[223]....
        /*0804*/ 	.word	0x0000a090


	//   ....[224]....
        /*0808*/ 	.word	0x0000a140


	//   ....[225]....
        /*080c*/ 	.word	0x0000a200


	//   ....[226]....
        /*0810*/ 	.word	0x0000a2a0


	//   ....[227]....
        /*0814*/ 	.word	0x0000a360


	//   ....[228]....
        /*0818*/ 	.word	0x0000a400


	//   ....[229]....
        /*081c*/ 	.word	0x0000a470


	//   ....[230]....
        /*0820*/ 	.word	0x0000a4e0


	//   ....[231]....
        /*0824*/ 	.word	0x0000a550


	//   ....[232]....
        /*0828*/ 	.word	0x0000a5c0


	//   ....[233]....
        /*082c*/ 	.word	0x0000a630


	//----- nvinfo : EIATTR_VRC_CTA_INIT_COUNT
	.align		4
.L_126:
        /*0830*/ 	.byte	0x02, 0x4a
	.zero		1
	.zero		1


	//----- nvinfo : EIATTR_EXIT_INSTR_OFFSETS
	.align		4
        /*0834*/ 	.byte	0x04, 0x1c
        /*0836*/ 	.short	(.L_128 - .L_127)


	//   ....[0]....
.L_127:
        /*0838*/ 	.word	0x00002570


	//   ....[1]....
        /*083c*/ 	.word	0x000028d0


	//   ....[2]....
        /*0840*/ 	.word	0x000028f0


	//   ....[3]....
        /*0844*/ 	.word	0x00009740


	//   ....[4]....
        /*0848*/ 	.word	0x0000a410


	//----- nvinfo : EIATTR_MAX_THREADS
	.align		4
.L_128:
        /*084c*/ 	.byte	0x04, 0x05
        /*084e*/ 	.short	(.L_130 - .L_129)
.L_129:
        /*0850*/ 	.word	0x00000180
        /*0854*/ 	.word	0x00000001
        /*0858*/ 	.word	0x00000001


	//----- nvinfo : EIATTR_CRS_STACK_SIZE
	.align		4
.L_130:
        /*085c*/ 	.byte	0x04, 0x1e
        /*085e*/ 	.short	(.L_132 - .L_131)
.L_131:
        /*0860*/ 	.word	0x00000000


	//----- nvinfo : EIATTR_CBANK_PARAM_SIZE
	.align		4
.L_132:
        /*0864*/ 	.byte	0x03, 0x19
        /*0866*/ 	.short	0x004d


	//----- nvinfo : EIATTR_PARAM_CBANK
	.align		4
        /*0868*/ 	.byte	0x04, 0x0a
        /*086a*/ 	.short	(.L_134 - .L_133)
	.align		4
.L_133:
        /*086c*/ 	.word	index@(.nv.constant0._ZN3cub18CUB_300001_SM_10006detail10radix_sort29DeviceRadixSortOnesweepKernelINS1_5radix10policy_hubIiiyE10Policy1000ELNS0_9SortOrderE0EiiyiiNS1_21identity_decomposer_tEEEvPT5_SB_PT3_PKSC_PT1_PKSG_PT2_PKSK_T4_iiT6_)
        /*0870*/ 	.short	0x0380
        /*0872*/ 	.short	0x004d


	//----- nvinfo : EIATTR_SW_WAR
	.align		4
.L_134:
        /*0874*/ 	.byte	0x04, 0x36
        /*0876*/ 	.short	(.L_136 - .L_135)
.L_135:
        /*0878*/ 	.word	0x00000008
.L_136:


//--------------------- .nv.info._ZN3cub18CUB_300001_SM_10006detail10radix_sort33DeviceRadixSortExclusiveSumKernelINS1_5radix10policy_hubIiiyE10Policy1000EyEEvPT0_ --------------------------
	.section	.nv.info._ZN3cub18CUB_300001_SM_10006detail10radix_sort33DeviceRadixSortExclusiveSumKernelINS1_5radix10policy_hubIiiyE10Policy1000EyEEvPT0_,"",@"SHT_CUDA_INFO"
	.sectionflags	@""
	.align	4


	//----- nvinfo : EIATTR_CUDA_API_VERSION
	.align		4
        /*0000*/ 	.byte	0x04, 0x37
        /*0002*/ 	.short	(.L_138 - .L_137)
.L_137:
        /*0004*/ 	.word	0x00000082


	//----- nvinfo : EIATTR_KPARAM_INFO
	.align		4
.L_138:
        /*0008*/ 	.byte	0x04, 0x17
        /*000a*/ 	.short	(.L_140 - .L_139)
.L_139:
        /*000c*/ 	.word	0x00000000
        /*0010*/ 	.short	0x0000
        /*0012*/ 	.short	0x0000
        /*0014*/ 	.byte	0x00, 0xf5, 0x21, 0x00


	//----- nvinfo : EIATTR_SPARSE_MMA_MASK
	.align		4
.L_140:
        /*0018*/ 	.byte	0x03, 0x50
        /*001a*/ 	.short	0x0000


	//----- nvinfo : EIATTR_MAXREG_COUNT
	.align		4
        /*001c*/ 	.byte	0x03, 0x1b
        /*001e*/ 	.short	0x00ff


	//----- nvinfo : EIATTR_NUM_BARRIERS
	.align		4
        /*0020*/ 	.byte	0x02, 0x4c
        /*0022*/ 	.byte	0x01
	.zero		1


	//----- nvinfo : EIATTR_MERCURY_ISA_VERSION
	.align		4
        /*0024*/ 	.byte	0x03, 0x5f
        /*0026*/ 	.short	0x0101


	//----- nvinfo : EIATTR_COOP_GROUP_MASK_REGIDS
	.align		4
        /*0028*/ 	.byte	0x04, 0x29
        /*002a*/ 	.short	(.L_142 - .L_141)


	//   ....[0]....
.L_141:
        /*002c*/ 	.word	0xffffffff


	//   ....[1]....
        /*0030*/ 	.word	0xffffffff


	//   ....[2]....
        /*0034*/ 	.word	0xffffffff


	//   ....[3]....
        /*0038*/ 	.word	0xffffffff


	//   ....[4]....
        /*003c*/ 	.word	0xffffffff


	//   ....[5]....
        /*0040*/ 	.word	0xffffffff


	//   ....[6]....
        /*0044*/ 	.word	0xffffffff


	//   ....[7]....
        /*0048*/ 	.word	0xffffffff


	//   ....[8]....
        /*004c*/ 	.word	0xffffffff


	//   ....[9]....
        /*0050*/ 	.word	0xffffffff


	//   ....[10]....
        /*0054*/ 	.word	0x05000015


	//   ....[11]....
        /*0058*/ 	.word	0x05000015


	//   ....[12]....
        /*005c*/ 	.word	0x05000015


	//   ....[13]....
        /*0060*/ 	.word	0x05000015


	//   ....[14]....
        /*0064*/ 	.word	0x05000015


	//   ....[15]....
        /*0068*/ 	.word	0x05000015


	//   ....[16]....
        /*006c*/ 	.word	0x05000015


	//   ....[17]....
        /*0070*/ 	.word	0x05000015


	//   ....[18]....
        /*0074*/ 	.word	0x05000015


	//   ....[19]....
        /*0078*/ 	.word	0x05000015


	//----- nvinfo : EIATTR_COOP_GROUP_INSTR_OFFSETS
	.align		4
.L_142:
        /*007c*/ 	.byte	0x04, 0x28
        /*007e*/ 	.short	(.L_144 - .L_143)


	//   ....[0]....
.L_143:
        /*0080*/ 	.word	0x00000250


	//   ....[1]....
        /*0084*/ 	.word	0x00000260


	//   ....[2]....
        /*0088*/ 	.word	0x000002a0


	//   ....[3]....
        /*008c*/ 	.word	0x000002c0


	//   ....[4]....
        /*0090*/ 	.word	0x00000310


	//   ....[5]....
        /*0094*/ 	.word	0x00000320


	//   ....[6]....
        /*0098*/ 	.word	0x00000360


	//   ....[7]....
        /*009c*/ 	.word	0x00000380


	//   ....[8]....
        /*00a0*/ 	.word	0x000003d0


	//   ....[9]....
        /*00a4*/ 	.word	0x000003e0


	//   ....[10]....
        /*00a8*/ 	.word	0x00000660


	//   ....[11]....
        /*00ac*/ 	.word	0x000006b0


	//   ....[12]....
        /*00b0*/ 	.word	0x00000740


	//   ....[13]....
        /*00b4*/ 	.word	0x00000790


	//   ....[14]....
        /*00b8*/ 	.word	0x00000820


	//   ....[15]....
        /*00bc*/ 	.word	0x00000870


	//   ....[16]....
        /*00c0*/ 	.word	0x00000900


	//   ....[17]....
        /*00c4*/ 	.word	0x00000950


	//   ....[18]....
        /*00c8*/ 	.word	0x000009e0


	//   ....[19]....
        /*00cc*/ 	.word	0x00000a30


	//----- nvinfo : EIATTR_VRC_CTA_INIT_COUNT
	.align		4
.L_144:
        /*00d0*/ 	.byte	0x02, 0x4a
	.zero		1
	.zero		1


	//----- nvinfo : EIATTR_EXIT_INSTR_OFFSETS
	.align		4
        /*00d4*/ 	.byte	0x04, 0x1c
        /*00d6*/ 	.short	(.L_146 - .L_145)


	//   ....[0]....
.L_145:
        /*00d8*/ 	.word	0x000005d0


	//   ....[1]....
        /*00dc*/ 	.word	0x00000600


	//----- nvinfo : EIATTR_CRS_STACK_SIZE
	.align		4
.L_146:
        /*00e0*/ 	.byte	0x04, 0x1e
        /*00e2*/ 	.short	(.L_148 - .L_147)
.L_147:
        /*00e4*/ 	.word	0x00000000


	//----- nvinfo : EIATTR_CBANK_PARAM_SIZE
	.align		4
.L_148:
        /*00e8*/ 	.byte	0x03, 0x19
        /*00ea*/ 	.short	0x0008


	//----- nvinfo : EIATTR_PARAM_CBANK
	.align		4
        /*00ec*/ 	.byte	0x04, 0x0a
        /*00ee*/ 	.short	(.L_150 - .L_149)
	.align		4
.L_149:
        /*00f0*/ 	.word	index@(.nv.constant0._ZN3cub18CUB_300001_SM_10006detail10radix_sort33DeviceRadixSortExclusiveSumKernelINS1_5radix10policy_hubIiiyE10Policy1000EyEEvPT0_)
        /*00f4*/ 	.short	0x0380
        /*00f6*/ 	.short	0x0008


	//----- nvinfo : EIATTR_SW_WAR
	.align		4
.L_150:
        /*00f8*/ 	.byte	0x04, 0x36
        /*00fa*/ 	.short	(.L_152 - .L_151)
.L_151:
        /*00fc*/ 	.word	0x00000008
.L_152:


//--------------------- .nv.info._ZN3cub18CUB_300001_SM_10006detail10radix_sort30DeviceRadixSortHistogramKernelINS1_5radix10policy_hubIiiyE10Policy1000ELNS0_9SortOrderE0EiyNS1_21identity_decomposer_tEEEvPT2_PKT1_SA_iiT3_ --------------------------
	.section	.nv.info._ZN3cub18CUB_300001_SM_10006detail10radix_sort30DeviceRadixSortHistogramKernelINS1_5radix10policy_hubIiiyE10Policy1000ELNS0_9SortOrderE0EiyNS1_21identity_decomposer_tEEEvPT2_PKT1_SA_iiT3_,"",@"SHT_CUDA_INFO"
	.sectionflags	@""
	.align	4


	//----- nvinfo : EIATTR_CUDA_API_VERSION
	.align		4
        /*0000*/ 	.byte	0x04, 0x37
        /*0002*/ 	.short	(.L_154 - .L_153)
.L_153:
        /*0004*/ 	.word	0x00000082


	//----- nvinfo : EIATTR_KPARAM_INFO
	.align		4
.L_154:
        /*0008*/ 	.byte	0x04, 0x17
        /*000a*/ 	.short	(.L_156 - .L_155)
.L_155:
        /*000c*/ 	.word	0x00000000
        /*0010*/ 	.short	0x0005
        /*0012*/ 	.short	0x0020
        /*0014*/ 	.byte	0x00, 0xf0, 0x05, 0x00


	//----- nvinfo : EIATTR_KPARAM_INFO
	.align		4
.L_156:
        /*0018*/ 	.byte	0x04, 0x17
        /*001a*/ 	.short	(.L_158 - .L_157)
.L_157:
        /*001c*/ 	.word	0x00000000
        /*0020*/ 	.short	0x0004
        /*0022*/ 	.short	0x001c
        /*0024*/ 	.byte	0x00, 0xf0, 0x11, 0x00


	//----- nvinfo : EIATTR_KPARAM_INFO
	.align		4
.L_158:
        /*0028*/ 	.byte	0x04, 0x17
        /*002a*/ 	.short	(.L_160 - .L_159)
.L_159:
        /*002c*/ 	.word	0x00000000
        /*0030*/ 	.short	0x0003
        /*0032*/ 	.short	0x0018
        /*0034*/ 	.byte	0x00, 0xf0, 0x11, 0x00


	//----- nvinfo : EIATTR_KPARAM_INFO
	.align		4
.L_160:
        /*0038*/ 	.byte	0x04, 0x17
        /*003a*/ 	.short	(.L_162 - .L_161)
.L_161:
        /*003c*/ 	.word	0x00000000
        /*0040*/ 	.short	0x0002
        /*0042*/ 	.short	0x0010
        /*0044*/ 	.byte	0x00, 0xf0, 0x21, 0x00


	//----- nvinfo : EIATTR_KPARAM_INFO
	.align		4
.L_162:
        /*0048*/ 	.byte	0x04, 0x17
        /*004a*/ 	.short	(.L_164 - .L_163)
.L_163:
        /*004c*/ 	.word	0x00000000
        /*0050*/ 	.short	0x0001
        /*0052*/ 	.short	0x0008
        /*0054*/ 	.byte	0x00, 0xf5, 0x21, 0x00


	//----- nvinfo : EIATTR_KPARAM_INFO
	.align		4
.L_164:
        /*0058*/ 	.byte	0x04, 0x17
        /*005a*/ 	.short	(.L_166 - .L_165)
.L_165:
        /*005c*/ 	.word	0x00000000
        /*0060*/ 	.short	0x0000
        /*0062*/ 	.short	0x0000
        /*0064*/ 	.byte	0x00, 0xf5, 0x21, 0x00


	//----- nvinfo : EIATTR_SPARSE_MMA_MASK
	.align		4
.L_166:
        /*0068*/ 	.byte	0x03, 0x50
        /*006a*/ 	.short	0x0000


	//----- nvinfo : EIATTR_MAXREG_COUNT
	.align		4
        /*006c*/ 	.byte	0x03, 0x1b
        /*006e*/ 	.short	0x00ff


	//----- nvinfo : EIATTR_NUM_BARRIERS
	.align		4
        /*0070*/ 	.byte	0x02, 0x4c
        /*0072*/ 	.byte	0x01
	.zero		1


	//----- nvinfo : EIATTR_MERCURY_ISA_VERSION
	.align		4
        /*0074*/ 	.byte	0x03, 0x5f
        /*0076*/ 	.short	0x0101


	//----- nvinfo : EIATTR_VRC_CTA_INIT_COUNT
	.align		4
        /*0078*/ 	.byte	0x02, 0x4a
	.zero		1
	.zero		1


	//----- nvinfo : EIATTR_EXIT_INSTR_OFFSETS
	.align		4
        /*007c*/ 	.byte	0x04, 0x1c
        /*007e*/ 	.short	(.L_168 - .L_167)


	//   ....[0]....
.L_167:
        /*0080*/ 	.word	0x00000040


	//   ....[1]....
        /*0084*/ 	.word	0x00002ee0


	//----- nvinfo : EIATTR_MAX_THREADS
	.align		4
.L_168:
        /*0088*/ 	.byte	0x04, 0x05
        /*008a*/ 	.short	(.L_170 - .L_169)
.L_169:
        /*008c*/ 	.word	0x00000080
        /*0090*/ 	.word	0x00000001
        /*0094*/ 	.word	0x00000001


	//----- nvinfo : EIATTR_CRS_STACK_SIZE
	.align		4
.L_170:
        /*0098*/ 	.byte	0x04, 0x1e
        /*009a*/ 	.short	(.L_172 - .L_171)
.L_171:
        /*009c*/ 	.word	0x00000000


	//----- nvinfo : EIATTR_CBANK_PARAM_SIZE
	.align		4
.L_172:
        /*00a0*/ 	.byte	0x03, 0x19
        /*00a2*/ 	.short	0x0021


	//----- nvinfo : EIATTR_PARAM_CBANK
	.align		4
        /*00a4*/ 	.byte	0x04, 0x0a
        /*00a6*/ 	.short	(.L_174 - .L_173)
	.align		4
.L_173:
        /*00a8*/ 	.word	index@(.nv.constant0._ZN3cub18CUB_300001_SM_10006detail10radix_sort30DeviceRadixSortHistogramKernelINS1_5radix10policy_hubIiiyE10Policy1000ELNS0_9SortOrderE0EiyNS1_21identity_decomposer_tEEEvPT2_PKT1_SA_iiT3_)
        /*00ac*/ 	.short	0x0380
        /*00ae*/ 	.short	0x0021


	//----- nvinfo : EIATTR_SW_WAR
	.align		4
.L_174:
        /*00b0*/ 	.byte	0x04, 0x36
        /*00b2*/ 	.short	(.L_176 - .L_175)
.L_175:
        /*00b4*/ 	.word	0x00000008
.L_176:


//--------------------- .nv.info._ZN3cub18CUB_300001_SM_10006detail10radix_sort31DeviceRadixSortSingleTileKernelINS1_5radix10policy_hubIiiyE10Policy1000ELNS0_9SortOrderE0EiiyNS1_21identity_decomposer_tEEEvPKT1_PSA_PKT2_PSE_T3_iiT4_ --------------------------
	.section	.nv.info._ZN3cub18CUB_300001_SM_10006detail10radix_sort31DeviceRadixSortSingleTileKernelINS1_5radix10policy_hubIiiyE10Policy1000ELNS0_9SortOrderE0EiiyNS1_21identity_decomposer_tEEEvPKT1_PSA_PKT2_PSE_T3_iiT4_,"",@"SHT_CUDA_INFO"
	.sectionflags	@""
	.align	4


	//----- nvinfo : EIATTR_CUDA_API_VERSION
	.align		4
        /*0000*/ 	.byte	0x04, 0x37
        /*0002*/ 	.short	(.L_178 - .L_177)
.L_177:
        /*0004*/ 	.word	0x00000082


	//----- nvinfo : EIATTR_KPARAM_INFO
	.align		4
.L_178:
        /*0008*/ 	.byte	0x04, 0x17
        /*000a*/ 	.short	(.L_180 - .L_179)
.L_179:
        /*000c*/ 	.word	0x00000000
        /*0010*/ 	.short	0x0007
        /*0012*/ 	.short	0x0030
        /*0014*/ 	.byte	0x00, 0xf0, 0x05, 0x00


	//----- nvinfo : EIATTR_KPARAM_INFO
	.align		4
.L_180:
        /*0018*/ 	.byte	0x04, 0x17
        /*001a*/ 	.short	(.L_182 - .L_181)
.L_181:
        /*001c*/ 	.word	0x00000000
        /*0020*/ 	.short	0x0006
        /*0022*/ 	.short	0x002c
        /*0024*/ 	.byte	0x00, 0xf0, 0x11, 0x00


	//----- nvinfo : EIATTR_KPARAM_INFO
	.align		4
.L_182:
        /*0028*/ 	.byte	0x04, 0x17
        /*002a*/ 	.short	(.L_184 - .L_183)
.L_183:
        /*002c*/ 	.word	0x00000000
        /*0030*/ 	.short	0x0005
        /*0032*/ 	.short	0x0028
        /*0034*/ 	.byte	0x00, 0xf0, 0x11, 0x00


	//----- nvinfo : EIATTR_KPARAM_INFO
	.align		4
.L_184:
        /*0038*/ 	.byte	0x04, 0x17
        /*003a*/ 	.short	(.L_186 - .L_185)
.L_185:
        /*003c*/ 	.word	0x00000000
        /*0040*/ 	.short	0x0004
        /*0042*/ 	.short	0x0020
        /*0044*/ 	.byte	0x00, 0xf0, 0x21, 0x00


	//----- nvinfo : EIATTR_KPARAM_INFO
	.align		4
.L_186:
        /*0048*/ 	.byte	0x04, 0x17
        /*004a*/ 	.short	(.L_188 - .L_187)
.L_187:
        /*004c*/ 	.word	0x00000000
        /*0050*/ 	.short	0x0003
        /*0052*/ 	.short	0x0018
        /*0054*/ 	.byte	0x00, 0xf5, 0x21, 0x00


	//----- nvinfo : EIATTR_KPARAM_INFO
	.align		4
.L_188:
        /*0058*/ 	.byte	0x04, 0x17
        /*005a*/ 	.short	(.L_190 - .L_189)
.L_189:
        /*005c*/ 	.word	0x00000000
        /*0060*/ 	.short	0x0002
        /*0062*/ 	.short	0x0010
        /*0064*/ 	.byte	0x00, 0xf5, 0x21, 0x00


	//----- nvinfo : EIATTR_KPARAM_INFO
	.align		4
.L_190:
        /*0068*/ 	.byte	0x04, 0x17
        /*006a*/ 	.short	(.L_192 - .L_191)
.L_191:
        /*006c*/ 	.word	0x00000000
        /*0070*/ 	.short	0x0001
        /*0072*/ 	.short	0x0008
        /*0074*/ 	.byte	0x00, 0xf5, 0x21, 0x00


	//----- nvinfo : EIATTR_KPARAM_INFO
	.align		4
.L_192:
        /*0078*/ 	.byte	0x04, 0x17
        /*007a*/ 	.short	(.L_194 - .L_193)
.L_193:
        /*007c*/ 	.word	0x00000000
        /*0080*/ 	.short	0x0000
        /*0082*/ 	.short	0x0000
        /*0084*/ 	.byte	0x00, 0xf5, 0x21, 0x00


	//----- nvinfo : EIATTR_SPARSE_MMA_MASK
	.align		4
.L_194:
        /*0088*/ 	.byte	0x03, 0x50
        /*008a*/ 	.short	0x0000


	//----- nvinfo : EIATTR_MAXREG_COUNT
	.align		4
        /*008c*/ 	.byte	0x03, 0x1b
        /*008e*/ 	.short	0x00ff


	//----- nvinfo : EIATTR_NUM_BARRIERS
	.align		4
        /*0090*/ 	.byte	0x02, 0x4c
        /*0092*/ 	.byte	0x01
	.zero		1


	//----- nvinfo : EIATTR_MERCURY_ISA_VERSION
	.align		4
        /*0094*/ 	.byte	0x03, 0x5f
        /*0096*/ 	.short	0x0101


	//----- nvinfo : EIATTR_COOP_GROUP_MASK_REGIDS
	.align		4
        /*0098*/ 	.byte	0x04, 0x29
        /*009a*/ 	.short	(.L_196 - .L_195)


	//   ....[0]....
.L_195:
        /*009c*/ 	.word	0xffffffff


	//   ....[1]....
        /*00a0*/ 	.word	0xffffffff


	//   ....[2]....
        /*00a4*/ 	.word	0xffffffff


	//   ....[3]....
        /*00a8*/ 	.word	0xffffffff


	//   ....[4]....
        /*00ac*/ 	.word	0xffffffff


	//----- nvinfo : EIATTR_COOP_GROUP_INSTR_OFFSETS
	.align		4
.L_196:
        /*00b0*/ 	.byte	0x04, 0x28
        /*00b2*/ 	.short	(.L_198 - .L_197)


	//   ....[0]....
.L_197:
        /*00b4*/ 	.word	0x00001e20


	//   ....[1]....
        /*00b8*/ 	.word	0x00001e40


	//   ....[2]....
        /*00bc*/ 	.word	0x00001e60


	//   ....[3]....
        /*00c0*/ 	.word	0x00001e80


	//   ....[4]....
        /*00c4*/ 	.word	0x00001ea0


	//----- nvinfo : EIATTR_VRC_CTA_INIT_COUNT
	.align		4
.L_198:
        /*00c8*/ 	.byte	0x02, 0x4a
	.zero		1
	.zero		1


	//----- nvinfo : EIATTR_EXIT_INSTR_OFFSETS
	.align		4
        /*00cc*/ 	.byte	0x04, 0x1c
        /*00ce*/ 	.short	(.L_200 - .L_199)


	//   ....[0]....
.L_199:
        /*00d0*/ 	.word	0x00003bf0


	//   ....[1]....
        /*00d4*/ 	.word	0x00003c40


	//----- nvinfo : EIATTR_MAX_THREADS
	.align		4
.L_200:
        /*00d8*/ 	.byte	0x04, 0x05
        /*00da*/ 	.short	(.L_202 - .L_201)
.L_201:
        /*00dc*/ 	.word	0x00000100
        /*00e0*/ 	.word	0x00000001
        /*00e4*/ 	.word	0x00000001


	//----- nvinfo : EIATTR_CBANK_PARAM_SIZE
	.align		4
.L_202:
        /*00e8*/ 	.byte	0x03, 0x19
        /*00ea*/ 	.short	0x0031


	//----- nvinfo : EIATTR_PARAM_CBANK
	.align		4
        /*00ec*/ 	.byte	0x04, 0x0a
        /*00ee*/ 	.short	(.L_204 - .L_203)
	.align		4
.L_203:
        /*00f0*/ 	.word	index@(.nv.constant0._ZN3cub18CUB_300001_SM_10006detail10radix_sort31DeviceRadixSortSingleTileKernelINS1_5radix10policy_hubIiiyE10Policy1000ELNS0_9SortOrderE0EiiyNS1_21identity_decomposer_tEEEvPKT1_PSA_PKT2_PSE_T3_iiT4_)
        /*00f4*/ 	.short	0x0380
        /*00f6*/ 	.short	0x0031


	//----- nvinfo : EIATTR_SW_WAR
	.align		4
.L_204:
        /*00f8*/ 	.byte	0x04, 0x36
        /*00fa*/ 	.short	(.L_206 - .L_205)
.L_205:
        /*00fc*/ 	.word	0x00000008
.L_206:


//--------------------- .nv.info._ZN3cub18CUB_300001_SM_10006detail8for_each13static_kernelINS2_12policy_hub_t12policy_500_tElN6thrust24THRUST_300001_SM_1000_NS8cuda_cub10__tabulate7functorINS7_10device_ptrIiEENS7_6system6detail7generic6detail22compute_sequence_valueIivEElEEEEvT0_T1_ --------------------------
	.section	.nv.info._ZN3cub18CUB_300001_SM_10006detail8for_each13static_kernelINS2_12policy_hub_t12policy_500_tElN6thrust24THRUST_300001_SM_1000_NS8cuda_cub10__tabulate7functorINS7_10device_ptrIiEENS7_6system6detail7generic6detail22compute_sequence_valueIivEElEEEEvT0_T1_,"",@"SHT_CUDA_INFO"
	.sectionflags	@""
	.align	4


	//----- nvinfo : EIATTR_CUDA_API_VERSION
	.align		4
        /*0000*/ 	.byte	0x04, 0x37
        /*0002*/ 	.short	(.L_208 - .L_207)
.L_207:
        /*0004*/ 	.word	0x00000082


	//----- nvinfo : EIATTR_KPARAM_INFO
	.align		4
.L_208:
        /*0008*/ 	.byte	0x04, 0x17
        /*000a*/ 	.short	(.L_210 - .L_209)
.L_209:
        /*000c*/ 	.word	0x00000000
        /*0010*/ 	.short	0x0001
        /*0012*/ 	.short	0x0008
        /*0014*/ 	.byte	0x00, 0xf0, 0x41, 0x00


	//----- nvinfo : EIATTR_KPARAM_INFO
	.align		4
.L_210:
        /*0018*/ 	.byte	0x04, 0x17
        /*001a*/ 	.short	(.L_212 - .L_211)
.L_211:
        /*001c*/ 	.word	0x00000000
        /*0020*/ 	.short	0x0000
        /*0022*/ 	.short	0x0000
        /*0024*/ 	.byte	0x00, 0xf0, 0x21, 0x00


	//----- nvinfo : EIATTR_SPARSE_MMA_MASK
	.align		4
.L_212:
        /*0028*/ 	.byte	0x03, 0x50
        /*002a*/ 	.short	0x0000


	//----- nvinfo : EIATTR_MAXREG_COUNT
	.align		4
        /*002c*/ 	.byte	0x03, 0x1b
        /*002e*/ 	.short	0x00ff


	//----- nvinfo : EIATTR_MERCURY_ISA_VERSION
	.align		4
        /*0030*/ 	.byte	0x03, 0x5f
        /*0032*/ 	.short	0x0101


	//----- nvinfo : EIATTR_VRC_CTA_INIT_COUNT
	.align		4
        /*0034*/ 	.byte	0x02, 0x4a
	.zero		1
	.zero		1


	//----- nvinfo : EIATTR_EXIT_INSTR_OFFSETS
	.align		4
        /*0038*/ 	.byte	0x04, 0x1c
        /*003a*/ 	.short	(.L_214 - .L_213)


	//   ....[0]....
.L_213:
        /*003c*/ 	.word	0x00000160


	//   ....[1]....
        /*0040*/ 	.word	0x000002b0


	//   ....[2]....
        /*0044*/ 	.word	0x00000340


	//----- nvinfo : EIATTR_MAX_THREADS
	.align		4
.L_214:
        /*0048*/ 	.byte	0x04, 0x05
        /*004a*/ 	.short	(.L_216 - .L_215)
.L_215:
        /*004c*/ 	.word	0x00000100
        /*0050*/ 	.word	0x00000001
        /*0054*/ 	.word	0x00000001


	//----- nvinfo : EIATTR_CRS_STACK_SIZE
	.align		4
.L_216:
        /*0058*/ 	.byte	0x04, 0x1e
        /*005a*/ 	.short	(.L_218 - .L_217)
.L_217:
        /*005c*/ 	.word	0x00000000


	//----- nvinfo : EIATTR_CBANK_PARAM_SIZE
	.align		4
.L_218:
        /*0060*/ 	.byte	0x03, 0x19
        /*0062*/ 	.short	0x0018


	//----- nvinfo : EIATTR_PARAM_CBANK
	.align		4
        /*0064*/ 	.byte	0x04, 0x0a
        /*0066*/ 	.short	(.L_220 - .L_219)
	.align		4
.L_219:
        /*0068*/ 	.word	index@(.nv.constant0._ZN3cub18CUB_300001_SM_10006detail8for_each13static_kernelINS2_12policy_hub_t12policy_500_tElN6thrust24THRUST_300001_SM_1000_NS8cuda_cub10__tabulate7functorINS7_10device_ptrIiEENS7_6system6detail7generic6detail22compute_sequence_valueIivEElEEEEvT0_T1_)
        /*006c*/ 	.short	0x0380
        /*006e*/ 	.short	0x0018


	//----- nvinfo : EIATTR_SW_WAR
	.align		4
.L_220:
        /*0070*/ 	.byte	0x04, 0x36
        /*0072*/ 	.short	(.L_222 - .L_221)
.L_221:
        /*0074*/ 	.word	0x00000008
.L_222:


//--------------------- .nv.info._ZN3cub18CUB_300001_SM_10006detail11EmptyKernelIvEEvv --------------------------
	.section	.nv.info._ZN3cub18CUB_300001_SM_10006detail11EmptyKernelIvEEvv,"",@"SHT_CUDA_INFO"
	.sectionflags	@""
	.align	4


	//----- nvinfo : EIATTR_CUDA_API_VERSION
	.align		4
        /*0000*/ 	.byte	0x04, 0x37
        /*0002*/ 	.short	(.L_224 - .L_223)
.L_223:
        /*0004*/ 	.word	0x00000082


	//----- nvinfo : EIATTR_SPARSE_MMA_MASK
	.align		4
.L_224:
        /*0008*/ 	.byte	0x03, 0x50
        /*000a*/ 	.short	0x0000


	//----- nvinfo : EIATTR_MAXREG_COUNT
	.align		4
        /*000c*/ 	.byte	0x03, 0x1b
        /*000e*/ 	.short	0x00ff


	//----- nvinfo : EIATTR_MERCURY_ISA_VERSION
	.align		4
        /*0010*/ 	.byte	0x03, 0x5f
        /*0012*/ 	.short	0x0101


	//----- nvinfo : EIATTR_VRC_CTA_INIT_COUNT
	.align		4
        /*0014*/ 	.byte	0x02, 0x4a
	.zero		1
	.zero		1


	//----- nvinfo : EIATTR_EXIT_INSTR_OFFSETS
	.align		4
        /*0018*/ 	.byte	0x04, 0x1c
        /*001a*/ 	.short	(.L_226 - .L_225)


	//   ....[0]....
.L_225:
        /*001c*/ 	.word	0x00000010


	//----- nvinfo : EIATTR_SW_WAR
	.align		4
.L_226:
        /*0020*/ 	.byte	0x04, 0x36
        /*0022*/ 	.short	(.L_228 - .L_227)
.L_227:
        /*0024*/ 	.word	0x00000008
.L_228:


//--------------------- .nv.info._Z7kernel2Pf     --------------------------
	.section	.nv.info._Z7kernel2Pf,"",@"SHT_CUDA_INFO"
	.sectionflags	@""
	.align	4


	//----- nvinfo : EIATTR_CUDA_API_VERSION
	.align		4
        /*0000*/ 	.byte	0x04, 0x37
        /*0002*/ 	.short	(.L_230 - .L_229)
.L_229:
        /*0004*/ 	.word	0x00000082


	//----- nvinfo : EIATTR_KPARAM_INFO
	.align		4
.L_230:
        /*0008*/ 	.byte	0x04, 0x17
        /*000a*/ 	.short	(.L_232 - .L_231)
.L_231:
        /*000c*/ 	.word	0x00000000
        /*0010*/ 	.short	0x0000
        /*0012*/ 	.short	0x0000
        /*0014*/ 	.byte	0x00, 0xf5, 0x21, 0x00


	//----- nvinfo : EIATTR_SPARSE_MMA_MASK
	.align		4
.L_232:
        /*0018*/ 	.byte	0x03, 0x50
        /*001a*/ 	.short	0x0000


	//----- nvinfo : EIATTR_MAXREG_COUNT
	.align		4
        /*001c*/ 	.byte	0x03, 0x1b
        /*001e*/ 	.short	0x00ff


	//----- nvinfo : EIATTR_MERCURY_ISA_VERSION
	.align		4
        /*0020*/ 	.byte	0x03, 0x5f
        /*0022*/ 	.short	0x0101


	//----- nvinfo : EIATTR_VRC_CTA_INIT_COUNT
	.align		4
        /*0024*/ 	.byte	0x02, 0x4a
	.zero		1
	.zero		1


	//----- nvinfo : EIATTR_EXIT_INSTR_OFFSETS
	.align		4
        /*0028*/ 	.byte	0x04, 0x1c
        /*002a*/ 	.short	(.L_234 - .L_233)


	//   ....[0]....
.L_233:
        /*002c*/ 	.word	0x00000150


	//----- nvinfo : EIATTR_CBANK_PARAM_SIZE
	.align		4
.L_234:
        /*0030*/ 	.byte	0x03, 0x19
        /*0032*/ 	.short	0x0008


	//----- nvinfo : EIATTR_PARAM_CBANK
	.align		4
        /*0034*/ 	.byte	0x04, 0x0a
        /*0036*/ 	.short	(.L_236 - .L_235)
	.align		4
.L_235:
        /*0038*/ 	.word	index@(.nv.constant0._Z7kernel2Pf)
        /*003c*/ 	.short	0x0380
        /*003e*/ 	.short	0x0008


	//----- nvinfo : EIATTR_SW_WAR
	.align		4
.L_236:
        /*0040*/ 	.byte	0x04, 0x36
        /*0042*/ 	.short	(.L_238 - .L_237)
.L_237:
        /*0044*/ 	.word	0x00000008
.L_238:


//--------------------- .nv.info._Z7kernel1v      --------------------------
	.section	.nv.info._Z7kernel1v,"",@"SHT_CUDA_INFO"
	.sectionflags	@""
	.align	4


	//----- nvinfo : EIATTR_CUDA_API_VERSION
	.align		4
        /*0000*/ 	.byte	0x04, 0x37
        /*0002*/ 	.short	(.L_240 - .L_239)
.L_239:
        /*0004*/ 	.word	0x00000082


	//----- nvinfo : EIATTR_SPARSE_MMA_MASK
	.align		4
.L_240:
        /*0008*/ 	.byte	0x03, 0x50
        /*000a*/ 	.short	0x0000


	//----- nvinfo : EIATTR_MAXREG_COUNT
	.align		4
        /*000c*/ 	.byte	0x03, 0x1b
        /*000e*/ 	.short	0x00ff


	//----- nvinfo : EIATTR_MERCURY_ISA_VERSION
	.align		4
        /*0010*/ 	.byte	0x03, 0x5f
        /*0012*/ 	.short	0x0101


	//----- nvinfo : EIATTR_VRC_CTA_INIT_COUNT
	.align		4
        /*0014*/ 	.byte	0x02, 0x4a
	.zero		1
	.zero		1


	//----- nvinfo : EIATTR_EXIT_INSTR_OFFSETS
	.align		4
        /*0018*/ 	.byte	0x04, 0x1c
        /*001a*/ 	.short	(.L_242 - .L_241)


	//   ....[0]....
.L_241:
        /*001c*/ 	.word	0x00000010


	//----- nvinfo : EIATTR_SW_WAR
	.align		4
.L_242:
        /*0020*/ 	.byte	0x04, 0x36
        /*0022*/ 	.short	(.L_244 - .L_243)
.L_243:
        /*0024*/ 	.word	0x00000008
.L_244:


//--------------------- .nv.callgraph             --------------------------
	.section	.nv.callgraph,"",@"SHT_CUDA_CALLGRAPH"
	.align	4
	.sectionentsize	8
	.align		4
        /*0000*/ 	.word	0x00000000
	.align		4
        /*0004*/ 	.word	0xffffffff
	.align		4
        /*0008*/ 	.word	0x00000000
	.align		4
        /*000c*/ 	.word	0xfffffffe
	.align		4
        /*0010*/ 	.word	0x00000000
	.align		4
        /*0014*/ 	.word	0xfffffffd
	.align		4
        /*0018*/ 	.word	0x00000000
	.align		4
        /*001c*/ 	.word	0xfffffffc


//--------------------- .nv.constant4             --------------------------
	.section	.nv.constant4,"a",@progbits
	.align	8
	.align		8
.nv.constant4:
        /*0000*/ 	.dword	al
	.align		8
        /*0008*/ 	.dword	fx
	.align		8
        /*0010*/ 	.dword	fy
	.align		8
        /*0018*/ 	.dword	tmp
	.align		8
        /*0020*/ 	.dword	_ZN33_INTERNAL_5f05a023_4_k_cu__Z3funv4cuda3std3__45__cpo5beginE
	.align		8
        /*0028*/ 	.dword	_ZN33_INTERNAL_5f05a023_4_k_cu__Z3funv4cuda3std3__45__cpo3endE
	.align		8
        /*0030*/ 	.dword	_ZN33_INTERNAL_5f05a023_4_k_cu__Z3funv4cuda3std3__45__cpo6cbeginE
	.align		8
        /*0038*/ 	.dword	_ZN33_INTERNAL_5f05a023_4_k_cu__Z3funv4cuda3std3__45__cpo4cendE
	.align		8
        /*0040*/ 	.dword	_ZN33_INTERNAL_5f05a023_4_k_cu__Z3funv4cuda3std3__45__cpo6rbeginE
	.align		8
        /*0048*/ 	.dword	_ZN33_INTERNAL_5f05a023_4_k_cu__Z3funv4cuda3std3__45__cpo4rendE
	.align		8
        /*0050*/ 	.dword	_ZN33_INTERNAL_5f05a023_4_k_cu__Z3funv4cuda3std3__45__cpo7crbeginE
	.align		8
        /*0058*/ 	.dword	_ZN33_INTERNAL_5f05a023_4_k_cu__Z3funv4cuda3std3__45__cpo5crendE
	.align		8
        /*0060*/ 	.dword	_ZN33_INTERNAL_5f05a023_4_k_cu__Z3funv4cuda3std3__435_GLOBAL__N__5f05a023_4_k_cu__Z3funv6ignoreE
	.align		8
        /*0068*/ 	.dword	_ZN33_INTERNAL_5f05a023_4_k_cu__Z3funv4cuda3std3__419piecewise_constructE
	.align		8
        /*0070*/ 	.dword	_ZN33_INTERNAL_5f05a023_4_k_cu__Z3funv4cuda3std3__48in_placeE
	.align		8
        /*0078*/ 	.dword	_ZN33_INTERNAL_5f05a023_4_k_cu__Z3funv4cuda3std3__420unreachable_sentinelE
	.align		8
        /*0080*/ 	.dword	_ZN33_INTERNAL_5f05a023_4_k_cu__Z3funv4cuda3std3__47nulloptE
	.align		8
        /*0088*/ 	.dword	_ZN33_INTERNAL_5f05a023_4_k_cu__Z3funv4cuda3std3__48unexpectE
	.align		8
        /*0090*/ 	.dword	_ZN33_INTERNAL_5f05a023_4_k_cu__Z3funv4cuda3std6ranges3__45__cpo4swapE
	.align		8
        /*0098*/ 	.dword	_ZN33_INTERNAL_5f05a023_4_k_cu__Z3funv4cuda3std6ranges3__45__cpo9iter_moveE
	.align		8
        /*00a0*/ 	.dword	_ZN33_INTERNAL_5f05a023_4_k_cu__Z3funv4cuda3std6ranges3__45__cpo5beginE
	.align		8
        /*00a8*/ 	.dword	_ZN33_INTERNAL_5f05a023_4_k_cu__Z3funv4cuda3std6ranges3__45__cpo3endE
	.align		8
        /*00b0*/ 	.dword	_ZN33_INTERNAL_5f05a023_4_k_cu__Z3funv4cuda3std6ranges3__45__cpo6cbeginE
	.align		8
        /*00b8*/ 	.dword	_ZN33_INTERNAL_5f05a023_4_k_cu__Z3funv4cuda3std6ranges3__45__cpo4cendE
	.align		8
        /*00c0*/ 	.dword	_ZN33_INTERNAL_5f05a023_4_k_cu__Z3funv4cuda3std6ranges3__45__cpo7advanceE
	.align		8
        /*00c8*/ 	.dword	_ZN33_INTERNAL_5f05a023_4_k_cu__Z3funv4cuda3std6ranges3__45__cpo9iter_swapE
	.align		8
        /*00d0*/ 	.dword	_ZN33_INTERNAL_5f05a023_4_k_cu__Z3funv4cuda3std6ranges3__45__cpo4nextE
	.align		8
        /*00d8*/ 	.dword	_ZN33_INTERNAL_5f05a023_4_k_cu__Z3funv4cuda3std6ranges3__45__cpo4prevE
	.align		8
        /*00e0*/ 	.dword	_ZN33_INTERNAL_5f05a023_4_k_cu__Z3funv4cuda3std6ranges3__45__cpo4dataE
	.align		8
        /*00e8*/ 	.dword	_ZN33_INTERNAL_5f05a023_4_k_cu__Z3funv4cuda3std6ranges3__45__cpo5cdataE
	.align		8
        /*00f0*/ 	.dword	_ZN33_INTERNAL_5f05a023_4_k_cu__Z3funv4cuda3std6ranges3__45__cpo4sizeE
	.align		8
        /*00f8*/ 	.dword	_ZN33_INTERNAL_5f05a023_4_k_cu__Z3funv4cuda3std6ranges3__45__cpo5ssizeE
	.align		8
        /*0100*/ 	.dword	_ZN33_INTERNAL_5f05a023_4_k_cu__Z3funv4cuda3std6ranges3__45__cpo8distanceE
	.align		8
        /*0108*/ 	.dword	_ZN33_INTERNAL_5f05a023_4_k_cu__Z3funv6thrust24THRUST_300001_SM_1000_NS6system6detail10sequential3seqE
	.align		8
        /*0110*/ 	.dword	_ZN33_INTERNAL_5f05a023_4_k_cu__Z3funv6thrust24THRUST_300001_SM_1000_NS6system3cpp3parE
	.align		8
        /*0118*/ 	.dword	_ZN33_INTERNAL_5f05a023_4_k_cu__Z3funv6thrust24THRUST_300001_SM_1000_NS8cuda_cub3parE
	.align		8
        /*0120*/ 	.dword	_ZN33_INTERNAL_5f05a023_4_k_cu__Z3funv6thrust24THRUST_300001_SM_1000_NS8cuda_cub10par_nosyncE
	.align		8
        /*0128*/ 	.dword	_ZN33_INTERNAL_5f05a023_4_k_cu__Z3funv6thrust24THRUST_300001_SM_1000_NS12placeholders2_1E
	.align		8
        /*0130*/ 	.dword	_ZN33_INTERNAL_5f05a023_4_k_cu__Z3funv6thrust24THRUST_300001_SM_1000_NS12placeholders2_2E
	.align		8
        /*0138*/ 	.dword	_ZN33_INTERNAL_5f05a023_4_k_cu__Z3funv6thrust24THRUST_300001_SM_1000_NS12placeholders2_3E
	.align		8
        /*0140*/ 	.dword	_ZN33_INTERNAL_5f05a023_4_k_cu__Z3funv6thrust24THRUST_300001_SM_1000_NS12placeholders2_4E
	.align		8
        /*0148*/ 	.dword	_ZN33_INTERNAL_5f05a023_4_k_cu__Z3funv6thrust24THRUST_300001_SM_1000_NS12placeholders2_5E
	.align		8
        /*0150*/ 	.dword	_ZN33_INTERNAL_5f05a023_4_k_cu__Z3funv6thrust24THRUST_300001_SM_1000_NS12placeholders2_6E
	.align		8
        /*0158*/ 	.dword	_ZN33_INTERNAL_5f05a023_4_k_cu__Z3funv6thrust24THRUST_300001_SM_1000_NS12placeholders2_7E
	.align		8
        /*0160*/ 	.dword	_ZN33_INTERNAL_5f05a023_4_k_cu__Z3funv6thrust24THRUST_300001_SM_1000_NS12placeholders2_8E
	.align		8
        /*0168*/ 	.dword	_ZN33_INTERNAL_5f05a023_4_k_cu__Z3funv6thrust24THRUST_300001_SM_1000_NS12placeholders2_9E
	.align		8
        /*0170*/ 	.dword	_ZN33_INTERNAL_5f05a023_4_k_cu__Z3funv6thrust24THRUST_300001_SM_1000_NS12placeholders3_10E
	.align		8
        /*0178*/ 	.dword	_ZN33_INTERNAL_5f05a023_4_k_cu__Z3funv6thrust24THRUST_300001_SM_1000_NS3seqE
	.align		8
        /*0180*/ 	.dword	_ZN33_INTERNAL_5f05a023_4_k_cu__Z3funv6thrust24THRUST_300001_SM_1000_NS6deviceE


//--------------------- .text._ZN3cub18CUB_300001_SM_10006detail10radix_sort29DeviceRadixSortOnesweepKernelINS1_5radix10policy_hubIiiyE10Policy1000ELNS0_9SortOrderE0EiiyiiNS1_21identity_decomposer_tEEEvPT5_SB_PT3_PKSC_PT1_PKSG_PT2_PKSK_T4_iiT6_ --------------------------
	.section	.text._ZN3cub18CUB_300001_SM_10006detail10radix_sort29DeviceRadixSortOnesweepKernelINS1_5radix10policy_hubIiiyE10Policy1000ELNS0_9SortOrderE0EiiyiiNS1_21identity_decomposer_tEEEvPT5_SB_PT3_PKSC_PT1_PKSG_PT2_PKSK_T4_iiT6_,"ax",@progbits
	.align	128
        .global         _ZN3cub18CUB_300001_SM_10006detail10radix_sort29DeviceRadixSortOnesweepKernelINS1_5radix10policy_hubIiiyE10Policy1000ELNS0_9SortOrderE0EiiyiiNS1_21identity_decomposer_tEEEvPT5_SB_PT3_PKSC_PT1_PKSG_PT2_PKSK_T4_iiT6_
        .type           _ZN3cub18CUB_300001_SM_10006detail10radix_sort29DeviceRadixSortOnesweepKernelINS1_5radix10policy_hubIiiyE10Policy1000ELNS0_9SortOrderE0EiiyiiNS1_21identity_decomposer_tEEEvPT5_SB_PT3_PKSC_PT1_PKSG_PT2_PKSK_T4_iiT6_,@function
        .size           _ZN3cub18CUB_300001_SM_10006detail10radix_sort29DeviceRadixSortOnesweepKernelINS1_5radix10policy_hubIiiyE10Policy1000ELNS0_9SortOrderE0EiiyiiNS1_21identity_decomposer_tEEEvPT5_SB_PT3_PKSC_PT1_PKSG_PT2_PKSK_T4_iiT6_,(.L_x_231 - _ZN3cub18CUB_300001_SM_10006detail10radix_sort29DeviceRadixSortOnesweepKernelINS1_5radix10policy_hubIiiyE10Policy1000ELNS0_9SortOrderE0EiiyiiNS1_21identity_decomposer_tEEEvPT5_SB_PT3_PKSC_PT1_PKSG_PT2_PKSK_T4_iiT6_)
        .other          _ZN3cub18CUB_300001_SM_10006detail10radix_sort29DeviceRadixSortOnesweepKernelINS1_5radix10policy_hubIiiyE10Policy1000ELNS0_9SortOrderE0EiiyiiNS1_21identity_decomposer_tEEEvPT5_SB_PT3_PKSC_PT1_PKSG_PT2_PKSK_T4_iiT6_,@"STO_CUDA_ENTRY STV_DEFAULT"
_ZN3cub18CUB_300001_SM_10006detail10radix_sort29DeviceRadixSortOnesweepKernelINS1_5radix10policy_hubIiiyE10Policy1000ELNS0_9SortOrderE0EiiyiiNS1_21identity_decomposer_tEEEvPT5_SB_PT3_PKSC_PT1_PKSG_PT2_PKSK_T4_iiT6_:
.text._ZN3cub18CUB_300001_SM_10006detail10radix_sort29DeviceRadixSortOnesweepKernelINS1_5radix10policy_hubIiiyE10Policy1000ELNS0_9SortOrderE0EiiyiiNS1_21identity_decomposer_tEEEvPT5_SB_PT3_PKSC_PT1_PKSG_PT2_PKSK_T4_iiT6_:
[----:B------:R-:W-:Y:S01]  /*0000*/  LDC R1, c[0x0][0x37c] ;  /* 0x0000df00ff017b82 */ /* 0x000fe20000000800 */
[----:B------:R-:W0:Y:S01]  /*0010*/  S2R R3, SR_TID.X ;  /* 0x0000000000037919 */ /* 0x000e220000002100 */
[----:B------:R-:W-:Y:S01]  /*0020*/  MOV R7, 0x400 ;  /* 0x0000040000077802 */ /* 0x000fe20000000f00 */
[----:B------:R-:W1:Y:S01]  /*0030*/  LDCU.64 UR6, c[0x0][0x358] ;  /* 0x00006b00ff0677ac */ /* 0x000e620008000a00 */
[----:B------:R-:W-:Y:S01]  /*0040*/  BSSY.RECONVERGENT B0, `(.L_x_0) ;  /* 0x000000c000007945 */ /* 0x000fe20003800200 */
[----:B------:R-:W2:Y:S01]  /*0050*/  S2R R0, SR_CgaCtaId ;  /* 0x0000000000007919 */ /* 0x000ea20000008800 */
[----:B0-----:R-:W-:Y:S02]  /*0060*/  ISETP.NE.AND P0, PT, R3, RZ, PT ;  /* 0x000000ff0300720c */ /* 0x001fe40003f05270 */
[----:B--2---:R-:W-:-:S11]  /*0070*/  LEA R7, R0, R7, 0x18 ;  /* 0x0000000700077211 */ /* 0x004fd600078ec0ff */
[----:B-1----:R-:W-:Y:S05]  /*0080*/  @P0 BRA `(.L_x_1) ;  /* 0x00000000001c0947 */ /* 0x002fea0003800000 */
[----:B------:R-:W0:Y:S01]  /*0090*/  LDC.64 R4, c[0x0][0x388] ;  /* 0x0000e200ff047b82 */ /* 0x000e220000000a00 */
[----:B------:R-:W-:-:S05]  /*00a0*/  IMAD.MOV.U32 R9, RZ, RZ, 0x1 ;  /* 0x00000001ff097424 */ /* 0x000fca00078e00ff */
[----:B0-----:R-:W2:Y:S02]  /*00b0*/  ATOMG.E.ADD.STRONG.GPU PT, R4, desc[UR6][R4.64], R9 ;  /* 0x80000009040479a8 */ /* 0x001ea400081ef106 */
[----:B------:R-:W0:Y:S01]  /*00c0*/  S2UR UR5, SR_CgaCtaId ;  /* 0x00000000000579c3 */ /* 0x000e220000008800 */
[----:B------:R-:W-:Y:S02]  /*00d0*/  UMOV UR4, 0x400 ;  /* 0x0000040000047882 */ /* 0x000fe40000000000 */
[----:B0-----:R-:W-:-:S09]  /*00e0*/  ULEA UR4, UR5, UR4, 0x18 ;  /* 0x0000000405047291 */ /* 0x001fd2000f8ec0ff */
[----:B--2---:R0:W-:Y:S03]  /*00f0*/  STS [UR4+0x6600], R4 ;  /* 0x00660004ff007988 */ /* 0x0041e60008000804 */
.L_x_1:
[----:B------:R-:W-:Y:S05]  /*0100*/  BSYNC.RECONVERGENT B0 ;  /* 0x0000000000007941 */ /* 0x000fea0003800200 */
.L_x_0:
[----:B------:R-:W-:Y:S06]  /*0110*/  BAR.SYNC.DEFER_BLOCKING 0x0 ;  /* 0x0000000000007b1d */ /* 0x000fec0000010000 */
[----:B------:R-:W1:Y:S01]  /*0120*/  LDCU UR4, c[0x0][0x3c0] ;  /* 0x00007800ff0477ac */ /* 0x000e620008000800 */
[----:B------:R-:W2:Y:S01]  /*0130*/  S2R R24, SR_LANEID ;  /* 0x0000000000187919 */ /* 0x000ea20000000000 */
[----:B------:R-:W3:Y:S02]  /*0140*/  LDS R42, [R7+0x6600] ;  /* 0x00660000072a7984 */ /* 0x000ee40000000800 */
[----:B---3--:R-:W-:-:S04]  /*0150*/  IMAD R0, R42, 0x1980, RZ ;  /* 0x000019802a007824 */ /* 0x008fc800078e02ff */
[----:B------:R-:W-:Y:S01]  /*0160*/  VIADD R47, R0, 0x1980 ;  /* 0x00001980002f7836 */ /* 0x000fe20000000000 */
[----:B------:R-:W-:-:S04]  /*0170*/  SHF.R.S32.HI R9, RZ, 0x1f, R0 ;  /* 0x0000001fff097819 */ /* 0x000fc80000011400 */
[----:B-1----:R-:W-:-:S13]  /*0180*/  ISETP.GT.AND P0, PT, R47, UR4, PT ;  /* 0x000000042f007c0c */ /* 0x002fda000bf04270 */
[----:B--2---:R-:W-:Y:S05]  /*0190*/  @P0 BRA `(.L_x_2) ;  /* 0x0000000000680947 */ /* 0x004fea0003800000 */
[----:B------:R-:W1:Y:S01]  /*01a0*/  LDCU.64 UR4, c[0x0][0x3a8] ;  /* 0x00007500ff0477ac */ /* 0x000e620008000a00 */
[C---:B0-----:R-:W-:Y:S02]  /*01b0*/  LOP3.LUT R4, R3.reuse, 0x1f, RZ, 0xc0, !PT ;  /* 0x0000001f03047812 */ /* 0x041fe400078ec0ff */
[----:B------:R-:W-:-:S05]  /*01c0*/  LOP3.LUT R41, R3, 0x3e0, RZ, 0xc0, !PT ;  /* 0x000003e003297812 */ /* 0x000fca00078ec0ff */
[----:B------:R-:W-:-:S05]  /*01d0*/  IMAD R5, R41, 0x11, R4 ;  /* 0x0000001129057824 */ /* 0x000fca00078e0204 */
[----:B------:R-:W-:-:S05]  /*01e0*/  IADD3 R5, P0, PT, R0, R5, RZ ;  /* 0x0000000500057210 */ /* 0x000fca0007f1e0ff */
[----:B------:R-:W-:Y:S01]  /*01f0*/  IMAD.X R0, RZ, RZ, R9, P0 ;  /* 0x000000ffff007224 */ /* 0x000fe200000e0609 */
[----:B-1----:R-:W-:-:S04]  /*0200*/  LEA R8, P0, R5, UR4, 0x2 ;  /* 0x0000000405087c11 */ /* 0x002fc8000f8010ff */
[----:B------:R-:W-:-:S05]  /*0210*/  LEA.HI.X R9, R5, UR5, R0, 0x2, P0 ;  /* 0x0000000505097c11 */ /* 0x000fca00080f1400 */
[----:B------:R0:W5:Y:S04]  /*0220*/  LDG.E R28, desc[UR6][R8.64] ;  /* 0x00000006081c7981 */ /* 0x000168000c1e1900 */
        /* <DEDUP_REMOVED lines=15> */
[----:B------:R0:W5:Y:S01]  /*0320*/  LDG.E R46, desc[UR6][R8.64+0x800] ;  /* 0x00080006082e7981 */ /* 0x000162000c1e1900 */
[----:B------:R-:W-:Y:S05]  /*0330*/  BRA `(.L_x_3) ;  /* 0x0000000400307947 */ /* 0x000fea0003800000 */
.L_x_2:
[----:B------:R-:W1:Y:S01]  /*0340*/  LDCU.64 UR8, c[0x0][0x3a8] ;  /* 0x00007500ff0877ac */ /* 0x000e620008000a00 */
[C---:B0-----:R-:W-:Y:S01]  /*0350*/  LOP3.LUT R4, R3.reuse, 0x1f, RZ, 0xc0, !PT ;  /* 0x0000001f03047812 */ /* 0x041fe200078ec0ff */
[----:B------:R-:W-:Y:S01]  /*0360*/  IMAD.MOV.U32 R28, RZ, RZ, 0x7fffffff ;  /* 0x7fffffffff1c7424 */ /* 0x000fe200078e00ff */
[----:B------:R-:W-:Y:S02]  /*0370*/  LOP3.LUT R41, R3, 0x3e0, RZ, 0xc0, !PT ;  /* 0x000003e003297812 */ /* 0x000fe400078ec0ff */
[----:B------:R-:W-:-:S03]  /*0380*/  IADD3 R5, PT, PT, -R0, UR4, RZ ;  /* 0x0000000400057c10 */ /* 0x000fc6000fffe1ff */
[----:B------:R-:W-:-:S04]  /*0390*/  IMAD R10, R41, 0x11, R4 ;  /* 0x00000011290a7824 */ /* 0x000fc800078e0204 */
[----:B------:R-:W-:Y:S01]  /*03a0*/  VIADD R8, R10, 0x40 ;  /* 0x000000400a087836 */ /* 0x000fe20000000000 */
[----:B------:R-:W-:Y:S01]  /*03b0*/  IADD3 R11, P0, PT, R0, R10, RZ ;  /* 0x0000000a000b7210 */ /* 0x000fe20007f1e0ff */
[C---:B------:R-:W-:Y:S01]  /*03c0*/  VIADD R0, R10.reuse, 0x60 ;  /* 0x000000600a007836 */ /* 0x040fe20000000000 */
[CC--:B------:R-:W-:Y:S01]  /*03d0*/  ISETP.GE.AND P2, PT, R10.reuse, R5.reuse, PT ;  /* 0x000000050a00720c */ /* 0x0c0fe20003f46270 */
[----:B------:R-:W-:Y:S01]  /*03e0*/  VIADD R6, R10, 0x20 ;  /* 0x000000200a067836 */ /* 0x000fe20000000000 */
[-C--:B------:R-:W-:Y:S01]  /*03f0*/  ISETP.GE.AND P4, PT, R8, R5.reuse, PT ;  /* 0x000000050800720c */ /* 0x080fe20003f86270 */
[----:B------:R-:W-:Y:S01]  /*0400*/  IMAD.X R12, RZ, RZ, R9, P0 ;  /* 0x000000ffff0c7224 */ /* 0x000fe200000e0609 */
[-C--:B------:R-:W-:Y:S01]  /*0410*/  ISETP.GE.AND P5, PT, R0, R5.reuse, PT ;  /* 0x000000050000720c */ /* 0x080fe20003fa6270 */
[----:B------:R-:W-:Y:S01]  /*0420*/  VIADD R0, R10, 0xa0 ;  /* 0x000000a00a007836 */ /* 0x000fe20000000000 */
[C---:B-1----:R-:W-:Y:S02]  /*0430*/  LEA R8, P0, R11.reuse, UR8, 0x2 ;  /* 0x000000080b087c11 */ /* 0x042fe4000f8010ff */
[----:B------:R-:W-:Y:S01]  /*0440*/  ISETP.GE.AND P3, PT, R6, R5, PT ;  /* 0x000000050600720c */ /* 0x000fe20003f66270 */
[----:B------:R-:W-:Y:S01]  /*0450*/  VIADD R6, R10, 0x80 ;  /* 0x000000800a067836 */ /* 0x000fe20000000000 */
[----:B------:R-:W-:-:S02]  /*0460*/  LEA.HI.X R9, R11, UR9, R12, 0x2, P0 ;  /* 0x000000090b097c11 */ /* 0x000fc400080f140c */
[-C--:B------:R-:W-:Y:S01]  /*0470*/  ISETP.GE.AND P0, PT, R0, R5.reuse, PT ;  /* 0x000000050000720c */ /* 0x080fe20003f06270 */
[----:B------:R-:W-:Y:S01]  /*0480*/  VIADD R0, R10, 0xe0 ;  /* 0x000000e00a007836 */ /* 0x000fe20000000000 */
[-C--:B------:R-:W-:Y:S01]  /*0490*/  ISETP.GE.AND P6, PT, R6, R5.reuse, PT ;  /* 0x000000050600720c */ /* 0x080fe20003fc6270 */
[----:B------:R1:W5:Y:S01]  /*04a0*/  @!P2 LDG.E R28, desc[UR6][R8.64] ;  /* 0x00000006081ca981 */ /* 0x000362000c1e1900 */
[----:B------:R-:W-:Y:S02]  /*04b0*/  IMAD.MOV.U32 R29, RZ, RZ, 0x7fffffff ;  /* 0x7fffffffff1d7424 */ /* 0x000fe400078e00ff */
[-C--:B------:R-:W-:Y:S01]  /*04c0*/  ISETP.GE.AND P2, PT, R0, R5.reuse, PT ;  /* 0x000000050000720c */ /* 0x080fe20003f46270 */
[C---:B------:R-:W-:Y:S02]  /*04d0*/  VIADD R0, R10.reuse, 0x100 ;  /* 0x000001000a007836 */ /* 0x040fe40000000000 */
[----:B------:R-:W-:Y:S01]  /*04e0*/  VIADD R6, R10, 0xc0 ;  /* 0x000000c00a067836 */ /* 0x000fe20000000000 */
[----:B------:R1:W5:Y:S01]  /*04f0*/  @!P3 LDG.E R29, desc[UR6][R8.64+0x80] ;  /* 0x00008006081db981 */ /* 0x000362000c1e1900 */
[----:B------:R-:W-:Y:S01]  /*0500*/  IMAD.MOV.U32 R31, RZ, RZ, 0x7fffffff ;  /* 0x7fffffffff1f7424 */ /* 0x000fe200078e00ff */
[-C--:B------:R-:W-:Y:S01]  /*0510*/  ISETP.GE.AND P3, PT, R0, R5.reuse, PT ;  /* 0x000000050000720c */ /* 0x080fe20003f66270 */
[----:B------:R-:W-:Y:S01]  /*0520*/  VIADD R0, R10, 0x140 ;  /* 0x000001400a007836 */ /* 0x000fe20000000000 */
[----:B------:R-:W-:Y:S01]  /*0530*/  ISETP.GE.AND P1, PT, R6, R5, PT ;  /* 0x000000050600720c */ /* 0x000fe20003f26270 */
[----:B------:R-:W-:-:S02]  /*0540*/  IMAD.MOV.U32 R32, RZ, RZ, 0x7fffffff ;  /* 0x7fffffffff207424 */ /* 0x000fc400078e00ff */
[----:B------:R1:W5:Y:S01]  /*0550*/  @!P5 LDG.E R31, desc[UR6][R8.64+0x180] ;  /* 0x00018006081fd981 */ /* 0x000362000c1e1900 */
[-C--:B------:R-:W-:Y:S01]  /*0560*/  ISETP.GE.AND P5, PT, R0, R5.reuse, PT ;  /* 0x000000050000720c */ /* 0x080fe20003fa6270 */
[C---:B------:R-:W-:Y:S02]  /*0570*/  VIADD R0, R10.reuse, 0x160 ;  /* 0x000001600a007836 */ /* 0x040fe40000000000 */
[----:B------:R-:W-:Y:S01]  /*0580*/  IMAD.MOV.U32 R30, RZ, RZ, 0x7fffffff ;  /* 0x7fffffffff1e7424 */ /* 0x000fe200078e00ff */
[----:B------:R1:W5:Y:S01]  /*0590*/  @!P6 LDG.E R32, desc[UR6][R8.64+0x200] ;  /* 0x000200060820e981 */ /* 0x000362000c1e1900 */
[----:B------:R-:W-:Y:S01]  /*05a0*/  VIADD R6, R10, 0x120 ;  /* 0x000001200a067836 */ /* 0x000fe20000000000 */
[-C--:B------:R-:W-:Y:S01]  /*05b0*/  ISETP.GE.AND P6, PT, R0, R5.reuse, PT ;  /* 0x000000050000720c */ /* 0x080fe20003fc6270 */
[----:B------:R-:W-:Y:S02]  /*05c0*/  IMAD.MOV.U32 R34, RZ, RZ, 0x7fffffff ;  /* 0x7fffffffff227424 */ /* 0x000fe400078e00ff */
[----:B------:R-:W-:Y:S01]  /*05d0*/  VIADD R0, R10, 0x1a0 ;  /* 0x000001a00a007836 */ /* 0x000fe20000000000 */
[----:B------:R1:W5:Y:S01]  /*05e0*/  @!P4 LDG.E R30, desc[UR6][R8.64+0x100] ;  /* 0x00010006081ec981 */ /* 0x000362000c1e1900 */
[----:B------:R-:W-:Y:S01]  /*05f0*/  ISETP.GE.AND P4, PT, R6, R5, PT ;  /* 0x000000050600720c */ /* 0x000fe20003f86270 */
[----:B------:R-:W-:-:S02]  /*0600*/  IMAD.MOV.U32 R33, RZ, RZ, 0x7fffffff ;  /* 0x7fffffffff217424 */ /* 0x000fc400078e00ff */
[----:B------:R1:W5:Y:S01]  /*0610*/  @!P1 LDG.E R34, desc[UR6][R8.64+0x300] ;  /* 0x0003000608229981 */ /* 0x000362000c1e1900 */
[----:B------:R-:W-:Y:S01]  /*0620*/  IMAD.MOV.U32 R35, RZ, RZ, 0x7fffffff ;  /* 0x7fffffffff237424 */ /* 0x000fe200078e00ff */
[-C--:B------:R-:W-:Y:S01]  /*0630*/  ISETP.GE.AND P1, PT, R0, R5.reuse, PT ;  /* 0x000000050000720c */ /* 0x080fe20003f26270 */
[C---:B------:R-:W-:Y:S01]  /*0640*/  VIADD R6, R10.reuse, 0x180 ;  /* 0x000001800a067836 */ /* 0x040fe20000000000 */
[----:B------:R1:W5:Y:S01]  /*0650*/  @!P0 LDG.E R33, desc[UR6][R8.64+0x280] ;  /* 0x0002800608218981 */ /* 0x000362000c1e1900 */
[----:B------:R-:W-:Y:S02]  /*0660*/  VIADD R0, R10, 0x1c0 ;  /* 0x000001c00a007836 */ /* 0x000fe40000000000 */
[----:B------:R-:W-:Y:S01]  /*0670*/  IMAD.MOV.U32 R36, RZ, RZ, 0x7fffffff ;  /* 0x7fffffffff247424 */ /* 0x000fe200078e00ff */
[----:B------:R1:W5:Y:S01]  /*0680*/  @!P2 LDG.E R35, desc[UR6][R8.64+0x380] ;  /* 0x000380060823a981 */ /* 0x000362000c1e1900 */
[----:B------:R-:W-:Y:S01]  /*0690*/  IMAD.MOV.U32 R37, RZ, RZ, 0x7fffffff ;  /* 0x7fffffffff257424 */ /* 0x000fe200078e00ff */
[-C--:B------:R-:W-:Y:S01]  /*06a0*/  ISETP.GE.AND P0, PT, R6, R5.reuse, PT ;  /* 0x000000050600720c */ /* 0x080fe20003f06270 */
[----:B------:R-:W-:Y:S01]  /*06b0*/  VIADD R6, R10, 0x1e0 ;  /* 0x000001e00a067836 */ /* 0x000fe20000000000 */
[-C--:B------:R-:W-:Y:S01]  /*06c0*/  ISETP.GE.AND P2, PT, R0, R5.reuse, PT ;  /* 0x000000050000720c */ /* 0x080fe20003f46270 */
[----:B------:R-:W-:Y:S01]  /*06d0*/  VIADD R0, R10, 0x200 ;  /* 0x000002000a007836 */ /* 0x000fe20000000000 */
[----:B------:R1:W5:Y:S02]  /*06e0*/  @!P3 LDG.E R36, desc[UR6][R8.64+0x400] ;  /* 0x000400060824b981 */ /* 0x000364000c1e1900 */
[----:B------:R-:W-:-:S02]  /*06f0*/  ISETP.GE.AND P3, PT, R6, R5, PT ;  /* 0x000000050600720c */ /* 0x000fc40003f66270 */
[----:B------:R1:W5:Y:S01]  /*0700*/  @!P4 LDG.E R37, desc[UR6][R8.64+0x480] ;  /* 0x000480060825c981 */ /* 0x000362000c1e1900 */
[----:B------:R-:W-:Y:S01]  /*0710*/  ISETP.GE.AND P4, PT, R0, R5, PT ;  /* 0x000000050000720c */ /* 0x000fe20003f86270 */
[----:B------:R-:W-:Y:S02]  /*0720*/  IMAD.MOV.U32 R38, RZ, RZ, 0x7fffffff ;  /* 0x7fffffffff267424 */ /* 0x000fe400078e00ff */
[----:B------:R-:W-:Y:S02]  /*0730*/  IMAD.MOV.U32 R39, RZ, RZ, 0x7fffffff ;  /* 0x7fffffffff277424 */ /* 0x000fe400078e00ff */
[----:B------:R-:W-:Y:S02]  /*0740*/  IMAD.MOV.U32 R40, RZ, RZ, 0x7fffffff ;  /* 0x7fffffffff287424 */ /* 0x000fe400078e00ff */
[----:B------:R-:W-:Y:S01]  /*0750*/  IMAD.MOV.U32 R43, RZ, RZ, 0x7fffffff ;  /* 0x7fffffffff2b7424 */ /* 0x000fe200078e00ff */
[----:B------:R1:W5:Y:S01]  /*0760*/  @!P5 LDG.E R38, desc[UR6][R8.64+0x500] ;  /* 0x000500060826d981 */ /* 0x000362000c1e1900 */
[----:B------:R-:W-:-:S02]  /*0770*/  IMAD.MOV.U32 R44, RZ, RZ, 0x7fffffff ;  /* 0x7fffffffff2c7424 */ /* 0x000fc400078e00ff */
[----:B------:R-:W-:Y:S01]  /*0780*/  IMAD.MOV.U32 R45, RZ, RZ, 0x7fffffff ;  /* 0x7fffffffff2d7424 */ /* 0x000fe200078e00ff */
[----:B------:R1:W5:Y:S01]  /*0790*/  @!P6 LDG.E R39, desc[UR6][R8.64+0x580] ;  /* 0x000580060827e981 */ /* 0x000362000c1e1900 */
[----:B------:R-:W-:-:S03]  /*07a0*/  IMAD.MOV.U32 R46, RZ, RZ, 0x7fffffff ;  /* 0x7fffffffff2e7424 */ /* 0x000fc600078e00ff */
[----:B------:R1:W5:Y:S04]  /*07b0*/  @!P0 LDG.E R40, desc[UR6][R8.64+0x600] ;  /* 0x0006000608288981 */ /* 0x000368000c1e1900 */
[----:B------:R1:W5:Y:S04]  /*07c0*/  @!P1 LDG.E R43, desc[UR6][R8.64+0x680] ;  /* 0x00068006082b9981 */ /* 0x000368000c1e1900 */
[----:B------:R1:W5:Y:S04]  /*07d0*/  @!P2 LDG.E R44, desc[UR6][R8.64+0x700] ;  /* 0x00070006082ca981 */ /* 0x000368000c1e1900 */
[----:B------:R1:W5:Y:S04]  /*07e0*/  @!P3 LDG.E R45, desc[UR6][R8.64+0x780] ;  /* 0x00078006082db981 */ /* 0x000368000c1e1900 */
[----:B------:R1:W5:Y:S02]  /*07f0*/  @!P4 LDG.E R46, desc[UR6][R8.64+0x800] ;  /* 0x00080006082ec981 */ /* 0x000364000c1e1900 */
.L_x_3:
[----:B------:R-:W-:Y:S01]  /*0800*/  VIMNMX R5, PT, PT, R24, 0xe0, !PT ;  /* 0x000000e018057848 */ /* 0x000fe20007fe0100 */
[----:B------:R-:W2:Y:S01]  /*0810*/  LDCU UR4, c[0x0][0x3c8] ;  /* 0x00007900ff0477ac */ /* 0x000ea20008000800 */
[----:B------:R-:W-:Y:S01]  /*0820*/  SHF.R.U32.HI R0, RZ, 0x5, R3 ;  /* 0x00000005ff007819 */ /* 0x000fe20000011603 */
[----:B------:R-:W-:Y:S01]  /*0830*/  BSSY.RECONVERGENT B0, `(.L_x_4) ;  /* 0x0000025000007945 */ /* 0x000fe20003800200 */
[--C-:B------:R-:W-:Y:S01]  /*0840*/  IADD3 R5, PT, PT, R5, 0x1f, -R24.reuse ;  /* 0x0000001f05057810 */ /* 0x100fe20007ffe818 */
[----:B------:R-:W-:Y:S01]  /*0850*/  UMOV UR5, 0xffffffff ;  /* 0xffffffff00057882 */ /* 0x000fe20000000000 */
[----:B01----:R-:W-:Y:S02]  /*0860*/  IMAD.MOV.U32 R8, RZ, RZ, R24 ;  /* 0x000000ffff087224 */ /* 0x003fe400078e0018 */
[C---:B------:R-:W-:Y:S01]  /*0870*/  ISETP.GE.U32.AND P0, PT, R5.reuse, 0x1e0, PT ;  /* 0x000001e00500780c */ /* 0x040fe20003f06070 */
[----:B------:R-:W-:Y:S01]  /*0880*/  IMAD.SHL.U32 R0, R0, 0x400, RZ ;  /* 0x0000040000007824 */ /* 0x000fe200078e00ff */
[----:B------:R-:W-:-:S04]  /*0890*/  LEA.HI R6, R5, 0x1, RZ, 0x1b ;  /* 0x0000000105067811 */ /* 0x000fc800078fd8ff */
[----:B------:R-:W-:-:S04]  /*08a0*/  LOP3.LUT R9, R6, 0xf, RZ, 0xc0, !PT ;  /* 0x0000000f06097812 */ /* 0x000fc800078ec0ff */
[----:B------:R-:W-:Y:S01]  /*08b0*/  ISETP.NE.AND P1, PT, R9, RZ, PT ;  /* 0x000000ff0900720c */ /* 0x000fe20003f25270 */
[----:B--2---:R-:W-:Y:S02]  /*08c0*/  USHF.L.U32 UR4, UR5, UR4, URZ ;  /* 0x0000000405047299 */ /* 0x004fe400080006ff */
[----:B------:R-:W-:Y:S10]  /*08d0*/  @!P0 BRA `(.L_x_5) ;  /* 0x0000000000688947 */ /* 0x000ff40003800000 */
[----:B------:R-:W-:Y:S01]  /*08e0*/  IMAD R10, R24, 0x4, R0 ;  /* 0x00000004180a7824 */ /* 0x000fe200078e0200 */
[----:B------:R-:W-:Y:S01]  /*08f0*/  LOP3.LUT R5, R6, 0xffffff0, RZ, 0xc0, !PT ;  /* 0x0ffffff006057812 */ /* 0x000fe200078ec0ff */
[----:B------:R-:W-:-:S03]  /*0900*/  IMAD.MOV.U32 R8, RZ, RZ, R24 ;  /* 0x000000ffff087224 */ /* 0x000fc600078e0018 */
[----:B------:R-:W-:Y:S01]  /*0910*/  IADD3 R10, PT, PT, R10, 0x400, R7 ;  /* 0x000004000a0a7810 */ /* 0x000fe20007ffe007 */
[----:B------:R-:W-:-:S07]  /*0920*/  IMAD.MOV R5, RZ, RZ, -R5 ;  /* 0x000000ffff057224 */ /* 0x000fce00078e0a05 */
.L_x_6:
[----:B------:R-:W-:Y:S01]  /*0930*/  VIADD R5, R5, 0x10 ;  /* 0x0000001005057836 */ /* 0x000fe20000000000 */
[----:B------:R-:W-:Y:S01]  /*0940*/  STS [R10+-0x400], RZ ;  /* 0xfffc00ff0a007388 */ /* 0x000fe20000000800 */
[----:B------:R-:W-:-:S03]  /*0950*/  VIADD R8, R8, 0x200 ;  /* 0x0000020008087836 */ /* 0x000fc60000000000 */
[----:B------:R-:W-:Y:S01]  /*0960*/  ISETP.NE.AND P0, PT, R5, RZ, PT ;  /* 0x000000ff0500720c */ /* 0x000fe20003f05270 */
[----:B------:R-:W-:Y:S04]  /*0970*/  STS [R10+-0x380], RZ ;  /* 0xfffc80ff0a007388 */ /* 0x000fe80000000800 */
[----:B------:R-:W-:Y:S04]  /*0980*/  STS [R10+-0x300], RZ ;  /* 0xfffd00ff0a007388 */ /* 0x000fe80000000800 */
[----:B------:R-:W-:Y:S04]  /*0990*/  STS [R10+-0x280], RZ ;  /* 0xfffd80ff0a007388 */ /* 0x000fe80000000800 */
[----:B------:R-:W-:Y:S04]  /*09a0*/  STS [R10+-0x200], RZ ;  /* 0xfffe00ff0a007388 */ /* 0x000fe80000000800 */
[----:B------:R-:W-:Y:S04]  /*09b0*/  STS [R10+-0x180], RZ ;  /* 0xfffe80ff0a007388 */ /* 0x000fe80000000800 */
[----:B------:R-:W-:Y:S04]  /*09c0*/  STS [R10+-0x100], RZ ;  /* 0xffff00ff0a007388 */ /* 0x000fe80000000800 */
[----:B------:R-:W-:Y:S04]  /*09d0*/  STS [R10+-0x80], RZ ;  /* 0xffff80ff0a007388 */ /* 0x000fe80000000800 */
[----:B------:R-:W-:Y:S04]  /*09e0*/  STS [R10], RZ ;  /* 0x000000ff0a007388 */ /* 0x000fe80000000800 */
[----:B------:R-:W-:Y:S04]  /*09f0*/  STS [R10+0x80], RZ ;  /* 0x000080ff0a007388 */ /* 0x000fe80000000800 */
[----:B------:R-:W-:Y:S04]  /*0a00*/  STS [R10+0x100], RZ ;  /* 0x000100ff0a007388 */ /* 0x000fe80000000800 */
[----:B------:R-:W-:Y:S04]  /*0a10*/  STS [R10+0x180], RZ ;  /* 0x000180ff0a007388 */ /* 0x000fe80000000800 */
[----:B------:R-:W-:Y:S04]  /*0a20*/  STS [R10+0x200], RZ ;  /* 0x000200ff0a007388 */ /* 0x000fe80000000800 */
[----:B------:R-:W-:Y:S04]  /*0a30*/  STS [R10+0x280], RZ ;  /* 0x000280ff0a007388 */ /* 0x000fe80000000800 */
[----:B------:R-:W-:Y:S04]  /*0a40*/  STS [R10+0x300], RZ ;  /* 0x000300ff0a007388 */ /* 0x000fe80000000800 */
[----:B------:R0:W-:Y:S02]  /*0a50*/  STS [R10+0x380], RZ ;  /* 0x000380ff0a007388 */ /* 0x0001e40000000800 */
[----:B0-----:R-:W-:Y:S01]  /*0a60*/  VIADD R10, R10, 0x800 ;  /* 0x000008000a0a7836 */ /* 0x001fe20000000000 */
[----:B------:R-:W-:Y:S06]  /*0a70*/  @P0 BRA `(.L_x_6) ;  /* 0xfffffffc00ac0947 */ /* 0x000fec000383ffff */
.L_x_5:
[----:B------:R-:W-:Y:S05]  /*0a80*/  BSYNC.RECONVERGENT B0 ;  /* 0x0000000000007941 */ /* 0x000fea0003800200 */
.L_x_4:
[----:B------:R-:W-:Y:S01]  /*0a90*/  BSSY.RECONVERGENT B0, `(.L_x_7) ;  /* 0x0000026000007945 */ /* 0x000fe20003800200 */
[----:B------:R-:W-:-:S03]  /*0aa0*/  IMAD.IADD R5, R7, 0x1, R0 ;  /* 0x0000000107057824 */ /* 0x000fc600078e0200 */
[----:B------:R-:W-:Y:S05]  /*0ab0*/  @!P1 BRA `(.L_x_8) ;  /* 0x00000000008c9947 */ /* 0x000fea0003800000 */
[----:B------:R-:W-:Y:S01]  /*0ac0*/  ISETP.GE.U32.AND P0, PT, R9, 0x8, PT ;  /* 0x000000080900780c */ /* 0x000fe20003f06070 */
[----:B------:R-:W-:Y:S01]  /*0ad0*/  BSSY.RECONVERGENT B1, `(.L_x_9) ;  /* 0x000000e000017945 */ /* 0x000fe20003800200 */
[----:B------:R-:W-:-:S04]  /*0ae0*/  LOP3.LUT R10, R6, 0x7, RZ, 0xc0, !PT ;  /* 0x00000007060a7812 */ /* 0x000fc800078ec0ff */
[----:B------:R-:W-:-:S07]  /*0af0*/  ISETP.NE.AND P1, PT, R10, RZ, PT ;  /* 0x000000ff0a00720c */ /* 0x000fce0003f25270 */
[----:B------:R-:W-:Y:S06]  /*0b00*/  @!P0 BRA `(.L_x_10) ;  /* 0x0000000000288947 */ /* 0x000fec0003800000 */
[C---:B------:R-:W-:Y:S02]  /*0b10*/  IMAD R9, R8.reuse, 0x4, R5 ;  /* 0x0000000408097824 */ /* 0x040fe400078e0205 */
[----:B------:R-:W-:-:S03]  /*0b20*/  VIADD R8, R8, 0x100 ;  /* 0x0000010008087836 */ /* 0x000fc60000000000 */
[----:B------:R0:W-:Y:S04]  /*0b30*/  STS [R9], RZ ;  /* 0x000000ff09007388 */ /* 0x0001e80000000800 */
[----:B------:R0:W-:Y:S04]  /*0b40*/  STS [R9+0x80], RZ ;  /* 0x000080ff09007388 */ /* 0x0001e80000000800 */
[----:B------:R0:W-:Y:S04]  /*0b50*/  STS [R9+0x100], RZ ;  /* 0x000100ff09007388 */ /* 0x0001e80000000800 */
[----:B------:R0:W-:Y:S04]  /*0b60*/  STS [R9+0x180], RZ ;  /* 0x000180ff09007388 */ /* 0x0001e80000000800 */
[----:B------:R0:W-:Y:S04]  /*0b70*/  STS [R9+0x200], RZ ;  /* 0x000200ff09007388 */ /* 0x0001e80000000800 */
[----:B------:R0:W-:Y:S04]  /*0b80*/  STS [R9+0x280], RZ ;  /* 0x000280ff09007388 */ /* 0x0001e80000000800 */
[----:B------:R0:W-:Y:S04]  /*0b90*/  STS [R9+0x300], RZ ;  /* 0x000300ff09007388 */ /* 0x0001e80000000800 */
[----:B------:R0:W-:Y:S02]  /*0ba0*/  STS [R9+0x380], RZ ;  /* 0x000380ff09007388 */ /* 0x0001e40000000800 */
.L_x_10:
[----:B------:R-:W-:Y:S05]  /*0bb0*/  BSYNC.RECONVERGENT B1 ;  /* 0x0000000000017941 */ /* 0x000fea0003800200 */
.L_x_9:
[----:B------:R-:W-:Y:S05]  /*0bc0*/  @!P1 BRA `(.L_x_8) ;  /* 0x0000000000489947 */ /* 0x000fea0003800000 */
[----:B------:R-:W-:Y:S02]  /*0bd0*/  ISETP.GE.U32.AND P0, PT, R10, 0x4, PT ;  /* 0x000000040a00780c */ /* 0x000fe40003f06070 */
[----:B------:R-:W-:-:S04]  /*0be0*/  LOP3.LUT R6, R6, 0x3, RZ, 0xc0, !PT ;  /* 0x0000000306067812 */ /* 0x000fc800078ec0ff */
[----:B------:R-:W-:-:S07]  /*0bf0*/  ISETP.NE.AND P1, PT, R6, RZ, PT ;  /* 0x000000ff0600720c */ /* 0x000fce0003f25270 */
[C---:B0-----:R-:W-:Y:S02]  /*0c00*/  @P0 IMAD R9, R8.reuse, 0x4, R5 ;  /* 0x0000000408090824 */ /* 0x041fe400078e0205 */
[----:B------:R-:W-:-:S03]  /*0c10*/  @P0 VIADD R8, R8, 0x80 ;  /* 0x0000008008080836 */ /* 0x000fc60000000000 */
[----:B------:R1:W-:Y:S04]  /*0c20*/  @P0 STS [R9], RZ ;  /* 0x000000ff09000388 */ /* 0x0003e80000000800 */
[----:B------:R1:W-:Y:S04]  /*0c30*/  @P0 STS [R9+0x80], RZ ;  /* 0x000080ff09000388 */ /* 0x0003e80000000800 */
[----:B------:R1:W-:Y:S04]  /*0c40*/  @P0 STS [R9+0x100], RZ ;  /* 0x000100ff09000388 */ /* 0x0003e80000000800 */
[----:B------:R1:W-:Y:S01]  /*0c50*/  @P0 STS [R9+0x180], RZ ;  /* 0x000180ff09000388 */ /* 0x0003e20000000800 */
[----:B------:R-:W-:Y:S05]  /*0c60*/  @!P1 BRA `(.L_x_8) ;  /* 0x0000000000209947 */ /* 0x000fea0003800000 */
[----:B------:R-:W-:Y:S02]  /*0c70*/  IMAD R0, R8, 0x4, R0 ;  /* 0x0000000408007824 */ /* 0x000fe400078e0200 */
[----:B------:R-:W-:Y:S02]  /*0c80*/  IMAD.MOV R6, RZ, RZ, -R6 ;  /* 0x000000ffff067224 */ /* 0x000fe400078e0a06 */
[----:B------:R-:W-:-:S07]  /*0c90*/  IMAD.IADD R0, R7, 0x1, R0 ;  /* 0x0000000107007824 */ /* 0x000fce00078e0200 */
.L_x_11:
[----:B------:R-:W-:Y:S01]  /*0ca0*/  VIADD R6, R6, 0x1 ;  /* 0x0000000106067836 */ /* 0x000fe20000000000 */
[----:B------:R0:W-:Y:S04]  /*0cb0*/  STS [R0], RZ ;  /* 0x000000ff00007388 */ /* 0x0001e80000000800 */
[----:B------:R-:W-:Y:S01]  /*0cc0*/  ISETP.NE.AND P0, PT, R6, RZ, PT ;  /* 0x000000ff0600720c */ /* 0x000fe20003f05270 */
[----:B0-----:R-:W-:-:S12]  /*0cd0*/  VIADD R0, R0, 0x80 ;  /* 0x0000008000007836 */ /* 0x001fd80000000000 */
[----:B------:R-:W-:Y:S05]  /*0ce0*/  @P0 BRA `(.L_x_11) ;  /* 0xfffffffc00ec0947 */ /* 0x000fea000383ffff */
.L_x_8:
[----:B------:R-:W-:Y:S05]  /*0cf0*/  BSYNC.RECONVERGENT B0 ;  /* 0x0000000000007941 */ /* 0x000fea0003800200 */
.L_x_7:
[----:B------:R-:W2:Y:S01]  /*0d00*/  LDCU UR5, c[0x0][0x3c4] ;  /* 0x00007880ff0577ac */ /* 0x000ea20008000800 */
[----:B-----5:R-:W-:Y:S01]  /*0d10*/  LOP3.LUT R27, R28, 0x80000000, RZ, 0x3c, !PT ;  /* 0x800000001c1b7812 */ /* 0x020fe200078e3cff */
[----:B------:R-:W-:Y:S01]  /*0d20*/  BSSY.RECONVERGENT B0, `(.L_x_12) ;  /* 0x0000080000007945 */ /* 0x000fe20003800200 */
[----:B------:R-:W-:Y:S02]  /*0d30*/  LOP3.LUT R22, R29, 0x80000000, RZ, 0x3c, !PT ;  /* 0x800000001d167812 */ /* 0x000fe400078e3cff */
[----:B------:R-:W-:Y:S02]  /*0d40*/  LOP3.LUT R21, R30, 0x80000000, RZ, 0x3c, !PT ;  /* 0x800000001e157812 */ /* 0x000fe400078e3cff */
[----:B------:R-:W-:Y:S02]  /*0d50*/  LOP3.LUT R18, R31, 0x80000000, RZ, 0x3c, !PT ;  /* 0x800000001f127812 */ /* 0x000fe400078e3cff */
[----:B------:R-:W-:Y:S02]  /*0d60*/  LOP3.LUT R20, R33, 0x80000000, RZ, 0x3c, !PT ;  /* 0x8000000021147812 */ /* 0x000fe400078e3cff */
[----:B------:R-:W-:-:S02]  /*0d70*/  LOP3.LUT R23, R32, 0x80000000, RZ, 0x3c, !PT ;  /* 0x8000000020177812 */ /* 0x000fc400078e3cff */
[----:B------:R-:W-:Y:S02]  /*0d80*/  LOP3.LUT R25, R34, 0x80000000, RZ, 0x3c, !PT ;  /* 0x8000000022197812 */ /* 0x000fe400078e3cff */
[----:B------:R-:W-:Y:S02]  /*0d90*/  LOP3.LUT R17, R36, 0x80000000, RZ, 0x3c, !PT ;  /* 0x8000000024117812 */ /* 0x000fe400078e3cff */
[----:B------:R-:W-:Y:S02]  /*0da0*/  LOP3.LUT R19, R38, 0x80000000, RZ, 0x3c, !PT ;  /* 0x8000000026137812 */ /* 0x000fe400078e3cff */
[----:B--2---:R-:W-:Y:S02]  /*0db0*/  SHF.R.U32.HI R49, RZ, UR5, R27 ;  /* 0x00000005ff317c19 */ /* 0x004fe4000801161b */
[----:B------:R-:W-:Y:S02]  /*0dc0*/  SHF.R.U32.HI R52, RZ, UR5, R22 ;  /* 0x00000005ff347c19 */ /* 0x000fe40008011616 */
[----:B------:R-:W-:-:S02]  /*0dd0*/  LOP3.LUT R49, R49, UR4, RZ, 0x30, !PT ;  /* 0x0000000431317c12 */ /* 0x000fc4000f8e30ff */
[----:B------:R-:W-:Y:S02]  /*0de0*/  LOP3.LUT R52, R52, UR4, RZ, 0x30, !PT ;  /* 0x0000000434347c12 */ /* 0x000fe4000f8e30ff */
[----:B------:R-:W-:Y:S01]  /*0df0*/  SHF.R.U32.HI R56, RZ, UR5, R21 ;  /* 0x00000005ff387c19 */ /* 0x000fe20008011615 */
[--C-:B------:R-:W-:Y:S01]  /*0e00*/  IMAD R0, R49, 0x4, R5.reuse ;  /* 0x0000000431007824 */ /* 0x100fe200078e0205 */
[----:B------:R-:W-:Y:S01]  /*0e10*/  SHF.R.U32.HI R48, RZ, UR5, R18 ;  /* 0x00000005ff307c19 */ /* 0x000fe20008011612 */
[----:B------:R-:W-:Y:S01]  /*0e20*/  IMAD R6, R52, 0x4, R5 ;  /* 0x0000000434067824 */ /* 0x000fe200078e0205 */
[----:B------:R-:W-:Y:S01]  /*0e30*/  LOP3.LUT R56, R56, UR4, RZ, 0x30, !PT ;  /* 0x0000000438387c12 */ /* 0x000fe2000f8e30ff */
[----:B------:R-:W-:Y:S01]  /*0e40*/  NOP ;  /* 0x0000000000007918 */ /* 0x000fe20000000000 */
[----:B01----:R-:W-:Y:S01]  /*0e50*/  SHF.R.U32.HI R9, RZ, UR5, R20 ;  /* 0x00000005ff097c19 */ /* 0x003fe20008011614 */
[----:B------:R0:W-:Y:S01]  /*0e60*/  ATOMS.POPC.INC.32 RZ, [R0+URZ] ;  /* 0x0000000000ff7f8c */ /* 0x0001e2000d8000ff */
[----:B------:R-:W-:-:S02]  /*0e70*/  LOP3.LUT R48, R48, UR4, RZ, 0x30, !PT ;  /* 0x0000000430307c12 */ /* 0x000fc4000f8e30ff */
[----:B------:R-:W-:Y:S01]  /*0e80*/  SHF.R.U32.HI R8, RZ, UR5, R23 ;  /* 0x00000005ff087c19 */ /* 0x000fe20008011617 */
[----:B------:R1:W-:Y:S01]  /*0e90*/  ATOMS.POPC.INC.32 RZ, [R6+URZ] ;  /* 0x0000000006ff7f8c */ /* 0x0003e2000d8000ff */
[----:B------:R-:W-:Y:S02]  /*0ea0*/  SHF.R.U32.HI R11, RZ, UR5, R25 ;  /* 0x00000005ff0b7c19 */ /* 0x000fe40008011619 */
[----:B------:R-:W-:Y:S01]  /*0eb0*/  LOP3.LUT R10, R9, UR4, RZ, 0x30, !PT ;  /* 0x00000004090a7c12 */ /* 0x000fe2000f8e30ff */
[--C-:B0-----:R-:W-:Y:S01]  /*0ec0*/  IMAD R0, R56, 0x4, R5.reuse ;  /* 0x0000000438007824 */ /* 0x101fe200078e0205 */
[----:B------:R-:W-:Y:S02]  /*0ed0*/  LOP3.LUT R8, R8, UR4, RZ, 0x30, !PT ;  /* 0x0000000408087c12 */ /* 0x000fe4000f8e30ff */
[----:B------:R-:W-:Y:S01]  /*0ee0*/  LOP3.LUT R12, R11, UR4, RZ, 0x30, !PT ;  /* 0x000000040b0c7c12 */ /* 0x000fe2000f8e30ff */
[--C-:B-1----:R-:W-:Y:S01]  /*0ef0*/  IMAD R6, R48, 0x4, R5.reuse ;  /* 0x0000000430067824 */ /* 0x102fe200078e0205 */
[----:B------:R0:W-:Y:S01]  /*0f00*/  ATOMS.POPC.INC.32 RZ, [R0+URZ] ;  /* 0x0000000000ff7f8c */ /* 0x0001e2000d8000ff */
[--C-:B------:R-:W-:Y:S01]  /*0f10*/  IMAD R9, R10, 0x4, R5.reuse ;  /* 0x000000040a097824 */ /* 0x100fe200078e0205 */
[----:B------:R-:W-:Y:S01]  /*0f20*/  LOP3.LUT R10, R35, 0x80000000, RZ, 0x3c, !PT ;  /* 0x80000000230a7812 */ /* 0x000fe200078e3cff */
[--C-:B------:R-:W-:Y:S01]  /*0f30*/  IMAD R8, R8, 0x4, R5.reuse ;  /* 0x0000000408087824 */ /* 0x100fe200078e0205 */
[----:B------:R1:W-:Y:S01]  /*0f40*/  ATOMS.POPC.INC.32 RZ, [R6+URZ] ;  /* 0x0000000006ff7f8c */ /* 0x0003e2000d8000ff */
[----:B------:R-:W-:Y:S01]  /*0f50*/  IMAD R11, R12, 0x4, R5 ;  /* 0x000000040c0b7824 */ /* 0x000fe200078e0205 */
[----:B------:R-:W-:-:S02]  /*0f60*/  LOP3.LUT R12, R37, 0x80000000, RZ, 0x3c, !PT ;  /* 0x80000000250c7812 */ /* 0x000fc400078e3cff */
[----:B------:R-:W-:Y:S01]  /*0f70*/  LOP3.LUT R16, R39, 0x80000000, RZ, 0x3c, !PT ;  /* 0x8000000027107812 */ /* 0x000fe200078e3cff */
[----:B------:R-:W-:Y:S01]  /*0f80*/  ATOMS.POPC.INC.32 RZ, [R8+URZ] ;  /* 0x0000000008ff7f8c */ /* 0x000fe2000d8000ff */
[----:B0-----:R-:W-:Y:S02]  /*0f90*/  SHF.R.U32.HI R0, RZ, UR5, R10 ;  /* 0x00000005ff007c19 */ /* 0x001fe4000801160a */
[----:B-1----:R-:W-:Y:S01]  /*0fa0*/  SHF.R.U32.HI R6, RZ, UR5, R17 ;  /* 0x00000005ff067c19 */ /* 0x002fe20008011611 */
[----:B------:R0:W-:Y:S01]  /*0fb0*/  ATOMS.POPC.INC.32 RZ, [R9+URZ] ;  /* 0x0000000009ff7f8c */ /* 0x0001e2000d8000ff */
[----:B------:R-:W-:Y:S02]  /*0fc0*/  SHF.R.U32.HI R14, RZ, UR5, R19 ;  /* 0x00000005ff0e7c19 */ /* 0x000fe40008011613 */
[----:B------:R-:W-:Y:S01]  /*0fd0*/  LOP3.LUT R6, R6, UR4, RZ, 0x30, !PT ;  /* 0x0000000406067c12 */ /* 0x000fe2000f8e30ff */
[----:B------:R1:W-:Y:S01]  /*0fe0*/  ATOMS.POPC.INC.32 RZ, [R11+URZ] ;  /* 0x000000000bff7f8c */ /* 0x0003e2000d8000ff */
[----:B------:R-:W-:-:S02]  /*0ff0*/  SHF.R.U32.HI R13, RZ, UR5, R12 ;  /* 0x00000005ff0d7c19 */ /* 0x000fc4000801160c */
[----:B------:R-:W-:Y:S02]  /*1000*/  LOP3.LUT R0, R0, UR4, RZ, 0x30, !PT ;  /* 0x0000000400007c12 */ /* 0x000fe4000f8e30ff */
[----:B0-----:R-:W-:Y:S02]  /*1010*/  SHF.R.U32.HI R9, RZ, UR5, R16 ;  /* 0x00000005ff097c19 */ /* 0x001fe40008011610 */
[----:B------:R-:W-:Y:S01]  /*1020*/  LOP3.LUT R50, R14, UR4, RZ, 0x30, !PT ;  /* 0x000000040e327c12 */ /* 0x000fe2000f8e30ff */
[--C-:B------:R-:W-:Y:S01]  /*1030*/  IMAD R14, R6, 0x4, R5.reuse ;  /* 0x00000004060e7824 */ /* 0x100fe200078e0205 */
[----:B------:R-:W-:Y:S01]  /*1040*/  LOP3.LUT R8, R13, UR4, RZ, 0x30, !PT ;  /* 0x000000040d087c12 */ /* 0x000fe2000f8e30ff */
[--C-:B------:R-:W-:Y:S01]  /*1050*/  IMAD R0, R0, 0x4, R5.reuse ;  /* 0x0000000400007824 */ /* 0x100fe200078e0205 */
[----:B------:R-:W-:Y:S01]  /*1060*/  LOP3.LUT R6, R9, UR4, RZ, 0x30, !PT ;  /* 0x0000000409067c12 */ /* 0x000fe2000f8e30ff */
[--C-:B------:R-:W-:Y:S01]  /*1070*/  IMAD R50, R50, 0x4, R5.reuse ;  /* 0x0000000432327824 */ /* 0x100fe200078e0205 */
[----:B------:R-:W-:Y:S01]  /*1080*/  LOP3.LUT R9, R40, 0x80000000, RZ, 0x3c, !PT ;  /* 0x8000000028097812 */ /* 0x000fe200078e3cff */
[--C-:B------:R-:W-:Y:S01]  /*1090*/  IMAD R26, R8, 0x4, R5.reuse ;  /* 0x00000004081a7824 */ /* 0x100fe200078e0205 */
[----:B------:R0:W-:Y:S01]  /*10a0*/  ATOMS.POPC.INC.32 RZ, [R0+URZ] ;  /* 0x0000000000ff7f8c */ /* 0x0001e2000d8000ff */
[----:B------:R-:W-:Y:S01]  /*10b0*/  IMAD R51, R6, 0x4, R5 ;  /* 0x0000000406337824 */ /* 0x000fe200078e0205 */
[----:B------:R-:W-:-:S02]  /*10c0*/  LOP3.LUT R6, R43, 0x80000000, RZ, 0x3c, !PT ;  /* 0x800000002b067812 */ /* 0x000fc400078e3cff */
[----:B-1----:R-:W-:Y:S01]  /*10d0*/  LOP3.LUT R11, R44, 0x80000000, RZ, 0x3c, !PT ;  /* 0x800000002c0b7812 */ /* 0x002fe200078e3cff */
[----:B------:R1:W-:Y:S01]  /*10e0*/  ATOMS.POPC.INC.32 RZ, [R14+URZ] ;  /* 0x000000000eff7f8c */ /* 0x0003e2000d8000ff */
[----:B------:R-:W-:Y:S02]  /*10f0*/  LOP3.LUT R8, R45, 0x80000000, RZ, 0x3c, !PT ;  /* 0x800000002d087812 */ /* 0x000fe400078e3cff */
[----:B------:R-:W-:Y:S01]  /*1100*/  LOP3.LUT R13, R46, 0x80000000, RZ, 0x3c, !PT ;  /* 0x800000002e0d7812 */ /* 0x000fe200078e3cff */
[----:B------:R2:W-:Y:S01]  /*1110*/  ATOMS.POPC.INC.32 RZ, [R26+URZ] ;  /* 0x000000001aff7f8c */ /* 0x0005e2000d8000ff */
[----:B0-----:R-:W-:Y:S02]  /*1120*/  SHF.R.U32.HI R0, RZ, UR5, R9 ;  /* 0x00000005ff007c19 */ /* 0x001fe40008011609 */
[----:B------:R-:W-:Y:S01]  /*1130*/  SHF.R.U32.HI R53, RZ, UR5, R11 ;  /* 0x00000005ff357c19 */ /* 0x000fe2000801160b */
[----:B-1----:R-:W0:Y:S01]  /*1140*/  LDC.64 R14, c[0x0][0x380] ;  /* 0x0000e000ff0e7b82 */ /* 0x002e220000000a00 */
[----:B------:R-:W-:Y:S01]  /*1150*/  SHF.R.U32.HI R55, RZ, UR5, R8 ;  /* 0x00000005ff377c19 */ /* 0x000fe20008011608 */
[----:B------:R1:W-:Y:S01]  /*1160*/  ATOMS.POPC.INC.32 RZ, [R50+URZ] ;  /* 0x0000000032ff7f8c */ /* 0x0003e2000d8000ff */
[----:B------:R-:W-:-:S02]  /*1170*/  SHF.R.U32.HI R57, RZ, UR5, R13 ;  /* 0x00000005ff397c19 */ /* 0x000fc4000801160d */
[----:B--2---:R-:W-:Y:S01]  /*1180*/  SHF.R.U32.HI R26, RZ, UR5, R6 ;  /* 0x00000005ff1a7c19 */ /* 0x004fe20008011606 */
[----:B------:R2:W-:Y:S01]  /*1190*/  ATOMS.POPC.INC.32 RZ, [R51+URZ] ;  /* 0x0000000033ff7f8c */ /* 0x0005e2000d8000ff */
[----:B------:R-:W-:Y:S02]  /*11a0*/  LOP3.LUT R0, R0, UR4, RZ, 0x30, !PT ;  /* 0x0000000400007c12 */ /* 0x000fe4000f8e30ff */
[----:B------:R-:W-:Y:S02]  /*11b0*/  LOP3.LUT R54, R26, UR4, RZ, 0x30, !PT ;  /* 0x000000041a367c12 */ /* 0x000fe4000f8e30ff */
[----:B------:R-:W-:Y:S01]  /*11c0*/  LOP3.LUT R58, R53, UR4, RZ, 0x30, !PT ;  /* 0x00000004353a7c12 */ /* 0x000fe2000f8e30ff */
[--C-:B------:R-:W-:Y:S01]  /*11d0*/  IMAD R53, R0, 0x4, R5.reuse ;  /* 0x0000000400357824 */ /* 0x100fe200078e0205 */
[----:B------:R-:W-:Y:S01]  /*11e0*/  ISETP.GT.U32.AND P2, PT, R3, 0xff, PT ;  /* 0x000000ff0300780c */ /* 0x000fe20003f44070 */
[--C-:B------:R-:W-:Y:S01]  /*11f0*/  IMAD R54, R54, 0x4, R5.reuse ;  /* 0x0000000436367824 */ /* 0x100fe200078e0205 */
[----:B------:R-:W-:Y:S01]  /*1200*/  LOP3.LUT R60, R55, UR4, RZ, 0x30, !PT ;  /* 0x00000004373c7c12 */ /* 0x000fe2000f8e30ff */
[--C-:B------:R-:W-:Y:S01]  /*1210*/  IMAD R58, R58, 0x4, R5.reuse ;  /* 0x000000043a3a7824 */ /* 0x100fe200078e0205 */
[----:B------:R-:W-:Y:S01]  /*1220*/  LOP3.LUT R26, R57, UR4, RZ, 0x30, !PT ;  /* 0x00000004391a7c12 */ /* 0x000fe2000f8e30ff */
[----:B------:R3:W-:Y:S01]  /*1230*/  ATOMS.POPC.INC.32 RZ, [R53+URZ] ;  /* 0x0000000035ff7f8c */ /* 0x0007e2000d8000ff */
[----:B-1----:R-:W-:Y:S01]  /*1240*/  P2R R50, PR, RZ, 0x4 ;  /* 0x00000004ff327803 */ /* 0x002fe20000000000 */
[----:B------:R-:W-:-:S02]  /*1250*/  IMAD R60, R60, 0x4, R5 ;  /* 0x000000043c3c7824 */ /* 0x000fc400078e0205 */
[----:B------:R-:W-:Y:S01]  /*1260*/  IMAD R5, R26, 0x4, R5 ;  /* 0x000000041a057824 */ /* 0x000fe200078e0205 */
[----:B------:R3:W-:Y:S01]  /*1270*/  ATOMS.POPC.INC.32 RZ, [R54+URZ] ;  /* 0x0000000036ff7f8c */ /* 0x0007e2000d8000ff */
[----:B--2---:R-:W-:Y:S02]  /*1280*/  IMAD R51, R3, 0x4, R7 ;  /* 0x0000000403337824 */ /* 0x004fe400078e0207 */
[----:B------:R-:W-:Y:S01]  /*1290*/  IMAD.MOV.U32 R0, RZ, RZ, RZ ;  /* 0x000000ffff007224 */ /* 0x000fe200078e00ff */
[----:B------:R3:W-:Y:S04]  /*12a0*/  ATOMS.POPC.INC.32 RZ, [R58+URZ] ;  /* 0x000000003aff7f8c */ /* 0x0007e8000d8000ff */
[----:B------:R3:W-:Y:S04]  /*12b0*/  ATOMS.POPC.INC.32 RZ, [R60+URZ] ;  /* 0x000000003cff7f8c */ /* 0x0007e8000d8000ff */
[----:B------:R3:W-:Y:S01]  /*12c0*/  ATOMS.POPC.INC.32 RZ, [R5+URZ] ;  /* 0x0000000005ff7f8c */ /* 0x0007e2000d8000ff */
[----:B------:R-:W-:Y:S06]  /*12d0*/  BAR.SYNC.DEFER_BLOCKING 0x0 ;  /* 0x0000000000007b1d */ /* 0x000fec0000010000 */
[----:B------:R-:W-:Y:S05]  /*12e0*/  @P2 BRA `(.L_x_13) ;  /* 0x00000000008c2947 */ /* 0x000fea0003800000 */
[----:B------:R-:W1:Y:S04]  /*12f0*/  LDS R0, [R51] ;  /* 0x0000000033007984 */ /* 0x000e680000000800 */
[----:B---3--:R-:W2:Y:S04]  /*1300*/  LDS R5, [R51+0x400] ;  /* 0x0004000033057984 */ /* 0x008ea80000000800 */
[----:B------:R-:W3:Y:S04]  /*1310*/  LDS R53, [R51+0x800] ;  /* 0x0008000033357984 */ /* 0x000ee80000000800 */
[----:B------:R-:W4:Y:S04]  /*1320*/  LDS R55, [R51+0xc00] ;  /* 0x000c000033377984 */ /* 0x000f280000000800 */
[----:B------:R-:W5:Y:S04]  /*1330*/  LDS R57, [R51+0x1000] ;  /* 0x0010000033397984 */ /* 0x000f680000000800 */
[----:B------:R-:W0:Y:S04]  /*1340*/  LDS R59, [R51+0x1400] ;  /* 0x00140000333b7984 */ /* 0x000e280000000800 */
[----:B------:R-:W-:Y:S04]  /*1350*/  LDS R61, [R51+0x2000] ;  /* 0x00200000333d7984 */ /* 0x000fe80000000800 */
[----:B------:R-:W-:Y:S04]  /*1360*/  LDS R63, [R51+0x2400] ;  /* 0x00240000333f7984 */ /* 0x000fe80000000800 */
[----:B------:R-:W-:Y:S04]  /*1370*/  LDS R65, [R51+0x2800] ;  /* 0x0028000033417984 */ /* 0x000fe80000000800 */
[----:B------:R-:W-:Y:S04]  /*1380*/  STS [R51], RZ ;  /* 0x000000ff33007388 */ /* 0x000fe80000000800 */
[----:B-1----:R-:W-:Y:S01]  /*1390*/  STS [R51+0x400], R0 ;  /* 0x0004000033007388 */ /* 0x002fe20000000800 */
[----:B--2---:R-:W-:-:S03]  /*13a0*/  IMAD.IADD R54, R0, 0x1, R5 ;  /* 0x0000000100367824 */ /* 0x004fc600078e0205 */
[----:B------:R-:W1:Y:S01]  /*13b0*/  LDS R5, [R51+0x1800] ;  /* 0x0018000033057984 */ /* 0x000e620000000800 */
[----:B---3--:R-:W-:-:S03]  /*13c0*/  IMAD.IADD R58, R54, 0x1, R53 ;  /* 0x00000001363a7824 */ /* 0x008fc600078e0235 */
[----:B------:R-:W2:Y:S01]  /*13d0*/  LDS R53, [R51+0x1c00] ;  /* 0x001c000033357984 */ /* 0x000ea20000000800 */
[----:B----4-:R-:W-:-:S03]  /*13e0*/  IMAD.IADD R60, R58, 0x1, R55 ;  /* 0x000000013a3c7824 */ /* 0x010fc600078e0237 */
[----:B------:R1:W-:Y:S01]  /*13f0*/  STS [R51+0x800], R54 ;  /* 0x0008003633007388 */ /* 0x0003e20000000800 */
[----:B-----5:R-:W-:-:S03]  /*1400*/  IMAD.IADD R62, R60, 0x1, R57 ;  /* 0x000000013c3e7824 */ /* 0x020fc600078e0239 */
[----:B------:R-:W3:Y:S01]  /*1410*/  LDS R55, [R51+0x2c00] ;  /* 0x002c000033377984 */ /* 0x000ee20000000800 */
[----:B0-----:R-:W-:-:S03]  /*1420*/  IMAD.IADD R64, R62, 0x1, R59 ;  /* 0x000000013e407824 */ /* 0x001fc600078e023b */
[----:B------:R0:W-:Y:S04]  /*1430*/  STS [R51+0xc00], R58 ;  /* 0x000c003a33007388 */ /* 0x0001e80000000800 */
[----:B------:R4:W-:Y:S04]  /*1440*/  STS [R51+0x1000], R60 ;  /* 0x0010003c33007388 */ /* 0x0009e80000000800 */
[----:B------:R4:W-:Y:S04]  /*1450*/  STS [R51+0x1400], R62 ;  /* 0x0014003e33007388 */ /* 0x0009e80000000800 */
[----:B------:R4:W-:Y:S01]  /*1460*/  STS [R51+0x1800], R64 ;  /* 0x0018004033007388 */ /* 0x0009e20000000800 */
[----:B-1----:R-:W-:-:S04]  /*1470*/  IMAD.IADD R54, R64, 0x1, R5 ;  /* 0x0000000140367824 */ /* 0x002fc800078e0205 */
[----:B--2---:R-:W-:Y:S01]  /*1480*/  IMAD.IADD R66, R54, 0x1, R53 ;  /* 0x0000000136427824 */ /* 0x004fe200078e0235 */
[----:B------:R4:W-:Y:S03]  /*1490*/  STS [R51+0x1c00], R54 ;  /* 0x001c003633007388 */ /* 0x0009e60000000800 */
[----:B------:R-:W-:Y:S01]  /*14a0*/  IMAD.IADD R68, R66, 0x1, R61 ;  /* 0x0000000142447824 */ /* 0x000fe200078e023d */
[----:B------:R4:W-:Y:S03]  /*14b0*/  STS [R51+0x2000], R66 ;  /* 0x0020004233007388 */ /* 0x0009e60000000800 */
[----:B------:R-:W-:Y:S01]  /*14c0*/  IMAD.IADD R70, R68, 0x1, R63 ;  /* 0x0000000144467824 */ /* 0x000fe200078e023f */
[----:B------:R4:W-:Y:S03]  /*14d0*/  STS [R51+0x2400], R68 ;  /* 0x0024004433007388 */ /* 0x0009e60000000800 */
[----:B0-----:R-:W-:Y:S01]  /*14e0*/  IMAD.IADD R58, R70, 0x1, R65 ;  /* 0x00000001463a7824 */ /* 0x001fe200078e0241 */
[----:B------:R4:W-:Y:S03]  /*14f0*/  STS [R51+0x2800], R70 ;  /* 0x0028004633007388 */ /* 0x0009e60000000800 */
[----:B---3--:R-:W-:Y:S01]  /*1500*/  IMAD.IADD R0, R58, 0x1, R55 ;  /* 0x000000013a007824 */ /* 0x008fe200078e0237 */
[----:B------:R4:W-:Y:S06]  /*1510*/  STS [R51+0x2c00], R58 ;  /* 0x002c003a33007388 */ /* 0x0009ec0000000800 */
.L_x_13:
[----:B------:R-:W-:Y:S05]  /*1520*/  BSYNC.RECONVERGENT B0 ;  /* 0x0000000000007941 */ /* 0x000fea0003800200 */
.L_x_12:
[----:B------:R-:W-:Y:S01]  /*1530*/  ISETP.NE.AND P0, PT, R0, 0x1980, PT ;  /* 0x000019800000780c */ /* 0x000fe20003f05270 */
[----:B---3--:R-:W-:Y:S01]  /*1540*/  IMAD R5, R42, 0x100, R3 ;  /* 0x000001002a057824 */ /* 0x008fe200078e0203 */
[----:B------:R-:W-:Y:S01]  /*1550*/  @!P2 LOP3.LUT R53, R0, 0x40000000, RZ, 0xfc, !PT ;  /* 0x400000000035a812 */ /* 0x000fe200078efcff */
[----:B------:R-:W-:Y:S01]  /*1560*/  IMAD R41, R41, 0x11, RZ ;  /* 0x0000001129297824 */ /* 0x000fe200078e02ff */
[----:B------:R-:W-:Y:S01]  /*1570*/  ISETP.LT.U32.AND P0, PT, R3, 0x100, !P0 ;  /* 0x000001000300780c */ /* 0x000fe20004701070 */
[----:B0-----:R-:W-:-:S03]  /*1580*/  IMAD.WIDE R14, R5, 0x4, R14 ;  /* 0x00000004050e7825 */ /* 0x001fc600078e020e */
[----:B------:R-:W-:Y:S01]  /*1590*/  LOP3.LUT R57, R41, R4, RZ, 0xfc, !PT ;  /* 0x0000000429397212 */ /* 0x000fe200078efcff */
[----:B----4-:R-:W-:Y:S01]  /*15a0*/  IMAD R54, R42, 0x1980, RZ ;  /* 0x000019802a367824 */ /* 0x010fe200078e02ff */
[----:B------:R0:W-:Y:S07]  /*15b0*/  @!P2 STG.E.STRONG.SYS desc[UR6][R14.64], R53 ;  /* 0x000000350e00a986 */ /* 0x0001ee000c115906 */
[----:B------:R-:W-:Y:S06]  /*15c0*/  BAR.RED.OR.DEFER_BLOCKING 0x0, P0 ;  /* 0x0000000000007b1d */ /* 0x000fec0000014800 */
[----:B------:R-:W1:Y:S01]  /*15d0*/  B2R.RESULT RZ, P0 ;  /* 0x0000000000ff731c */ /* 0x000e620000004000 */
[----:B------:R-:W-:-:S04]  /*15e0*/  IADD3 R4, P1, PT, R54, R57, RZ ;  /* 0x0000003936047210 */ /* 0x000fc80007f3e0ff */
[----:B------:R-:W-:Y:S01]  /*15f0*/  LEA.HI.X.SX32 R55, R54, RZ, 0x1, P1 ;  /* 0x000000ff36377211 */ /* 0x000fe200008f0eff */
[----:B------:R-:W-:-:S03]  /*1600*/  IMAD.SHL.U32 R5, R4, 0x4, RZ ;  /* 0x0000000404057824 */ /* 0x000fc600078e00ff */
[----:B------:R-:W-:Y:S01]  /*1610*/  SHF.L.U64.HI R4, R4, 0x2, R55 ;  /* 0x0000000204047819 */ /* 0x000fe20000010237 */
[----:B01----:R-:W-:Y:S06]  /*1620*/  @!P0 BRA `(.L_x_14) ;  /* 0x0000001000b48947 */ /* 0x003fec0003800000 */
[----:B------:R-:W0:Y:S01]  /*1630*/  LDCU.64 UR8, c[0x0][0x3b8] ;  /* 0x00007700ff0877ac */ /* 0x000e220008000a00 */
[----:B------:R-:W-:Y:S01]  /*1640*/  BSSY B1, `(.L_x_15) ;  /* 0x0000032000017945 */ /* 0x000fe20003800000 */
[----:B------:R-:W-:Y:S01]  /*1650*/  IMAD R13, R3, 0x8, R7 ;  /* 0x00000008030d7824 */ /* 0x000fe200078e0207 */
[----:B0-----:R-:W-:-:S04]  /*1660*/  IADD3 R8, P0, PT, R5, UR8, RZ ;  /* 0x0000000805087c10 */ /* 0x001fc8000ff1e0ff */
[----:B------:R-:W-:Y:S01]  /*1670*/  IADD3.X R9, PT, PT, R4, UR9, RZ, P0, !PT ;  /* 0x0000000904097c10 */ /* 0x000fe200087fe4ff */
[----:B------:R-:W-:Y:S08]  /*1680*/  @P2 BRA `(.L_x_16) ;  /* 0x0000000000b42947 */ /* 0x000ff00003800000 */
[----:B------:R-:W0:Y:S02]  /*1690*/  LDCU.64 UR8, c[0x0][0x398] ;  /* 0x00007300ff0877ac */ /* 0x000e240008000a00 */
[----:B0-----:R-:W-:-:S04]  /*16a0*/  LEA R10, P0, R3, UR8, 0x3 ;  /* 0x00000008030a7c11 */ /* 0x001fc8000f8018ff */
[----:B------:R-:W-:-:S05]  /*16b0*/  LEA.HI.X R11, R3, UR9, RZ, 0x3, P0 ;  /* 0x00000009030b7c11 */ /* 0x000fca00080f1cff */
[----:B------:R-:W2:Y:S01]  /*16c0*/  LDG.E.64 R4, desc[UR6][R10.64] ;  /* 0x000000060a047981 */ /* 0x000ea2000c1e1b00 */
[----:B------:R-:W-:-:S04]  /*16d0*/  ISETP.GT.U32.AND P0, PT, R3, R49, PT ;  /* 0x000000310300720c */ /* 0x000fc80003f04070 */
[----:B------:R-:W-:-:S04]  /*16e0*/  SEL R17, RZ, 0x1980, !P0 ;  /* 0x00001980ff117807 */ /* 0x000fc80004000000 */
[----:B--2---:R-:W-:Y:S01]  /*16f0*/  IADD3 R4, P0, PT, R4, -R17, RZ ;  /* 0x8000001104047210 */ /* 0x004fe20007f1e0ff */
[----:B------:R-:W-:-:S03]  /*1700*/  IMAD.MOV.U32 R17, RZ, RZ, R0 ;  /* 0x000000ffff117224 */ /* 0x000fc600078e0000 */
[----:B------:R-:W-:Y:S02]  /*1710*/  IADD3.X R5, PT, PT, R5, -0x1, RZ, P0, !PT ;  /* 0xffffffff05057810 */ /* 0x000fe400007fe4ff */
[----:B------:R-:W-:-:S03]  /*1720*/  ISETP.GE.AND P0, PT, R42, 0x1, PT ;  /* 0x000000012a00780c */ /* 0x000fc60003f06270 */
[----:B------:R0:W-:Y:S10]  /*1730*/  STS.64 [R13+0x6600], R4 ;  /* 0x006600040d007388 */ /* 0x0001f40000000a00 */
[----:B------:R-:W-:Y:S05]  /*1740*/  @!P0 BRA `(.L_x_17) ;  /* 0x00000000006c8947 */ /* 0x000fea0003800000 */
[----:B------:R-:W-:Y:S01]  /*1750*/  BSSY B0, `(.L_x_18) ;  /* 0x0000019000007945 */ /* 0x000fe20003800000 */
[----:B------:R-:W-:Y:S02]  /*1760*/  IMAD.MOV.U32 R6, RZ, RZ, -0x1 ;  /* 0xffffffffff067424 */ /* 0x000fe400078e00ff */
[----:B------:R-:W-:Y:S02]  /*1770*/  IMAD.MOV.U32 R10, RZ, RZ, R42 ;  /* 0x000000ffff0a7224 */ /* 0x000fe400078e002a */
[----:B------:R-:W-:-:S07]  /*1780*/  IMAD.MOV.U32 R17, RZ, RZ, R0 ;  /* 0x000000ffff117224 */ /* 0x000fce00078e0000 */
.L_x_22:
[----:B0-----:R-:W0:Y:S01]  /*1790*/  LDC.64 R4, c[0x0][0x380] ;  /* 0x0000e000ff047b82 */ /* 0x001e220000000a00 */
[----:B------:R-:W-:Y:S01]  /*17a0*/  VIADD R19, R10, 0xffffffff ;  /* 0xffffffff0a137836 */ /* 0x000fe20000000000 */
[----:B------:R-:W-:Y:S03]  /*17b0*/  BSSY B2, `(.L_x_19) ;  /* 0x0000008000027945 */ /* 0x000fe60003800000 */
[----:B------:R-:W-:-:S04]  /*17c0*/  IMAD R11, R19, 0x100, R3 ;  /* 0x00000100130b7824 */ /* 0x000fc800078e0203 */
[----:B0-----:R-:W-:-:S07]  /*17d0*/  IMAD.WIDE R4, R11, 0x4, R4 ;  /* 0x000000040b047825 */ /* 0x001fce00078e0204 */
.L_x_20:
[----:B------:R-:W-:Y:S05]  /*17e0*/  YIELD ;  /* 0x0000000000007946 */ /* 0x000fea0003800000 */
[----:B------:R0:W-:Y:S06]  /*17f0*/  MEMBAR.SC.CTA ;  /* 0x0000000000007992 */ /* 0x0001ec0000000000 */
[----:B0-----:R-:W2:Y:S02]  /*1800*/  LDG.E.STRONG.SYS R11, desc[UR6][R4.64] ;  /* 0x00000006040b7981 */ /* 0x001ea4000c1f5900 */
[----:B--2---:R-:W-:-:S13]  /*1810*/  ISETP.NE.AND P0, PT, R11, RZ, PT ;  /* 0x000000ff0b00720c */ /* 0x004fda0003f05270 */
[----:B------:R-:W-:Y:S05]  /*1820*/  @!P0 BRA `(.L_x_20) ;  /* 0xfffffffc00ec8947 */ /* 0x000fea000383ffff */
[----:B------:R-:W-:Y:S05]  /*1830*/  BSYNC B2 ;  /* 0x0000000000027941 */ /* 0x000fea0003800000 */
.L_x_19:
[----:B------:R-:W-:Y:S01]  /*1840*/  BSSY.RECONVERGENT B2, `(.L_x_21) ;  /* 0x0000006000027945 */ /* 0x000fe20003800200 */
[C---:B------:R-:W-:Y:S02]  /*1850*/  ISETP.GT.AND P0, PT, R11.reuse, -0x1, PT ;  /* 0xffffffff0b00780c */ /* 0x040fe40003f04270 */
[----:B------:R-:W-:Y:S01]  /*1860*/  LOP3.LUT R4, R11, 0x3fffffff, RZ, 0xc0, !PT ;  /* 0x3fffffff0b047812 */ /* 0x000fe200078ec0ff */
[----:B------:R-:W-:Y:S05]  /*1870*/  WARPSYNC.EXCLUSIVE R6 ;  /* 0x0000000006007348 */ /* 0x000fea0003a00000 */
[----:B------:R-:W-:-:S05]  /*1880*/  IMAD.IADD R17, R4, 0x1, R17 ;  /* 0x0000000104117824 */ /* 0x000fca00078e0211 */
[----:B------:R-:W-:-:S07]  /*1890*/  VOTE.ANY R6, PT, P0 ;  /* 0x0000000000067806 */ /* 0x000fce00000e0100 */
[----:B------:R-:W-:Y:S05]  /*18a0*/  BSYNC.RECONVERGENT B2 ;  /* 0x0000000000027941 */ /* 0x000fea0003800200 */
.L_x_21:
[----:B------:R-:W-:Y:S01]  /*18b0*/  ISETP.GT.U32.AND P1, PT, R10, 0x1, PT ;  /* 0x000000010a00780c */ /* 0x000fe20003f24070 */
[----:B------:R-:W-:-:S12]  /*18c0*/  IMAD.MOV.U32 R10, RZ, RZ, R19 ;  /* 0x000000ffff0a7224 */ /* 0x000fd800078e0013 */
[----:B------:R-:W-:Y:S05]  /*18d0*/  @P0 BRA P1, `(.L_x_22) ;  /* 0xfffffffc00ac0947 */ /* 0x000fea000083ffff */
[----:B------:R-:W-:Y:S05]  /*18e0*/  BSYNC B0 ;  /* 0x0000000000007941 */ /* 0x000fea0003800000 */
.L_x_18:
[----:B------:R1:W2:Y:S02]  /*18f0*/  LDS.64 R4, [R13+0x6600] ;  /* 0x006600000d047984 */ /* 0x0002a40000000a00 */
.L_x_17:
[C---:B------:R-:W-:Y:S01]  /*1900*/  IMAD.IADD R19, R17.reuse, 0x1, -R0 ;  /* 0x0000000111137824 */ /* 0x040fe200078e0a00 */
[----:B------:R-:W-:-:S04]  /*1910*/  LOP3.LUT R11, R17, 0x80000000, RZ, 0xfc, !PT ;  /* 0x80000000110b7812 */ /* 0x000fc800078efcff */
[C---:B0-2---:R-:W-:Y:S01]  /*1920*/  IADD3 R4, P0, PT, R19.reuse, R4, RZ ;  /* 0x0000000413047210 */ /* 0x045fe20007f1e0ff */
[----:B------:R0:W-:Y:S03]  /*1930*/  STG.E.STRONG.SYS desc[UR6][R14.64], R11 ;  /* 0x0000000b0e007986 */ /* 0x0001e6000c115906 */
[----:B------:R-:W-:-:S05]  /*1940*/  LEA.HI.X.SX32 R5, R19, R5, 0x1, P0 ;  /* 0x0000000513057211 */ /* 0x000fca00000f0eff */
[----:B------:R0:W-:Y:S04]  /*1950*/  STS.64 [R13+0x6600], R4 ;  /* 0x006600040d007388 */ /* 0x0001e80000000a00 */
.L_x_16:
[----:B------:R-:W-:Y:S05]  /*1960*/  BSYNC B1 ;  /* 0x0000000000017941 */ /* 0x000fea0003800000 */
.L_x_15:
[----:B0-----:R-:W0:Y:S01]  /*1970*/  LDC R5, c[0x0][0x3c0] ;  /* 0x0000f000ff057b82 */ /* 0x001e220000000800 */
[----:B------:R-:W-:-:S07]  /*1980*/  IMAD R4, R49, 0x8, R7 ;  /* 0x0000000831047824 */ /* 0x000fce00078e0207 */
[----:B------:R-:W2:Y:S01]  /*1990*/  LDC.64 R16, c[0x0][0x390] ;  /* 0x0000e400ff107b82 */ /* 0x000ea20000000a00 */
[----:B0-----:R-:W-:Y:S02]  /*19a0*/  ISETP.GE.AND P0, PT, R47, R5, PT ;  /* 0x000000052f00720c */ /* 0x001fe40003f06270 */
[----:B--2---:R-:W-:-:S04]  /*19b0*/  ISETP.EQ.U32.AND P1, PT, R16, RZ, PT ;  /* 0x000000ff1000720c */ /* 0x004fc80003f22070 */
[----:B------:R-:W-:-:S04]  /*19c0*/  ISETP.EQ.OR.EX P0, PT, R17, RZ, !P0, P1 ;  /* 0x000000ff1100720c */ /* 0x000fc80004702710 */
[----:B------:R-:W-:-:S13]  /*19d0*/  ISETP.GT.U32.OR P0, PT, R3, 0xff, P0 ;  /* 0x000000ff0300780c */ /* 0x000fda0000704470 */
[----:B------:R-:W-:Y:S05]  /*19e0*/  @P0 BRA `(.L_x_23) ;  /* 0x0000000000240947 */ /* 0x000fea0003800000 */
[----:B------:R-:W0:Y:S01]  /*19f0*/  LDS.64 R10, [R13+0x6600] ;  /* 0x006600000d0a7984 */ /* 0x000e220000000a00 */
[C---:B------:R-:W-:Y:S02]  /*1a00*/  ISETP.GT.U32.AND P0, PT, R3.reuse, R49, PT ;  /* 0x000000310300720c */ /* 0x040fe40003f04070 */
[C---:B------:R-:W-:Y:S02]  /*1a10*/  LEA R6, P2, R3.reuse, R16, 0x3 ;  /* 0x0000001003067211 */ /* 0x040fe400078418ff */
[----:B------:R-:W-:Y:S02]  /*1a20*/  SEL R7, RZ, 0x1980, !P0 ;  /* 0x00001980ff077807 */ /* 0x000fe40004000000 */
[--C-:B------:R-:W-:Y:S02]  /*1a30*/  SHF.R.S32.HI R15, RZ, 0x1f, R0.reuse ;  /* 0x0000001fff0f7819 */ /* 0x100fe40000011400 */
[----:B0-----:R-:W-:Y:S02]  /*1a40*/  IADD3 R2, P0, P1, R10, R7, R0 ;  /* 0x000000070a027210 */ /* 0x001fe4000791e000 */
[----:B------:R-:W-:-:S02]  /*1a50*/  LEA.HI.X R7, R3, R17, RZ, 0x3, P2 ;  /* 0x0000001103077211 */ /* 0x000fc400010f1cff */
[----:B------:R-:W-:-:S05]  /*1a60*/  IADD3.X R3, PT, PT, R11, RZ, R15, P0, P1 ;  /* 0x000000ff0b037210 */ /* 0x000fca00007e240f */
[----:B------:R0:W-:Y:S04]  /*1a70*/  STG.E.64 desc[UR6][R6.64], R2 ;  /* 0x0000000206007986 */ /* 0x0001e8000c101b06 */
.L_x_23:
[----:B------:R-:W-:Y:S05]  /*1a80*/  WARPSYNC.ALL ;  /* 0x0000000000007948 */ /* 0x000fea0003800000 */
[----:B------:R-:W-:Y:S01]  /*1a90*/  BAR.SYNC.DEFER_BLOCKING 0x0 ;  /* 0x0000000000007b1d */ /* 0x000fe20000010000 */
[----:B------:R-:W-:-:S05]  /*1aa0*/  ISETP.GT.AND P0, PT, R47, R5, PT ;  /* 0x000000052f00720c */ /* 0x000fca0003f04270 */
[----:B0-----:R0:W2:Y:S08]  /*1ab0*/  LDS.64 R2, [R4+0x6600] ;  /* 0x0066000004027984 */ /* 0x0010b00000000a00 */
[----:B0-----:R-:W-:Y:S05]  /*1ac0*/  @P0 BRA `(.L_x_24) ;  /* 0x00000000005c0947 */ /* 0x001fea0003800000 */
[----:B------:R-:W0:Y:S01]  /*1ad0*/  LDCU.64 UR4, c[0x0][0x3a0] ;  /* 0x00007400ff0477ac */ /* 0x000e220008000a00 */
[----:B--2---:R-:W-:-:S05]  /*1ae0*/  IADD3 R0, P1, PT, R57, R2, RZ ;  /* 0x0000000239007210 */ /* 0x004fca0007f3e0ff */
[----:B------:R-:W-:Y:S01]  /*1af0*/  IMAD.X R7, RZ, RZ, R3, P1 ;  /* 0x000000ffff077224 */ /* 0x000fe200008e0603 */
[----:B0-----:R-:W-:-:S04]  /*1b00*/  LEA R2, P1, R0, UR4, 0x2 ;  /* 0x0000000400027c11 */ /* 0x001fc8000f8210ff */
[----:B------:R-:W-:-:S05]  /*1b10*/  LEA.HI.X R3, R0, UR5, R7, 0x2, P1 ;  /* 0x0000000500037c11 */ /* 0x000fca00088f1407 */
[----:B------:R2:W-:Y:S04]  /*1b20*/  STG.E desc[UR6][R2.64], R28 ;  /* 0x0000001c02007986 */ /* 0x0005e8000c101906 */
        /* <DEDUP_REMOVED lines=15> */
[----:B------:R2:W-:Y:S01]  /*1c20*/  STG.E desc[UR6][R2.64+0x800], R46 ;  /* 0x0008002e02007986 */ /* 0x0005e2000c101906 */
[----:B------:R-:W-:Y:S05]  /*1c30*/  BRA `(.L_x_25) ;  /* 0x0000000000e07947 */ /* 0x000fea0003800000 */
.L_x_24:
[----:B------:R-:W0:Y:S01]  /*1c40*/  LDCU.64 UR4, c[0x0][0x3a0] ;  /* 0x00007400ff0477ac */ /* 0x000e220008000a00 */
[----:B------:R-:W-:Y:S01]  /*1c50*/  IMAD R4, R42, -0x1980, R5 ;  /* 0xffffe6802a047824 */ /* 0x000fe200078e0205 */
[C---:B--2---:R-:W-:Y:S01]  /*1c60*/  IADD3 R0, P1, PT, R57.reuse, R2, RZ ;  /* 0x0000000239007210 */ /* 0x044fe20007f3e0ff */
[C---:B------:R-:W-:Y:S02]  /*1c70*/  VIADD R11, R57.reuse, 0x20 ;  /* 0x00000020390b7836 */ /* 0x040fe40000000000 */
[C---:B-1----:R-:W-:Y:S01]  /*1c80*/  VIADD R13, R57.reuse, 0x40 ;  /* 0x00000040390d7836 */ /* 0x042fe20000000000 */
[-C--:B------:R-:W-:Y:S01]  /*1c90*/  ISETP.GE.AND P5, PT, R57, R4.reuse, PT ;  /* 0x000000043900720c */ /* 0x080fe20003fa6270 */
[----:B------:R-:W-:Y:S01]  /*1ca0*/  IMAD.X R7, RZ, RZ, R3, P1 ;  /* 0x000000ffff077224 */ /* 0x000fe200008e0603 */
[-C--:B------:R-:W-:Y:S01]  /*1cb0*/  ISETP.GE.AND P4, PT, R11, R4.reuse, PT ;  /* 0x000000040b00720c */ /* 0x080fe20003f86270 */
[----:B------:R-:W-:Y:S01]  /*1cc0*/  VIADD R11, R57, 0x60 ;  /* 0x00000060390b7836 */ /* 0x000fe20000000000 */
[----:B------:R-:W-:Y:S01]  /*1cd0*/  ISETP.GE.AND P3, PT, R13, R4, PT ;  /* 0x000000040d00720c */ /* 0x000fe20003f66270 */
[----:B------:R-:W-:-:S02]  /*1ce0*/  VIADD R13, R57, 0x80 ;  /* 0x00000080390d7836 */ /* 0x000fc40000000000 */
[----:B------:R-:W-:Y:S01]  /*1cf0*/  VIADD R15, R57, 0xa0 ;  /* 0x000000a0390f7836 */ /* 0x000fe20000000000 */
[-C--:B------:R-:W-:Y:S01]  /*1d00*/  ISETP.GE.AND P2, PT, R11, R4.reuse, PT ;  /* 0x000000040b00720c */ /* 0x080fe20003f46270 */
[----:B------:R-:W-:Y:S01]  /*1d10*/  VIADD R11, R57, 0xc0 ;  /* 0x000000c0390b7836 */ /* 0x000fe20000000000 */
[C---:B0-----:R-:W-:Y:S02]  /*1d20*/  LEA R2, P1, R0.reuse, UR4, 0x2 ;  /* 0x0000000400027c11 */ /* 0x041fe4000f8210ff */
[-C--:B------:R-:W-:Y:S02]  /*1d30*/  ISETP.GE.AND P6, PT, R15, R4.reuse, PT ;  /* 0x000000040f00720c */ /* 0x080fe40003fc6270 */
[----:B------:R-:W-:Y:S02]  /*1d40*/  LEA.HI.X R3, R0, UR5, R7, 0x2, P1 ;  /* 0x0000000500037c11 */ /* 0x000fe400088f1407 */
[----:B------:R-:W-:Y:S01]  /*1d50*/  ISETP.GE.AND P1, PT, R13, R4, PT ;  /* 0x000000040d00720c */ /* 0x000fe20003f26270 */
[----:B------:R-:W-:-:S02]  /*1d60*/  VIADD R13, R57, 0xe0 ;  /* 0x000000e0390d7836 */ /* 0x000fc40000000000 */
[----:B------:R0:W-:Y:S01]  /*1d70*/  @!P5 STG.E desc[UR6][R2.64], R28 ;  /* 0x0000001c0200d986 */ /* 0x0001e2000c101906 */
[-C--:B------:R-:W-:Y:S01]  /*1d80*/  ISETP.GE.AND P5, PT, R11, R4.reuse, PT ;  /* 0x000000040b00720c */ /* 0x080fe20003fa6270 */
[----:B------:R-:W-:Y:S02]  /*1d90*/  VIADD R11, R57, 0x100 ;  /* 0x00000100390b7836 */ /* 0x000fe40000000000 */
[----:B------:R0:W-:Y:S01]  /*1da0*/  @!P4 STG.E desc[UR6][R2.64+0x80], R29 ;  /* 0x0000801d0200c986 */ /* 0x0001e2000c101906 */
[-C--:B------:R-:W-:Y:S01]  /*1db0*/  ISETP.GE.AND P4, PT, R13, R4.reuse, PT ;  /* 0x000000040d00720c */ /* 0x080fe20003f86270 */
[----:B------:R-:W-:Y:S02]  /*1dc0*/  VIADD R13, R57, 0x120 ;  /* 0x00000120390d7836 */ /* 0x000fe40000000000 */
[----:B------:R0:W-:Y:S01]  /*1dd0*/  @!P3 STG.E desc[UR6][R2.64+0x100], R30 ;  /* 0x0001001e0200b986 */ /* 0x0001e2000c101906 */
        /* <DEDUP_REMOVED lines=21> */
[----:B------:R-:W-:-:S03]  /*1f30*/  ISETP.GE.AND P2, PT, R13, R4, PT ;  /* 0x000000040d00720c */ /* 0x000fc60003f46270 */
[----:B------:R0:W-:Y:S01]  /*1f40*/  @!P1 STG.E desc[UR6][R2.64+0x500], R38 ;  /* 0x0005002602009986 */ /* 0x0001e2000c101906 */
[----:B------:R-:W-:-:S03]  /*1f50*/  ISETP.GE.AND P1, PT, R11, R4, PT ;  /* 0x000000040b00720c */ /* 0x000fc60003f26270 */
[----:B------:R0:W-:Y:S04]  /*1f60*/  @!P6 STG.E desc[UR6][R2.64+0x580], R39 ;  /* 0x000580270200e986 */ /* 0x0001e8000c101906 */
[----:B------:R0:W-:Y:S04]  /*1f70*/  @!P5 STG.E desc[UR6][R2.64+0x600], R40 ;  /* 0x000600280200d986 */ /* 0x0001e8000c101906 */
[----:B------:R0:W-:Y:S04]  /*1f80*/  @!P4 STG.E desc[UR6][R2.64+0x680], R43 ;  /* 0x0006802b0200c986 */ /* 0x0001e8000c101906 */
[----:B------:R0:W-:Y:S04]  /*1f90*/  @!P3 STG.E desc[UR6][R2.64+0x700], R44 ;  /* 0x0007002c0200b986 */ /* 0x0001e8000c101906 */
[----:B------:R0:W-:Y:S04]  /*1fa0*/  @!P2 STG.E desc[UR6][R2.64+0x780], R45 ;  /* 0x0007802d0200a986 */ /* 0x0001e8000c101906 */
[----:B------:R0:W-:Y:S02]  /*1fb0*/  @!P1 STG.E desc[UR6][R2.64+0x800], R46 ;  /* 0x0008002e02009986 */ /* 0x0001e4000c101906 */
.L_x_25:
[----:B------:R-:W-:Y:S05]  /*1fc0*/  @P0 BRA `(.L_x_26) ;  /* 0x0000000000480947 */ /* 0x000fea0003800000 */
[----:B------:R3:W5:Y:S04]  /*1fd0*/  LDG.E R11, desc[UR6][R8.64] ;  /* 0x00000006080b7981 */ /* 0x000768000c1e1900 */
[----:B-1----:R3:W5:Y:S04]  /*1fe0*/  LDG.E R13, desc[UR6][R8.64+0x80] ;  /* 0x00008006080d7981 */ /* 0x002768000c1e1900 */
[----:B------:R3:W5:Y:S04]  /*1ff0*/  LDG.E R15, desc[UR6][R8.64+0x100] ;  /* 0x00010006080f7981 */ /* 0x000768000c1e1900 */
[----:B------:R3:W5:Y:S04]  /*2000*/  LDG.E R17, desc[UR6][R8.64+0x180] ;  /* 0x0001800608117981 */ /* 0x000768000c1e1900 */
[----:B------:R3:W5:Y:S04]  /*2010*/  LDG.E R19, desc[UR6][R8.64+0x200] ;  /* 0x0002000608137981 */ /* 0x000768000c1e1900 */
[----:B------:R3:W5:Y:S04]  /*2020*/  LDG.E R21, desc[UR6][R8.64+0x280] ;  /* 0x0002800608157981 */ /* 0x000768000c1e1900 */
[----:B------:R3:W5:Y:S04]  /*2030*/  LDG.E R23, desc[UR6][R8.64+0x300] ;  /* 0x0003000608177981 */ /* 0x000768000c1e1900 */
[----:B------:R3:W5:Y:S04]  /*2040*/  LDG.E R25, desc[UR6][R8.64+0x380] ;  /* 0x0003800608197981 */ /* 0x000768000c1e1900 */
[----:B------:R3:W5:Y:S04]  /*2050*/  LDG.E R27, desc[UR6][R8.64+0x400] ;  /* 0x00040006081b7981 */ /* 0x000768000c1e1900 */
[----:B0-2---:R3:W5:Y:S04]  /*2060*/  LDG.E R29, desc[UR6][R8.64+0x480] ;  /* 0x00048006081d7981 */ /* 0x005768000c1e1900 */
        /* <DEDUP_REMOVED lines=8> */
.L_x_26:
[----:B------:R-:W-:Y:S02]  /*20f0*/  IMAD.IADD R54, R5, 0x1, -R54 ;  /* 0x0000000105367824 */ /* 0x000fe400078e0a36 */
[C---:B0-2---:R-:W-:Y:S02]  /*2100*/  VIADD R3, R57.reuse, 0x20 ;  /* 0x0000002039037836 */ /* 0x045fe40000000000 */
[C---:B------:R-:W-:Y:S01]  /*2110*/  VIADD R45, R57.reuse, 0x40 ;  /* 0x00000040392d7836 */ /* 0x040fe20000000000 */
[CC--:B------:R-:W-:Y:S01]  /*2120*/  ISETP.GE.AND P5, PT, R57.reuse, R54.reuse, PT ;  /* 0x000000363900720c */ /* 0x0c0fe20003fa6270 */
[----:B------:R-:W-:Y:S01]  /*2130*/  VIADD R47, R57, 0x80 ;  /* 0x00000080392f7836 */ /* 0x000fe20000000000 */
[-C--:B------:R-:W-:Y:S01]  /*2140*/  ISETP.GE.AND P4, PT, R3, R54.reuse, PT ;  /* 0x000000360300720c */ /* 0x080fe20003f86270 */
[----:B------:R-:W-:Y:S01]  /*2150*/  VIADD R3, R57, 0x60 ;  /* 0x0000006039037836 */ /* 0x000fe20000000000 */
[-C--:B------:R-:W-:Y:S01]  /*2160*/  ISETP.GE.AND P3, PT, R45, R54.reuse, PT ;  /* 0x000000362d00720c */ /* 0x080fe20003f66270 */
[----:B------:R-:W-:Y:S01]  /*2170*/  VIADD R45, R57, 0xa0 ;  /* 0x000000a0392d7836 */ /* 0x000fe20000000000 */
[----:B------:R-:W-:-:S02]  /*2180*/  ISETP.GE.AND P1, PT, R47, R54, PT ;  /* 0x000000362f00720c */ /* 0x000fc40003f26270 */
[-C--:B------:R-:W-:Y:S01]  /*2190*/  ISETP.GE.AND P2, PT, R3, R54.reuse, PT ;  /* 0x000000360300720c */ /* 0x080fe20003f46270 */
[----:B------:R-:W-:Y:S01]  /*21a0*/  VIADD R3, R57, 0xc0 ;  /* 0x000000c039037836 */ /* 0x000fe20000000000 */
[-C--:B------:R-:W-:Y:S01]  /*21b0*/  ISETP.GE.AND P6, PT, R45, R54.reuse, PT ;  /* 0x000000362d00720c */ /* 0x080fe20003fc6270 */
[----:B------:R-:W-:Y:S02]  /*21c0*/  VIADD R45, R57, 0xe0 ;  /* 0x000000e0392d7836 */ /* 0x000fe40000000000 */
[----:B------:R0:W5:Y:S01]  /*21d0*/  @!P5 LDG.E R11, desc[UR6][R8.64] ;  /* 0x00000006080bd981 */ /* 0x000162000c1e1900 */
[-C--:B------:R-:W-:Y:S01]  /*21e0*/  ISETP.GE.AND P5, PT, R3, R54.reuse, PT ;  /* 0x000000360300720c */ /* 0x080fe20003fa6270 */
[----:B------:R-:W-:Y:S02]  /*21f0*/  VIADD R3, R57, 0x100 ;  /* 0x0000010039037836 */ /* 0x000fe40000000000 */
[----:B-1----:R0:W5:Y:S01]  /*2200*/  @!P4 LDG.E R13, desc[UR6][R8.64+0x80] ;  /* 0x00008006080dc981 */ /* 0x002162000c1e1900 */
[----:B------:R-:W-:Y:S01]  /*2210*/  ISETP.GE.AND P4, PT, R45, R54, PT ;  /* 0x000000362d00720c */ /* 0x000fe20003f86270 */
[----:B------:R-:W-:-:S02]  /*2220*/  VIADD R45, R57, 0x120 ;  /* 0x00000120392d7836 */ /* 0x000fc40000000000 */
[----:B------:R0:W5:Y:S01]  /*2230*/  @!P3 LDG.E R15, desc[UR6][R8.64+0x100] ;  /* 0x00010006080fb981 */ /* 0x000162000c1e1900 */
[-C--:B------:R-:W-:Y:S01]  /*2240*/  ISETP.GE.AND P3, PT, R3, R54.reuse, PT ;  /* 0x000000360300720c */ /* 0x080fe20003f66270 */
[----:B------:R-:W-:Y:S02]  /*2250*/  VIADD R3, R57, 0x140 ;  /* 0x0000014039037836 */ /* 0x000fe40000000000 */
[----:B------:R0:W5:Y:S01]  /*2260*/  @!P2 LDG.E R17, desc[UR6][R8.64+0x180] ;  /* 0x000180060811a981 */ /* 0x000162000c1e1900 */
[-C--:B------:R-:W-:Y:S01]  /*2270*/  ISETP.GE.AND P2, PT, R45, R54.reuse, PT ;  /* 0x000000362d00720c */ /* 0x080fe20003f46270 */
[----:B------:R-:W-:Y:S02]  /*2280*/  VIADD R45, R57, 0x160 ;  /* 0x00000160392d7836 */ /* 0x000fe40000000000 */
[----:B------:R0:W5:Y:S01]  /*2290*/  @!P1 LDG.E R19, desc[UR6][R8.64+0x200] ;  /* 0x0002000608139981 */ /* 0x000162000c1e1900 */
        /* <DEDUP_REMOVED lines=15> */
[----:B------:R-:W-:-:S03]  /*2390*/  ISETP.GE.AND P2, PT, R45, R54, PT ;  /* 0x000000362d00720c */ /* 0x000fc60003f46270 */
[----:B------:R0:W5:Y:S01]  /*23a0*/  @!P1 LDG.E R31, desc[UR6][R8.64+0x500] ;  /* 0x00050006081f9981 */ /* 0x000162000c1e1900 */
[----:B------:R-:W-:-:S03]  /*23b0*/  ISETP.GE.AND P1, PT, R3, R54, PT ;  /* 0x000000360300720c */ /* 0x000fc60003f26270 */
[----:B------:R0:W5:Y:S04]  /*23c0*/  @!P6 LDG.E R33, desc[UR6][R8.64+0x580] ;  /* 0x000580060821e981 */ /* 0x000168000c1e1900 */
[----:B------:R0:W5:Y:S04]  /*23d0*/  @!P5 LDG.E R35, desc[UR6][R8.64+0x600] ;  /* 0x000600060823d981 */ /* 0x000168000c1e1900 */
[----:B------:R0:W5:Y:S04]  /*23e0*/  @!P4 LDG.E R37, desc[UR6][R8.64+0x680] ;  /* 0x000680060825c981 */ /* 0x000168000c1e1900 */
[----:B------:R0:W5:Y:S04]  /*23f0*/  @!P3 LDG.E R39, desc[UR6][R8.64+0x700] ;  /* 0x000700060827b981 */ /* 0x000168000c1e1900 */
[----:B------:R0:W5:Y:S04]  /*2400*/  @!P2 LDG.E R41, desc[UR6][R8.64+0x780] ;  /* 0x000780060829a981 */ /* 0x000168000c1e1900 */
[----:B------:R0:W5:Y:S02]  /*2410*/  @!P1 LDG.E R43, desc[UR6][R8.64+0x800] ;  /* 0x00080006082b9981 */ /* 0x000164000c1e1900 */
.L_x_27:
[----:B------:R-:W-:Y:S05]  /*2420*/  @P0 BRA `(.L_x_28) ;  /* 0x0000000000540947 */ /* 0x000fea0003800000 */
[----:B------:R-:W1:Y:S02]  /*2430*/  LDCU.64 UR4, c[0x0][0x3b0] ;  /* 0x00007600ff0477ac */ /* 0x000e640008000a00 */
[----:B-1----:R-:W-:-:S04]  /*2440*/  LEA R2, P0, R0, UR4, 0x2 ;  /* 0x0000000400027c11 */ /* 0x002fc8000f8010ff */
[----:B------:R-:W-:-:S05]  /*2450*/  LEA.HI.X R3, R0, UR5, R7, 0x2, P0 ;  /* 0x0000000500037c11 */ /* 0x000fca00080f1407 */
[----:B-----5:R-:W-:Y:S04]  /*2460*/  STG.E desc[UR6][R2.64], R11 ;  /* 0x0000000b02007986 */ /* 0x020fe8000c101906 */
[----:B------:R-:W-:Y:S04]  /*2470*/  STG.E desc[UR6][R2.64+0x80], R13 ;  /* 0x0000800d02007986 */ /* 0x000fe8000c101906 */
        /* <DEDUP_REMOVED lines=14> */
[----:B------:R-:W-:Y:S01]  /*2560*/  STG.E desc[UR6][R2.64+0x800], R43 ;  /* 0x0008002b02007986 */ /* 0x000fe2000c101906 */
[----:B------:R-:W-:Y:S05]  /*2570*/  EXIT ;  /* 0x000000000000794d */ /* 0x000fea0003800000 */
.L_x_28:
[----:B------:R-:W1:Y:S01]  /*2580*/  LDCU.64 UR4, c[0x0][0x3b0] ;  /* 0x00007600ff0477ac */ /* 0x000e620008000a00 */
[----:B------:R-:W-:Y:S02]  /*2590*/  IMAD R42, R42, -0x1980, R5 ;  /* 0xffffe6802a2a7824 */ /* 0x000fe400078e0205 */
[C---:B------:R-:W-:Y:S02]  /*25a0*/  VIADD R5, R57.reuse, 0x40 ;  /* 0x0000004039057836 */ /* 0x040fe40000000000 */
[C---:B------:R-:W-:Y:S01]  /*25b0*/  VIADD R3, R57.reuse, 0x20 ;  /* 0x0000002039037836 */ /* 0x040fe20000000000 */
[CC--:B------:R-:W-:Y:S01]  /*25c0*/  ISETP.GE.AND P3, PT, R57.reuse, R42.reuse, PT ;  /* 0x0000002a3900720c */ /* 0x0c0fe20003f66270 */
[----:B0--3--:R-:W-:Y:S01]  /*25d0*/  VIADD R9, R57, 0x60 ;  /* 0x0000006039097836 */ /* 0x009fe20000000000 */
[-C--:B------:R-:W-:Y:S01]  /*25e0*/  ISETP.GE.AND P1, PT, R5, R42.reuse, PT ;  /* 0x0000002a0500720c */ /* 0x080fe20003f26270 */
[----:B------:R-:W-:Y:S01]  /*25f0*/  VIADD R5, R57, 0x80 ;  /* 0x0000008039057836 */ /* 0x000fe20000000000 */
[-C--:B------:R-:W-:Y:S01]  /*2600*/  ISETP.GE.AND P2, PT, R3, R42.reuse, PT ;  /* 0x0000002a0300720c */ /* 0x080fe20003f46270 */
[----:B------:R-:W-:Y:S01]  /*2610*/  VIADD R45, R57, 0xc0 ;  /* 0x000000c0392d7836 */ /* 0x000fe20000000000 */
[-C--:B------:R-:W-:Y:S01]  /*2620*/  ISETP.GE.AND P0, PT, R9, R42.reuse, PT ;  /* 0x0000002a0900720c */ /* 0x080fe20003f06270 */
[----:B------:R-:W-:Y:S01]  /*2630*/  VIADD R9, R57, 0xa0 ;  /* 0x000000a039097836 */ /* 0x000fe20000000000 */
[----:B------:R-:W-:Y:S01]  /*2640*/  ISETP.GE.AND P6, PT, R5, R42, PT ;  /* 0x0000002a0500720c */ /* 0x000fe20003fc6270 */
[----:B------:R-:W-:Y:S01]  /*2650*/  VIADD R5, R57, 0xe0 ;  /* 0x000000e039057836 */ /* 0x000fe20000000000 */
[----:B-1----:R-:W-:-:S02]  /*2660*/  LEA R2, P4, R0, UR4, 0x2 ;  /* 0x0000000400027c11 */ /* 0x002fc4000f8810ff */
[-C--:B------:R-:W-:Y:S02]  /*2670*/  ISETP.GE.AND P5, PT, R9, R42.reuse, PT ;  /* 0x0000002a0900720c */ /* 0x080fe40003fa6270 */
[----:B------:R-:W-:Y:S01]  /*2680*/  LEA.HI.X R3, R0, UR5, R7, 0x2, P4 ;  /* 0x0000000500037c11 */ /* 0x000fe2000a0f1407 */
[----:B------:R-:W-:Y:S01]  /*2690*/  VIADD R7, R57, 0x100 ;  /* 0x0000010039077836 */ /* 0x000fe20000000000 */
[----:B------:R-:W-:-:S03]  /*26a0*/  ISETP.GE.AND P4, PT, R45, R42, PT ;  /* 0x0000002a2d00720c */ /* 0x000fc60003f86270 */
[----:B-----5:R0:W-:Y:S01]  /*26b0*/  @!P3 STG.E desc[UR6][R2.64], R11 ;  /* 0x0000000b0200b986 */ /* 0x0201e2000c101906 */
        /* <DEDUP_REMOVED lines=19> */
[C---:B------:R-:W-:Y:S02]  /*27f0*/  VIADD R5, R57.reuse, 0x1e0 ;  /* 0x000001e039057836 */ /* 0x040fe40000000000 */
[----:B------:R-:W-:Y:S01]  /*2800*/  VIADD R57, R57, 0x200 ;  /* 0x0000020039397836 */ /* 0x000fe20000000000 */
[----:B------:R0:W-:Y:S01]  /*2810*/  @!P3 STG.E desc[UR6][R2.64+0x380], R25 ;  /* 0x000380190200b986 */ /* 0x0001e2000c101906 */
[----:B------:R-:W-:-:S03]  /*2820*/  ISETP.GE.AND P3, PT, R7, R42, PT ;  /* 0x0000002a0700720c */ /* 0x000fc60003f66270 */
        /* <DEDUP_REMOVED lines=9> */
[----:B------:R0:W-:Y:S01]  /*28c0*/  @!P2 STG.E desc[UR6][R2.64+0x780], R41 ;  /* 0x000780290200a986 */ /* 0x0001e2000c101906 */
[----:B------:R-:W-:Y:S05]  /*28d0*/  @P1 EXIT ;  /* 0x000000000000194d */ /* 0x000fea0003800000 */
[----:B------:R-:W-:Y:S01]  /*28e0*/  STG.E desc[UR6][R2.64+0x800], R43 ;  /* 0x0008002b02007986 */ /* 0x000fe2000c101906 */
[----:B------:R-:W-:Y:S05]  /*28f0*/  EXIT ;  /* 0x000000000000794d */ /* 0x000fea0003800000 */
.L_x_14:
[----:B------:R-:W-:Y:S01]  /*2900*/  IMAD.MOV.U32 R2, RZ, RZ, RZ ;  /* 0x000000ffff027224 */ /* 0x000fe200078e00ff */
[C---:B------:R-:W-:Y:S01]  /*2910*/  ISETP.GT.U32.AND P0, PT, R3.reuse, 0x1f, PT ;  /* 0x0000001f0300780c */ /* 0x040fe20003f04070 */
[----:B------:R-:W-:Y:S05]  /*2920*/  WARPSYNC.ALL ;  /* 0x0000000000007948 */ /* 0x000fea0003800000 */
[----:B------:R-:W-:-:S04]  /*2930*/  IMAD.HI.U32 R14, R3, 0x15555556, R2 ;  /* 0x15555556030e7827 */ /* 0x000fc800078e0002 */
[----:B------:R-:W-:-:S05]  /*2940*/  IMAD R15, R14, 0x4, R7 ;  /* 0x000000040e0f7824 */ /* 0x000fca00078e0207 */
[----:B------:R0:W-:Y:S01]  /*2950*/  STS [R15+0x3410], R0 ;  /* 0x003410000f007388 */ /* 0x0001e20000000800 */
[----:B------:R-:W-:Y:S06]  /*2960*/  BAR.SYNC.DEFER_BLOCKING 0x0 ;  /* 0x0000000000007b1d */ /* 0x000fec0000010000 */
[----:B------:R-:W-:Y:S05]  /*2970*/  @P0 BRA `(.L_x_29) ;  /* 0x0000000000dc0947 */ /* 0x000fea0003800000 */
[----:B------:R-:W-:Y:S01]  /*2980*/  IMAD R14, R3, 0x34, R7 ;  /* 0x00000034030e7824 */ /* 0x000fe200078e0207 */
[----:B------:R-:W-:-:S04]  /*2990*/  UMOV UR8, 0xffffffff ;  /* 0xffffffff00087882 */ /* 0x000fc80000000000 */
[----:B------:R-:W-:Y:S04]  /*29a0*/  LDS R28, [R14+0x3410] ;  /* 0x003410000e1c7984 */ /* 0x000fe80000000800 */
[----:B------:R-:W-:Y:S04]  /*29b0*/  LDS R29, [R14+0x3414] ;  /* 0x003414000e1d7984 */ /* 0x000fe80000000800 */
[----:B------:R-:W1:Y:S04]  /*29c0*/  LDS R30, [R14+0x3418] ;  /* 0x003418000e1e7984 */ /* 0x000e680000000800 */
[----:B------:R-:W-:Y:S04]  /*29d0*/  LDS R31, [R14+0x341c] ;  /* 0x00341c000e1f7984 */ /* 0x000fe80000000800 */
[----:B------:R-:W2:Y:S04]  /*29e0*/  LDS R32, [R14+0x3420] ;  /* 0x003420000e207984 */ /* 0x000ea80000000800 */
[----:B------:R-:W-:Y:S04]  /*29f0*/  LDS R33, [R14+0x3424] ;  /* 0x003424000e217984 */ /* 0x000fe80000000800 */
[----:B------:R-:W3:Y:S04]  /*2a00*/  LDS R34, [R14+0x3428] ;  /* 0x003428000e227984 */ /* 0x000ee80000000800 */
[----:B------:R-:W-:Y:S04]  /*2a10*/  LDS R35, [R14+0x342c] ;  /* 0x00342c000e237984 */ /* 0x000fe80000000800 */
[----:B------:R-:W4:Y:S04]  /*2a20*/  LDS R36, [R14+0x3430] ;  /* 0x003430000e247984 */ /* 0x000f280000000800 */
[----:B------:R-:W-:Y:S04]  /*2a30*/  LDS R37, [R14+0x3434] ;  /* 0x003434000e257984 */ /* 0x000fe80000000800 */
[----:B------:R-:W5:Y:S04]  /*2a40*/  LDS R38, [R14+0x3438] ;  /* 0x003438000e267984 */ /* 0x000f680000000800 */
[----:B------:R-:W0:Y:S01]  /*2a50*/  LDS R39, [R14+0x343c] ;  /* 0x00343c000e277984 */ /* 0x000e220000000800 */
[----:B-1----:R-:W-:-:S04]  /*2a60*/  IADD3 R40, PT, PT, R30, R29, R28 ;  /* 0x0000001d1e287210 */ /* 0x002fc80007ffe01c */
[----:B--2---:R-:W-:-:S04]  /*2a70*/  IADD3 R40, PT, PT, R32, R40, R31 ;  /* 0x0000002820287210 */ /* 0x004fc80007ffe01f */
[----:B---3--:R-:W-:-:S04]  /*2a80*/  IADD3 R40, PT, PT, R34, R40, R33 ;  /* 0x0000002822287210 */ /* 0x008fc80007ffe021 */
[----:B----4-:R-:W-:-:S04]  /*2a90*/  IADD3 R40, PT, PT, R36, R40, R35 ;  /* 0x0000002824287210 */ /* 0x010fc80007ffe023 */
[----:B-----5:R-:W-:-:S05]  /*2aa0*/  IADD3 R40, PT, PT, R38, R40, R37 ;  /* 0x0000002826287210 */ /* 0x020fca0007ffe025 */
[----:B0-----:R-:W-:Y:S01]  /*2ab0*/  IMAD.IADD R39, R39, 0x1, R40 ;  /* 0x0000000127277824 */ /* 0x001fe200078e0228 */
[----:B------:R-:W-:Y:S06]  /*2ac0*/  BRA.DIV UR8, `(.L_x_30) ;  /* 0x0000007a08547947 */ /* 0x000fec000b800000 */
[----:B------:R-:W0:Y:S02]  /*2ad0*/  SHFL.UP P0, R40, R39, 0x1, RZ ;  /* 0x0420000027287989 */ /* 0x000e2400000000ff */
[----:B0-----:R-:W-:-:S05]  /*2ae0*/  @P0 IMAD.IADD R40, R39, 0x1, R40 ;  /* 0x0000000127280824 */ /* 0x001fca00078e0228 */
[----:B------:R-:W0:Y:S02]  /*2af0*/  SHFL.UP P0, R43, R40, 0x2, RZ ;  /* 0x04400000282b7989 */ /* 0x000e2400000000ff */
[----:B0-----:R-:W-:-:S05]  /*2b00*/  @P0 IMAD.IADD R43, R40, 0x1, R43 ;  /* 0x00000001282b0824 */ /* 0x001fca00078e022b */
[----:B------:R-:W0:Y:S02]  /*2b10*/  SHFL.UP P0, R44, R43, 0x4, RZ ;  /* 0x048000002b2c7989 */ /* 0x000e2400000000ff */
[----:B0-----:R-:W-:-:S05]  /*2b20*/  @P0 IMAD.IADD R44, R43, 0x1, R44 ;  /* 0x000000012b2c0824 */ /* 0x001fca00078e022c */
[----:B------:R-:W0:Y:S02]  /*2b30*/  SHFL.UP P0, R45, R44, 0x8, RZ ;  /* 0x050000002c2d7989 */ /* 0x000e2400000000ff */
[----:B0-----:R-:W-:-:S05]  /*2b40*/  @P0 IMAD.IADD R45, R44, 0x1, R45 ;  /* 0x000000012c2d0824 */ /* 0x001fca00078e022d */
[----:B------:R0:W1:Y:S02]  /*2b50*/  SHFL.UP P0, R46, R45, 0x10, RZ ;  /* 0x060000002d2e7989 */ /* 0x00006400000000ff */
.L_x_120:
[----:B-1----:R-:W-:-:S04]  /*2b60*/  @P0 IMAD.IADD R46, R45, 0x1, R46 ;  /* 0x000000012d2e0824 */ /* 0x002fc800078e022e */
[----:B------:R-:W-:-:S04]  /*2b70*/  IMAD.IADD R39, R46, 0x1, -R39 ;  /* 0x000000012e277824 */ /* 0x000fc800078e0a27 */
[----:B------:R-:W-:Y:S01]  /*2b80*/  IMAD.IADD R28, R28, 0x1, R39 ;  /* 0x000000011c1c7824 */ /* 0x000fe200078e0227 */
[----:B------:R1:W-:Y:S03]  /*2b90*/  STS [R14+0x3410], R39 ;  /* 0x003410270e007388 */ /* 0x0003e60000000800 */
        /* <DEDUP_REMOVED lines=19> */
[----:B------:R1:W-:Y:S04]  /*2cd0*/  STS [R14+0x3438], R37 ;  /* 0x003438250e007388 */ /* 0x0003e80000000800 */
[----:B------:R1:W-:Y:S02]  /*2ce0*/  STS [R14+0x343c], R43 ;  /* 0x00343c2b0e007388 */ /* 0x0003e40000000800 */
.L_x_29:
[----:B------:R-:W-:Y:S05]  /*2cf0*/  WARPSYNC.ALL ;  /* 0x0000000000007948 */ /* 0x000fea0003800000 */
[----:B------:R-:W-:Y:S01]  /*2d00*/  BAR.SYNC.DEFER_BLOCKING 0x0 ;  /* 0x0000000000007b1d */ /* 0x000fe20000010000 */
[----:B------:R-:W-:Y:S02]  /*2d10*/  ISETP.NE.AND P0, PT, R50, RZ, PT ;  /* 0x000000ff3200720c */ /* 0x000fe40003f05270 */
[----:B-1----:R-:W-:-:S03]  /*2d20*/  SHF.R.U32.HI R28, RZ, UR5, R27 ;  /* 0x00000005ff1c7c19 */ /* 0x002fc6000801161b */
[----:B------:R-:W-:Y:S01]  /*2d30*/  BSSY.RECONVERGENT B0, `(.L_x_31) ;  /* 0x0000028000007945 */ /* 0x000fe20003800200 */
[----:B------:R-:W-:Y:S01]  /*2d40*/  LOP3.LUT R28, R28, UR4, RZ, 0x30, !PT ;  /* 0x000000041c1c7c12 */ /* 0x000fe2000f8e30ff */
[----:B0-----:R-:W0:Y:S06]  /*2d50*/  LDS R15, [R15+0x3410] ;  /* 0x003410000f0f7984 */ /* 0x001e2c0000000800 */
[----:B------:R-:W-:Y:S05]  /*2d60*/  @P0 BRA `(.L_x_32) ;  /* 0x0000000000900947 */ /* 0x000fea0003800000 */
[----:B------:R-:W0:Y:S04]  /*2d70*/  LDS R14, [R51] ;  /* 0x00000000330e7984 */ /* 0x000e280000000800 */
[----:B------:R-:W1:Y:S04]  /*2d80*/  LDS R30, [R51+0x400] ;  /* 0x00040000331e7984 */ /* 0x000e680000000800 */
[----:B------:R-:W2:Y:S04]  /*2d90*/  LDS R32, [R51+0x800] ;  /* 0x0008000033207984 */ /* 0x000ea80000000800 */
[----:B------:R-:W3:Y:S04]  /*2da0*/  LDS R34, [R51+0xc00] ;  /* 0x000c000033227984 */ /* 0x000ee80000000800 */
[----:B------:R-:W4:Y:S04]  /*2db0*/  LDS R36, [R51+0x1000] ;  /* 0x0010000033247984 */ /* 0x000f280000000800 */
[----:B------:R-:W5:Y:S04]  /*2dc0*/  LDS R38, [R51+0x1400] ;  /* 0x0014000033267984 */ /* 0x000f680000000800 */
[----:B------:R-:W5:Y:S04]  /*2dd0*/  LDS R40, [R51+0x1800] ;  /* 0x0018000033287984 */ /* 0x000f680000000800 */
[----:B------:R-:W5:Y:S04]  /*2de0*/  LDS R44, [R51+0x1c00] ;  /* 0x001c0000332c7984 */ /* 0x000f680000000800 */
[----:B------:R-:W5:Y:S04]  /*2df0*/  LDS R46, [R51+0x2000] ;  /* 0x00200000332e7984 */ /* 0x000f680000000800 */
[----:B------:R-:W5:Y:S04]  /*2e00*/  LDS R58, [R51+0x2400] ;  /* 0x00240000333a7984 */ /* 0x000f680000000800 */
[----:B------:R-:W5:Y:S01]  /*2e10*/  LDS R60, [R51+0x2800] ;  /* 0x00280000333c7984 */ /* 0x000f620000000800 */
[----:B0-----:R-:W-:-:S03]  /*2e20*/  IMAD.IADD R14, R15, 0x1, R14 ;  /* 0x000000010f0e7824 */ /* 0x001fc600078e020e */
[----:B------:R-:W0:Y:S01]  /*2e30*/  LDS R62, [R51+0x2c00] ;  /* 0x002c0000333e7984 */ /* 0x000e220000000800 */
[C---:B-1----:R-:W-:Y:S02]  /*2e40*/  IMAD.IADD R30, R15.reuse, 0x1, R30 ;  /* 0x000000010f1e7824 */ /* 0x042fe400078e021e */
[C---:B--2---:R-:W-:Y:S01]  /*2e50*/  IMAD.IADD R32, R15.reuse, 0x1, R32 ;  /* 0x000000010f207824 */ /* 0x044fe200078e0220 */
[----:B------:R1:W-:Y:S01]  /*2e60*/  STS [R51], R14 ;  /* 0x0000000e33007388 */ /* 0x0003e20000000800 */
[----:B---3--:R-:W-:-:S03]  /*2e70*/  IMAD.IADD R34, R15, 0x1, R34 ;  /* 0x000000010f227824 */ /* 0x008fc600078e0222 */
[----:B------:R1:W-:Y:S01]  /*2e80*/  STS [R51+0x400], R30 ;  /* 0x0004001e33007388 */ /* 0x0003e20000000800 */
[----:B----4-:R-:W-:-:S03]  /*2e90*/  IMAD.IADD R36, R15, 0x1, R36 ;  /* 0x000000010f247824 */ /* 0x010fc600078e0224 */
[----:B------:R1:W-:Y:S01]  /*2ea0*/  STS [R51+0x800], R32 ;  /* 0x0008002033007388 */ /* 0x0003e20000000800 */
[----:B-----5:R-:W-:-:S03]  /*2eb0*/  IMAD.IADD R38, R15, 0x1, R38 ;  /* 0x000000010f267824 */ /* 0x020fc600078e0226 */
[----:B------:R1:W-:Y:S01]  /*2ec0*/  STS [R51+0xc00], R34 ;  /* 0x000c002233007388 */ /* 0x0003e20000000800 */
[----:B------:R-:W-:-:S03]  /*2ed0*/  IMAD.IADD R40, R15, 0x1, R40 ;  /* 0x000000010f287824 */ /* 0x000fc600078e0228 */
        /* <DEDUP_REMOVED lines=9> */
[----:B0-----:R-:W-:-:S03]  /*2f70*/  IMAD.IADD R62, R15, 0x1, R62 ;  /* 0x000000010f3e7824 */ /* 0x001fc600078e023e */
[----:B------:R1:W-:Y:S04]  /*2f80*/  STS [R51+0x2400], R58 ;  /* 0x0024003a33007388 */ /* 0x0003e80000000800 */
[----:B------:R1:W-:Y:S04]  /*2f90*/  STS [R51+0x2800], R60 ;  /* 0x0028003c33007388 */ /* 0x0003e80000000800 */
[----:B------:R1:W-:Y:S02]  /*2fa0*/  STS [R51+0x2c00], R62 ;  /* 0x002c003e33007388 */ /* 0x0003e40000000800 */
.L_x_32:
[----:B------:R-:W-:Y:S05]  /*2fb0*/  BSYNC.RECONVERGENT B0 ;  /* 0x0000000000007941 */ /* 0x000fea0003800200 */
.L_x_31:
[----:B------:R-:W-:Y:S01]  /*2fc0*/  BAR.SYNC.DEFER_BLOCKING 0x0 ;  /* 0x0000000000007b1d */ /* 0x000fe20000010000 */
[----:B------:R-:W-:Y:S01]  /*2fd0*/  R2P PR, R28, 0x7f ;  /* 0x0000007f1c007804 */ /* 0x000fe20000000000 */
[----:B------:R-:W-:-:S04]  /*2fe0*/  IMAD.MOV.U32 R47, RZ, RZ, RZ ;  /* 0x000000ffff2f7224 */ /* 0x000fc800078e00ff */
[----:B------:R-:W-:Y:S08]  /*2ff0*/  BSSY.RECONVERGENT B0, `(.L_x_33) ;  /* 0x0000024000007945 */ /* 0x000ff00003800200 */
[----:B-1----:R-:W-:Y:S02]  /*3000*/  VOTE.ANY R14, PT, P0 ;  /* 0x00000000000e7806 */ /* 0x002fe400000e0100 */
[----:B------:R-:W-:-:S02]  /*3010*/  VOTE.ANY R29, PT, P1 ;  /* 0x00000000001d7806 */ /* 0x000fc400008e0100 */
[----:B------:R-:W-:Y:S02]  /*3020*/  @!P0 LOP3.LUT R14, RZ, R14, RZ, 0x33, !PT ;  /* 0x0000000eff0e8212 */ /* 0x000fe400078e33ff */
[----:B------:R-:W-:Y:S02]  /*3030*/  VOTE.ANY R31, PT, P2 ;  /* 0x00000000001f7806 */ /* 0x000fe400010e0100 */
[----:B------:R-:W-:Y:S02]  /*3040*/  @!P1 LOP3.LUT R29, RZ, R29, RZ, 0x33, !PT ;  /* 0x0000001dff1d9212 */ /* 0x000fe400078e33ff */
[----:B------:R-:W-:Y:S02]  /*3050*/  VOTE.ANY R33, PT, P3 ;  /* 0x0000000000217806 */ /* 0x000fe400018e0100 */
[----:B------:R-:W-:Y:S02]  /*3060*/  @!P2 LOP3.LUT R31, RZ, R31, RZ, 0x33, !PT ;  /* 0x0000001fff1fa212 */ /* 0x000fe400078e33ff */
[----:B------:R-:W-:-:S02]  /*3070*/  LOP3.LUT R14, R29, R14, RZ, 0xc0, !PT ;  /* 0x0000000e1d0e7212 */ /* 0x000fc400078ec0ff */
[----:B------:R-:W-:Y:S02]  /*3080*/  @!P3 LOP3.LUT R33, RZ, R33, RZ, 0x33, !PT ;  /* 0x00000021ff21b212 */ /* 0x000fe400078e33ff */
[----:B------:R-:W-:Y:S02]  /*3090*/  LOP3.LUT R14, R31, R14, RZ, 0xc0, !PT ;  /* 0x0000000e1f0e7212 */ /* 0x000fe400078ec0ff */
[----:B------:R-:W-:Y:S02]  /*30a0*/  VOTE.ANY R29, PT, P4 ;  /* 0x00000000001d7806 */ /* 0x000fe400020e0100 */
[----:B------:R-:W-:Y:S02]  /*30b0*/  LOP3.LUT R14, R33, R14, RZ, 0xc0, !PT ;  /* 0x0000000e210e7212 */ /* 0x000fe400078ec0ff */
[----:B------:R-:W-:Y:S02]  /*30c0*/  @!P4 LOP3.LUT R29, RZ, R29, RZ, 0x33, !PT ;  /* 0x0000001dff1dc212 */ /* 0x000fe400078e33ff */
[----:B------:R-:W-:-:S02]  /*30d0*/  VOTE.ANY R31, PT, P5 ;  /* 0x00000000001f7806 */ /* 0x000fc400028e0100 */
[----:B------:R-:W-:Y:S01]  /*30e0*/  LOP3.LUT R14, R29, R14, RZ, 0xc0, !PT ;  /* 0x0000000e1d0e7212 */ /* 0x000fe200078ec0ff */
[----:B------:R-:W-:Y:S01]  /*30f0*/  IMAD.SHL.U32 R29, R3, 0x20, RZ ;  /* 0x00000020031d7824 */ /* 0x000fe200078e00ff */
[----:B------:R-:W-:Y:S02]  /*3100*/  LOP3.LUT P0, RZ, R28, 0x80, RZ, 0xc0, !PT ;  /* 0x000000801cff7812 */ /* 0x000fe4000780c0ff */
[----:B------:R-:W-:Y:S02]  /*3110*/  @!P5 LOP3.LUT R31, RZ, R31, RZ, 0x33, !PT ;  /* 0x0000001fff1fd212 */ /* 0x000fe400078e33ff */
[----:B------:R-:W-:Y:S02]  /*3120*/  VOTE.ANY R30, PT, P6 ;  /* 0x00000000001e7806 */ /* 0x000fe400030e0100 */
[----:B------:R-:W-:Y:S02]  /*3130*/  LOP3.LUT R31, R31, R14, RZ, 0xc0, !PT ;  /* 0x0000000e1f1f7212 */ /* 0x000fe400078ec0ff */
[----:B------:R-:W1:Y:S01]  /*3140*/  S2R R14, SR_LEMASK ;  /* 0x00000000000e7919 */ /* 0x000e620000003a00 */
[----:B------:R-:W-:-:S04]  /*3150*/  @!P6 LOP3.LUT R30, RZ, R30, RZ, 0x33, !PT ;  /* 0x0000001eff1ee212 */ /* 0x000fc800078e33ff */
[----:B------:R-:W-:Y:S02]  /*3160*/  VOTE.ANY R32, PT, P0 ;  /* 0x0000000000207806 */ /* 0x000fe400000e0100 */
[----:B------:R-:W-:Y:S02]  /*3170*/  LOP3.LUT R31, R30, R31, RZ, 0xc0, !PT ;  /* 0x0000001f1e1f7212 */ /* 0x000fe400078ec0ff */
[----:B------:R-:W-:Y:S02]  /*3180*/  @!P0 LOP3.LUT R32, RZ, R32, RZ, 0x33, !PT ;  /* 0x00000020ff208212 */ /* 0x000fe400078e33ff */
[----:B------:R-:W-:Y:S02]  /*3190*/  LOP3.LUT R30, R29, 0x7c00, RZ, 0xc0, !PT ;  /* 0x00007c001d1e7812 */ /* 0x000fe400078ec0ff */
[----:B------:R-:W-:-:S03]  /*31a0*/  LOP3.LUT R31, R32, R31, RZ, 0xc0, !PT ;  /* 0x0000001f201f7212 */ /* 0x000fc600078ec0ff */
[----:B------:R-:W-:Y:S01]  /*31b0*/  IMAD.IADD R29, R7, 0x1, R30 ;  /* 0x00000001071d7824 */ /* 0x000fe200078e021e */
[----:B------:R-:W2:Y:S01]  /*31c0*/  FLO.U32 R32, R31 ;  /* 0x0000001f00207300 */ /* 0x000ea200000e0000 */
[----:B-1----:R-:W-:Y:S02]  /*31d0*/  LOP3.LUT R44, R14, R31, RZ, 0xc0, !PT ;  /* 0x0000001f0e2c7212 */ /* 0x002fe400078ec0ff */
[----:B--2---:R-:W-:-:S05]  /*31e0*/  ISETP.NE.AND P0, PT, R24, R32, PT ;  /* 0x000000201800720c */ /* 0x004fca0003f05270 */
[----:B------:R-:W1:Y:S08]  /*31f0*/  POPC R44, R44 ;  /* 0x0000002c002c7309 */ /* 0x000e700000000000 */
[----:B------:R-:W-:Y:S05]  /*3200*/  @P0 BRA `(.L_x_34) ;  /* 0x0000000000080947 */ /* 0x000fea0003800000 */
[----:B------:R-:W-:-:S06]  /*3210*/  IMAD R47, R28, 0x4, R29 ;  /* 0x000000041c2f7824 */ /* 0x000fcc00078e021d */
[----:B-1----:R2:W3:Y:S02]  /*3220*/  ATOMS.ADD R47, [R47], R44 ;  /* 0x0000002c2f2f738c */ /* 0x0024e40000000000 */
.L_x_34:
[----:B------:R-:W-:Y:S05]  /*3230*/  BSYNC.RECONVERGENT B0 ;  /* 0x0000000000007941 */ /* 0x000fea0003800200 */
.L_x_33:
[----:B------:R-:W-:Y:S01]  /*3240*/  R2P PR, R52, 0x7f ;  /* 0x0000007f34007804 */ /* 0x000fe20000000000 */
[----:B---3--:R3:W4:Y:S01]  /*3250*/  SHFL.IDX PT, R47, R47, R32, 0x1f ;  /* 0x00001f202f2f7589 */ /* 0x00872200000e0000 */
[----:B------:R-:W-:Y:S01]  /*3260*/  BSSY.RECONVERGENT B0, `(.L_x_35) ;  /* 0x0000021000007945 */ /* 0x000fe20003800200 */
[----:B------:R-:W-:-:S10]  /*3270*/  IMAD.MOV.U32 R49, RZ, RZ, RZ ;  /* 0x000000ffff317224 */ /* 0x000fd400078e00ff */
[----:B------:R-:W-:Y:S02]  /*3280*/  VOTE.ANY R28, PT, P0 ;  /* 0x00000000001c7806 */ /* 0x000fe400000e0100 */
[----:B------:R-:W-:Y:S02]  /*3290*/  VOTE.ANY R31, PT, P1 ;  /* 0x00000000001f7806 */ /* 0x000fe400008e0100 */
[----:B------:R-:W-:Y:S02]  /*32a0*/  @!P0 LOP3.LUT R28, RZ, R28, RZ, 0x33, !PT ;  /* 0x0000001cff1c8212 */ /* 0x000fe400078e33ff */
[----:B------:R-:W-:Y:S02]  /*32b0*/  VOTE.ANY R33, PT, P2 ;  /* 0x0000000000217806 */ /* 0x000fe400010e0100 */
[----:B------:R-:W-:Y:S02]  /*32c0*/  @!P1 LOP3.LUT R31, RZ, R31, RZ, 0x33, !PT ;  /* 0x0000001fff1f9212 */ /* 0x000fe400078e33ff */
[----:B------:R-:W-:-:S02]  /*32d0*/  @!P2 LOP3.LUT R33, RZ, R33, RZ, 0x33, !PT ;  /* 0x00000021ff21a212 */ /* 0x000fc400078e33ff */
[----:B------:R-:W-:Y:S02]  /*32e0*/  LOP3.LUT R28, R31, R28, RZ, 0xc0, !PT ;  /* 0x0000001c1f1c7212 */ /* 0x000fe400078ec0ff */
[----:B------:R-:W-:Y:S02]  /*32f0*/  VOTE.ANY R31, PT, P3 ;  /* 0x00000000001f7806 */ /* 0x000fe400018e0100 */
[----:B------:R-:W-:Y:S02]  /*3300*/  LOP3.LUT R28, R33, R28, RZ, 0xc0, !PT ;  /* 0x0000001c211c7212 */ /* 0x000fe400078ec0ff */
[----:B------:R-:W-:Y:S02]  /*3310*/  LOP3.LUT P0, RZ, R52, 0x80, RZ, 0xc0, !PT ;  /* 0x0000008034ff7812 */ /* 0x000fe4000780c0ff */
[----:B------:R-:W-:Y:S02]  /*3320*/  VOTE.ANY R33, PT, P4 ;  /* 0x0000000000217806 */ /* 0x000fe400020e0100 */
[----:B------:R-:W-:-:S02]  /*3330*/  @!P3 LOP3.LUT R31, RZ, R31, RZ, 0x33, !PT ;  /* 0x0000001fff1fb212 */ /* 0x000fc400078e33ff */
[----:B------:R-:W-:Y:S02]  /*3340*/  @!P4 LOP3.LUT R33, RZ, R33, RZ, 0x33, !PT ;  /* 0x00000021ff21c212 */ /* 0x000fe400078e33ff */
[----:B------:R-:W-:Y:S02]  /*3350*/  LOP3.LUT R28, R31, R28, RZ, 0xc0, !PT ;  /* 0x0000001c1f1c7212 */ /* 0x000fe400078ec0ff */
[----:B------:R-:W-:Y:S02]  /*3360*/  VOTE.ANY R31, PT, P5 ;  /* 0x00000000001f7806 */ /* 0x000fe400028e0100 */
[----:B------:R-:W-:Y:S02]  /*3370*/  LOP3.LUT R28, R33, R28, RZ, 0xc0, !PT ;  /* 0x0000001c211c7212 */ /* 0x000fe400078ec0ff */
[----:B------:R-:W-:Y:S02]  /*3380*/  VOTE.ANY R33, PT, P6 ;  /* 0x0000000000217806 */ /* 0x000fe400030e0100 */
[----:B------:R-:W-:-:S02]  /*3390*/  @!P5 LOP3.LUT R31, RZ, R31, RZ, 0x33, !PT ;  /* 0x0000001fff1fd212 */ /* 0x000fc400078e33ff */
[----:B------:R-:W-:Y:S02]  /*33a0*/  VOTE.ANY R35, PT, P0 ;  /* 0x0000000000237806 */ /* 0x000fe400000e0100 */
[----:B------:R-:W-:Y:S02]  /*33b0*/  @!P6 LOP3.LUT R33, RZ, R33, RZ, 0x33, !PT ;  /* 0x00000021ff21e212 */ /* 0x000fe400078e33ff */
[----:B------:R-:W-:Y:S02]  /*33c0*/  LOP3.LUT R28, R31, R28, RZ, 0xc0, !PT ;  /* 0x0000001c1f1c7212 */ /* 0x000fe400078ec0ff */
[----:B------:R-:W-:Y:S02]  /*33d0*/  @!P0 LOP3.LUT R35, RZ, R35, RZ, 0x33, !PT ;  /* 0x00000023ff238212 */ /* 0x000fe400078e33ff */
[----:B------:R-:W-:-:S04]  /*33e0*/  LOP3.LUT R28, R33, R28, RZ, 0xc0, !PT ;  /* 0x0000001c211c7212 */ /* 0x000fc800078ec0ff */
[----:B------:R-:W-:-:S04]  /*33f0*/  LOP3.LUT R35, R35, R28, RZ, 0xc0, !PT ;  /* 0x0000001c23237212 */ /* 0x000fc800078ec0ff */
[----:B------:R-:W5:Y:S01]  /*3400*/  FLO.U32 R30, R35 ;  /* 0x00000023001e7300 */ /* 0x000f6200000e0000 */
[----:B------:R-:W-:-:S07]  /*3410*/  LOP3.LUT R46, R14, R35, RZ, 0xc0, !PT ;  /* 0x000000230e2e7212 */ /* 0x000fce00078ec0ff */
[----:B------:R-:W0:Y:S01]  /*3420*/  POPC R46, R46 ;  /* 0x0000002e002e7309 */ /* 0x000e220000000000 */
[----:B-----5:R-:W-:-:S13]  /*3430*/  ISETP.NE.AND P0, PT, R24, R30, PT ;  /* 0x0000001e1800720c */ /* 0x020fda0003f05270 */
[----:B0--34-:R-:W-:Y:S05]  /*3440*/  @P0 BRA `(.L_x_36) ;  /* 0x0000000000080947 */ /* 0x019fea0003800000 */
[----:B------:R-:W-:-:S06]  /*3450*/  IMAD R49, R52, 0x4, R29 ;  /* 0x0000000434317824 */ /* 0x000fcc00078e021d */
[----:B------:R0:W3:Y:S02]  /*3460*/  ATOMS.ADD R49, [R49], R46 ;  /* 0x0000002e3131738c */ /* 0x0000e40000000000 */
.L_x_36:
[----:B------:R-:W-:Y:S05]  /*3470*/  BSYNC.RECONVERGENT B0 ;  /* 0x0000000000007941 */ /* 0x000fea0003800200 */
.L_x_35:
        /* <DEDUP_REMOVED lines=35> */
.L_x_38:
[----:B------:R-:W-:Y:S05]  /*36b0*/  BSYNC.RECONVERGENT B0 ;  /* 0x0000000000007941 */ /* 0x000fea0003800200 */
.L_x_37:
        /* <DEDUP_REMOVED lines=27> */
[----:B------:R-:W-:Y:S02]  /*3870*/  LOP3.LUT R35, R35, R28, RZ, 0xc0, !PT ;  /* 0x0000001c23237212 */ /* 0x000fe400078ec0ff */
[----:B------:R-:W-:Y:S02]  /*3880*/  SHF.R.U32.HI R28, RZ, UR5, R23 ;  /* 0x00000005ff1c7c19 */ /* 0x000fe40008011617 */
[----:B------:R-:W5:Y:S01]  /*3890*/  FLO.U32 R39, R35 ;  /* 0x0000002300277300 */ /* 0x000f6200000e0000 */
[----:B------:R-:W-:Y:S02]  /*38a0*/  LOP3.LUT R53, R14, R35, RZ, 0xc0, !PT ;  /* 0x000000230e357212 */ /* 0x000fe400078ec0ff */
[----:B------:R-:W-:-:S05]  /*38b0*/  LOP3.LUT R30, R28, UR4, RZ, 0x30, !PT ;  /* 0x000000041c1e7c12 */ /* 0x000fca000f8e30ff */
[----:B------:R-:W0:Y:S01]  /*38c0*/  POPC R53, R53 ;  /* 0x0000003500357309 */ /* 0x000e220000000000 */
[----:B-----5:R-:W-:-:S13]  /*38d0*/  ISETP.NE.AND P0, PT, R24, R39, PT ;  /* 0x000000271800720c */ /* 0x020fda0003f05270 */
[----:B0--34-:R-:W-:Y:S05]  /*38e0*/  @P0 BRA `(.L_x_40) ;  /* 0x0000000000080947 */ /* 0x019fea0003800000 */
[----:B------:R-:W-:-:S05]  /*38f0*/  IMAD R48, R48, 0x4, R29 ;  /* 0x0000000430307824 */ /* 0x000fca00078e021d */
[----:B------:R0:W3:Y:S02]  /*3900*/  ATOMS.ADD R56, [R48], R53 ;  /* 0x000000353038738c */ /* 0x0000e40000000000 */
.L_x_40:
[----:B------:R-:W-:Y:S05]  /*3910*/  BSYNC.RECONVERGENT B0 ;  /* 0x0000000000007941 */ /* 0x000fea0003800200 */
.L_x_39:
        /* <DEDUP_REMOVED lines=30> */
[----:B0-----:R-:W-:Y:S02]  /*3b00*/  LOP3.LUT R48, R14, R35, RZ, 0xc0, !PT ;  /* 0x000000230e307212 */ /* 0x001fe400078ec0ff */
[----:B------:R-:W-:-:S05]  /*3b10*/  LOP3.LUT R34, R28, UR4, RZ, 0x30, !PT ;  /* 0x000000041c227c12 */ /* 0x000fca000f8e30ff */
[----:B------:R-:W0:Y:S01]  /*3b20*/  POPC R48, R48 ;  /* 0x0000003000307309 */ /* 0x000e220000000000 */
[----:B-----5:R-:W-:-:S13]  /*3b30*/  ISETP.NE.AND P0, PT, R24, R32, PT ;  /* 0x000000201800720c */ /* 0x020fda0003f05270 */
[----:B0--34-:R-:W-:Y:S05]  /*3b40*/  @P0 BRA `(.L_x_42) ;  /* 0x0000000000080947 */ /* 0x019fea0003800000 */
[----:B------:R-:W-:-:S06]  /*3b50*/  IMAD R45, R30, 0x4, R29 ;  /* 0x000000041e2d7824 */ /* 0x000fcc00078e021d */
[----:B------:R0:W3:Y:S02]  /*3b60*/  ATOMS.ADD R45, [R45], R48 ;  /* 0x000000302d2d738c */ /* 0x0000e40000000000 */
.L_x_42:
[----:B------:R-:W-:Y:S05]  /*3b70*/  BSYNC.RECONVERGENT B0 ;  /* 0x0000000000007941 */ /* 0x000fea0003800200 */
.L_x_41:
        /* <DEDUP_REMOVED lines=35> */
[----:B------:R-:W-:-:S06]  /*3db0*/  IMAD R36, R34, 0x4, R29 ;  /* 0x0000000422247824 */ /* 0x000fcc00078e021d */
[----:B------:R0:W3:Y:S02]  /*3dc0*/  ATOMS.ADD R36, [R36], R37 ;  /* 0x000000252424738c */ /* 0x0000e40000000000 */
.L_x_44:
[----:B------:R-:W-:Y:S05]  /*3dd0*/  BSYNC.RECONVERGENT B0 ;  /* 0x0000000000007941 */ /* 0x000fea0003800200 */
.L_x_43:
        /* <DEDUP_REMOVED lines=37> */
.L_x_46:
[----:B------:R-:W-:Y:S05]  /*4030*/  BSYNC.RECONVERGENT B0 ;  /* 0x0000000000007941 */ /* 0x000fea0003800200 */
.L_x_45:
        /* <DEDUP_REMOVED lines=37> */
.L_x_48:
[----:B------:R-:W-:Y:S05]  /*4290*/  BSYNC.RECONVERGENT B0 ;  /* 0x0000000000007941 */ /* 0x000fea0003800200 */
.L_x_47:
[----:B------:R-:W-:Y:S01]  /*42a0*/  R2P PR, R40, 0x7f ;  /* 0x0000007f28007804 */ /* 0x000fe20000000000 */
[----:B---3--:R3:W4:Y:S01]  /*42b0*/  SHFL.IDX PT, R32, R32, R55, 0x1f ;  /* 0x00001f3720207589 */ /* 0x00872200000e0000 */
[----:B------:R-:W-:Y:S01]  /*42c0*/  SHF.R.U32.HI R38, RZ, UR5, R12 ;  /* 0x00000005ff267c19 */ /* 0x000fe2000801160c */
[----:B------:R-:W-:Y:S01]  /*42d0*/  BSSY.RECONVERGENT B0, `(.L_x_49) ;  /* 0x0000022000007945 */ /* 0x000fe20003800200 */
[----:B------:R-:W-:Y:S02]  /*42e0*/  IMAD.MOV.U32 R30, RZ, RZ, RZ ;  /* 0x000000ffff1e7224 */ /* 0x000fe400078e00ff */
[----:B------:R-:W-:-:S07]  /*42f0*/  LOP3.LUT R38, R38, UR4, RZ, 0x30, !PT ;  /* 0x0000000426267c12 */ /* 0x000fce000f8e30ff */
        /* <DEDUP_REMOVED lines=31> */
.L_x_50:
[----:B------:R-:W-:Y:S05]  /*44f0*/  BSYNC.RECONVERGENT B0 ;  /* 0x0000000000007941 */ /* 0x000fea0003800200 */
.L_x_49:
        /* <DEDUP_REMOVED lines=9> */
[----:B------:R-:W-:Y:S02]  /*4590*/  @!P1 LOP3.LUT R39, RZ, R39, RZ, 0x33, !PT ;  /* 0x00000027ff279212 */ /* 0x000fe400078e33ff */
[----:B------:R-:W-:Y:S02]  /*45a0*/  VOTE.ANY R55, PT, P2 ;  /* 0x0000000000377806 */ /* 0x000fe400010e0100 */
[----:B------:R-:W-:-:S02]  /*45b0*/  LOP3.LUT R28, R39, R28, RZ, 0xc0, !PT ;  /* 0x0000001c271c7212 */ /* 0x000fc400078ec0ff */
[----:B------:R-:W-:Y:S02]  /*45c0*/  VOTE.ANY R39, PT, P3 ;  /* 0x0000000000277806 */ /* 0x000fe400018e0100 */
[----:B------:R-:W-:Y:S02]  /*45d0*/  @!P2 LOP3.LUT R55, RZ, R55, RZ, 0x33, !PT ;  /* 0x00000037ff37a212 */ /* 0x000fe400078e33ff */
[----:B------:R-:W-:Y:S02]  /*45e0*/  @!P3 LOP3.LUT R39, RZ, R39, RZ, 0x33, !PT ;  /* 0x00000027ff27b212 */ /* 0x000fe400078e33ff */
[----:B------:R-:W-:Y:S02]  /*45f0*/  LOP3.LUT R28, R55, R28, RZ, 0xc0, !PT ;  /* 0x0000001c371c7212 */ /* 0x000fe400078ec0ff */
[----:B------:R-:W-:Y:S02]  /*4600*/  LOP3.LUT P0, RZ, R38, 0x80, RZ, 0xc0, !PT ;  /* 0x0000008026ff7812 */ /* 0x000fe4000780c0ff */
[----:B------:R-:W-:-:S02]  /*4610*/  VOTE.ANY R55, PT, P4 ;  /* 0x0000000000377806 */ /* 0x000fc400020e0100 */
[----:B------:R-:W-:Y:S02]  /*4620*/  LOP3.LUT R28, R39, R28, RZ, 0xc0, !PT ;  /* 0x0000001c271c7212 */ /* 0x000fe400078ec0ff */
[----:B------:R-:W-:Y:S02]  /*4630*/  VOTE.ANY R39, PT, P5 ;  /* 0x0000000000277806 */ /* 0x000fe400028e0100 */
[----:B------:R-:W-:Y:S02]  /*4640*/  @!P4 LOP3.LUT R55, RZ, R55, RZ, 0x33, !PT ;  /* 0x00000037ff37c212 */ /* 0x000fe400078e33ff */
[----:B------:R-:W-:Y:S02]  /*4650*/  @!P5 LOP3.LUT R39, RZ, R39, RZ, 0x33, !PT ;  /* 0x00000027ff27d212 */ /* 0x000fe400078e33ff */
[----:B------:R-:W-:Y:S02]  /*4660*/  LOP3.LUT R28, R55, R28, RZ, 0xc0, !PT ;  /* 0x0000001c371c7212 */ /* 0x000fe400078ec0ff */
[----:B------:R-:W-:-:S02]  /*4670*/  VOTE.ANY R55, PT, P6 ;  /* 0x0000000000377806 */ /* 0x000fc400030e0100 */
[----:B------:R-:W-:Y:S02]  /*4680*/  LOP3.LUT R28, R39, R28, RZ, 0xc0, !PT ;  /* 0x0000001c271c7212 */ /* 0x000fe400078ec0ff */
[----:B------:R-:W-:Y:S02]  /*4690*/  VOTE.ANY R39, PT, P0 ;  /* 0x0000000000277806 */ /* 0x000fe400000e0100 */
[----:B------:R-:W-:Y:S02]  /*46a0*/  @!P6 LOP3.LUT R55, RZ, R55, RZ, 0x33, !PT ;  /* 0x00000037ff37e212 */ /* 0x000fe400078e33ff */
        /* <DEDUP_REMOVED lines=8> */
[----:B------:R-:W-:-:S05]  /*4730*/  IMAD R43, R38, 0x4, R29 ;  /* 0x00000004262b7824 */ /* 0x000fca00078e021d */
[----:B------:R0:W3:Y:S02]  /*4740*/  ATOMS.ADD R60, [R43], R28 ;  /* 0x0000001c2b3c738c */ /* 0x0000e40000000000 */
.L_x_52:
[----:B------:R-:W-:Y:S05]  /*4750*/  BSYNC.RECONVERGENT B0 ;  /* 0x0000000000007941 */ /* 0x000fea0003800200 */
.L_x_51:
[----:B------:R-:W-:Y:S01]  /*4760*/  R2P PR, R40, 0x7f ;  /* 0x0000007f28007804 */ /* 0x000fe20000000000 */
[----:B---3--:R3:W4:Y:S01]  /*4770*/  SHFL.IDX PT, R39, R60, R39, 0x1f ;  /* 0x00001f273c277589 */ /* 0x00872200000e0000 */
[----:B------:R-:W-:Y:S01]  /*4780*/  SHF.R.U32.HI R58, RZ, UR5, R16 ;  /* 0x00000005ff3a7c19 */ /* 0x000fe20008011610 */
[----:B------:R-:W-:Y:S01]  /*4790*/  BSSY.RECONVERGENT B0, `(.L_x_53) ;  /* 0x0000022000007945 */ /* 0x000fe20003800200 */
[----:B------:R-:W-:Y:S02]  /*47a0*/  IMAD.MOV.U32 R64, RZ, RZ, RZ ;  /* 0x000000ffff407224 */ /* 0x000fe400078e00ff */
[----:B------:R-:W-:-:S07]  /*47b0*/  LOP3.LUT R58, R58, UR4, RZ, 0x30, !PT ;  /* 0x000000043a3a7c12 */ /* 0x000fce000f8e30ff */
[----:B------:R-:W-:Y:S02]  /*47c0*/  VOTE.ANY R38, PT, P0 ;  /* 0x0000000000267806 */ /* 0x000fe400000e0100 */
[----:B0-----:R-:W-:Y:S02]  /*47d0*/  VOTE.ANY R43, PT, P1 ;  /* 0x00000000002b7806 */ /* 0x001fe400008e0100 */
[----:B------:R-:W-:Y:S02]  /*47e0*/  @!P0 LOP3.LUT R38, RZ, R38, RZ, 0x33, !PT ;  /* 0x00000026ff268212 */ /* 0x000fe400078e33ff */
[----:B------:R-:W-:Y:S02]  /*47f0*/  @!P1 LOP3.LUT R43, RZ, R43, RZ, 0x33, !PT ;  /* 0x0000002bff2b9212 */ /* 0x000fe400078e33ff */
[----:B------:R-:W-:Y:S02]  /*4800*/  LOP3.LUT P0, RZ, R40, 0x80, RZ, 0xc0, !PT ;  /* 0x0000008028ff7812 */ /* 0x000fe4000780c0ff */
[----:B------:R-:W-:-:S02]  /*4810*/  LOP3.LUT R38, R43, R38, RZ, 0xc0, !PT ;  /* 0x000000262b267212 */ /* 0x000fc400078ec0ff */
[----:B------:R-:W-:-:S04]  /*4820*/  VOTE.ANY R43, PT, P2 ;  /* 0x00000000002b7806 */ /* 0x000fc800010e0100 */
[----:B------:R-:W-:-:S04]  /*4830*/  @!P2 LOP3.LUT R43, RZ, R43, RZ, 0x33, !PT ;  /* 0x0000002bff2ba212 */ /* 0x000fc800078e33ff */
[----:B------:R-:W-:Y:S02]  /*4840*/  LOP3.LUT R38, R43, R38, RZ, 0xc0, !PT ;  /* 0x000000262b267212 */ /* 0x000fe400078ec0ff */
        /* <DEDUP_REMOVED lines=14> */
[----:B------:R-:W-:-:S04]  /*4930*/  LOP3.LUT R55, R43, R38, RZ, 0xc0, !PT ;  /* 0x000000262b377212 */ /* 0x000fc800078ec0ff */
[----:B------:R-:W0:Y:S01]  /*4940*/  FLO.U32 R43, R55 ;  /* 0x00000037002b7300 */ /* 0x000e2200000e0000 */
[----:B------:R-:W-:-:S07]  /*4950*/  LOP3.LUT R38, R14, R55, RZ, 0xc0, !PT ;  /* 0x000000370e267212 */ /* 0x000fce00078ec0ff */
[----:B------:R-:W1:Y:S01]  /*4960*/  POPC R38, R38 ;  /* 0x0000002600267309 */ /* 0x000e620000000000 */
[----:B0-----:R-:W-:-:S13]  /*4970*/  ISETP.NE.AND P0, PT, R24, R43, PT ;  /* 0x0000002b1800720c */ /* 0x001fda0003f05270 */
[----:B-1-34-:R-:W-:Y:S05]  /*4980*/  @P0 BRA `(.L_x_54) ;  /* 0x0000000000080947 */ /* 0x01afea0003800000 */
[----:B------:R-:W-:-:S05]  /*4990*/  IMAD R55, R40, 0x4, R29 ;  /* 0x0000000428377824 */ /* 0x000fca00078e021d */
[----:B------:R0:W1:Y:S02]  /*49a0*/  ATOMS.ADD R64, [R55], R38 ;  /* 0x000000263740738c */ /* 0x0000640000000000 */
.L_x_54:
[----:B------:R-:W-:Y:S05]  /*49b0*/  BSYNC.RECONVERGENT B0 ;  /* 0x0000000000007941 */ /* 0x000fea0003800200 */
.L_x_53:
[----:B------:R-:W-:Y:S01]  /*49c0*/  R2P PR, R58, 0x7f ;  /* 0x0000007f3a007804 */ /* 0x000fe20000000000 */
[----:B-1----:R1:W3:Y:S01]  /*49d0*/  SHFL.IDX PT, R43, R64, R43, 0x1f ;  /* 0x00001f2b402b7589 */ /* 0x0022e200000e0000 */
        /* <DEDUP_REMOVED lines=30> */
[----:B------:R-:W4:Y:S01]  /*4bc0*/  POPC R40, R40 ;  /* 0x0000002800287309 */ /* 0x000f220000000000 */
[----:B0-----:R-:W-:-:S13]  /*4bd0*/  ISETP.NE.AND P0, PT, R24, R55, PT ;  /* 0x000000371800720c */ /* 0x001fda0003f05270 */
[----:B-1-34-:R-:W-:Y:S05]  /*4be0*/  @P0 BRA `(.L_x_56) ;  /* 0x0000000000080947 */ /* 0x01afea0003800000 */
[----:B------:R-:W-:-:S05]  /*4bf0*/  IMAD R59, R58, 0x4, R29 ;  /* 0x000000043a3b7824 */ /* 0x000fca00078e021d */
[----:B------:R0:W1:Y:S02]  /*4c00*/  ATOMS.ADD R62, [R59], R40 ;  /* 0x000000283b3e738c */ /* 0x0000640000000000 */
.L_x_56:
[----:B------:R-:W-:Y:S05]  /*4c10*/  BSYNC.RECONVERGENT B0 ;  /* 0x0000000000007941 */ /* 0x000fea0003800200 */
.L_x_55:
[----:B------:R-:W-:Y:S01]  /*4c20*/  R2P PR, R60, 0x7f ;  /* 0x0000007f3c007804 */ /* 0x000fe20000000000 */
[----:B--2---:R-:W-:Y:S01]  /*4c30*/  IMAD.IADD R44, R44, 0x1, R47 ;  /* 0x000000012c2c7824 */ /* 0x004fe200078e022f */
[----:B------:R-:W-:Y:S01]  /*4c40*/  BSSY.RECONVERGENT B0, `(.L_x_57) ;  /* 0x0000025000007945 */ /* 0x000fe20003800200 */
[----:B------:R-:W-:Y:S02]  /*4c50*/  IMAD.IADD R46, R46, 0x1, R49 ;  /* 0x000000012e2e7824 */ /* 0x000fe400078e0231 */
[----:B-1----:R1:W2:Y:S01]  /*4c60*/  SHFL.IDX PT, R49, R62, R55, 0x1f ;  /* 0x00001f373e317589 */ /* 0x0022a200000e0000 */
[----:B------:R-:W-:-:S07]  /*4c70*/  IMAD.MOV.U32 R64, RZ, RZ, RZ ;  /* 0x000000ffff407224 */ /* 0x000fce00078e00ff */
[----:B------:R-:W-:Y:S02]  /*4c80*/  VOTE.ANY R58, PT, P0 ;  /* 0x00000000003a7806 */ /* 0x000fe400000e0100 */
[----:B------:R-:W-:Y:S02]  /*4c90*/  VOTE.ANY R47, PT, P1 ;  /* 0x00000000002f7806 */ /* 0x000fe400008e0100 */
        /* <DEDUP_REMOVED lines=22> */
[----:B------:R-:W-:Y:S02]  /*4e00*/  SHF.R.U32.HI R58, RZ, UR5, R6 ;  /* 0x00000005ff3a7c19 */ /* 0x000fe40008011606 */
[----:B0-----:R-:W0:Y:S01]  /*4e10*/  FLO.U32 R59, R61 ;  /* 0x0000003d003b7300 */ /* 0x001e2200000e0000 */
[----:B------:R-:W-:Y:S02]  /*4e20*/  LOP3.LUT R47, R14, R61, RZ, 0xc0, !PT ;  /* 0x0000003d0e2f7212 */ /* 0x000fe400078ec0ff */
[----:B------:R-:W-:-:S05]  /*4e30*/  LOP3.LUT R58, R58, UR4, RZ, 0x30, !PT ;  /* 0x000000043a3a7c12 */ /* 0x000fca000f8e30ff */
[----:B------:R-:W3:Y:S01]  /*4e40*/  POPC R47, R47 ;  /* 0x0000002f002f7309 */ /* 0x000ee20000000000 */
[----:B0-----:R-:W-:-:S13]  /*4e50*/  ISETP.NE.AND P0, PT, R24, R59, PT ;  /* 0x0000003b1800720c */ /* 0x001fda0003f05270 */
[----:B-123--:R-:W-:Y:S05]  /*4e60*/  @P0 BRA `(.L_x_58) ;  /* 0x0000000000080947 */ /* 0x00efea0003800000 */
[----:B------:R-:W-:-:S05]  /*4e70*/  IMAD R60, R60, 0x4, R29 ;  /* 0x000000043c3c7824 */ /* 0x000fca00078e021d */
[----:B------:R0:W1:Y:S02]  /*4e80*/  ATOMS.ADD R64, [R60], R47 ;  /* 0x0000002f3c40738c */ /* 0x0000640000000000 */
.L_x_58:
[----:B------:R-:W-:Y:S05]  /*4e90*/  BSYNC.RECONVERGENT B0 ;  /* 0x0000000000007941 */ /* 0x000fea0003800200 */
.L_x_57:
[----:B------:R-:W-:Y:S01]  /*4ea0*/  R2P PR, R58, 0x7f ;  /* 0x0000007f3a007804 */ /* 0x000fe20000000000 */
[----:B------:R-:W-:Y:S01]  /*4eb0*/  IMAD.IADD R52, R51, 0x1, R52 ;  /* 0x0000000133347824 */ /* 0x000fe200078e0234 */
[----:B-1----:R1:W2:Y:S01]  /*4ec0*/  SHFL.IDX PT, R64, R64, R59, 0x1f ;  /* 0x00001f3b40407589 */ /* 0x0022a200000e0000 */
[----:B------:R-:W-:Y:S01]  /*4ed0*/  BSSY.RECONVERGENT B0, `(.L_x_59) ;  /* 0x0000024000007945 */ /* 0x000fe20003800200 */
[----:B------:R-:W-:Y:S02]  /*4ee0*/  IMAD.IADD R56, R53, 0x1, R56 ;  /* 0x0000000135387824 */ /* 0x000fe400078e0238 */
[----:B------:R-:W-:-:S07]  /*4ef0*/  IMAD.MOV.U32 R62, RZ, RZ, RZ ;  /* 0x000000ffff3e7224 */ /* 0x000fce00078e00ff */
        /* <DEDUP_REMOVED lines=25> */
[----:B------:R-:W0:Y:S01]  /*5090*/  FLO.U32 R55, R61 ;  /* 0x0000003d00377300 */ /* 0x000e2200000e0000 */
[----:B------:R-:W-:Y:S02]  /*50a0*/  LOP3.LUT R51, R14, R61, RZ, 0xc0, !PT ;  /* 0x0000003d0e337212 */ /* 0x000fe400078ec0ff */
[----:B------:R-:W-:-:S05]  /*50b0*/  LOP3.LUT R60, R60, UR4, RZ, 0x30, !PT ;  /* 0x000000043c3c7c12 */ /* 0x000fca000f8e30ff */
[----:B------:R-:W3:Y:S01]  /*50c0*/  POPC R51, R51 ;  /* 0x0000003300337309 */ /* 0x000ee20000000000 */
[----:B0-----:R-:W-:-:S13]  /*50d0*/  ISETP.NE.AND P0, PT, R24, R55, PT ;  /* 0x000000371800720c */ /* 0x001fda0003f05270 */
[----:B-123--:R-:W-:Y:S05]  /*50e0*/  @P0 BRA `(.L_x_60) ;  /* 0x0000000000080947 */ /* 0x00efea0003800000 */
[----:B------:R-:W-:-:S05]  /*50f0*/  IMAD R58, R58, 0x4, R29 ;  /* 0x000000043a3a7824 */ /* 0x000fca00078e021d */
[----:B------:R0:W1:Y:S02]  /*5100*/  ATOMS.ADD R62, [R58], R51 ;  /* 0x000000333a3e738c */ /* 0x0000640000000000 */
.L_x_60:
[----:B------:R-:W-:Y:S05]  /*5110*/  BSYNC.RECONVERGENT B0 ;  /* 0x0000000000007941 */ /* 0x000fea0003800200 */
.L_x_59:
[----:B------:R-:W-:Y:S01]  /*5120*/  R2P PR, R60, 0x7f ;  /* 0x0000007f3c007804 */ /* 0x000fe20000000000 */
[----:B------:R-:W-:Y:S01]  /*5130*/  IMAD.IADD R48, R48, 0x1, R45 ;  /* 0x0000000130307824 */ /* 0x000fe200078e022d */
[----:B-1----:R1:W2:Y:S01]  /*5140*/  SHFL.IDX PT, R62, R62, R55, 0x1f ;  /* 0x00001f373e3e7589 */ /* 0x0022a200000e0000 */
[----:B------:R-:W-:Y:S01]  /*5150*/  BSSY.RECONVERGENT B0, `(.L_x_61) ;  /* 0x0000024000007945 */ /* 0x000fe20003800200 */
[----:B------:R-:W-:-:S09]  /*5160*/  IMAD.MOV.U32 R66, RZ, RZ, RZ ;  /* 0x000000ffff427224 */ /* 0x000fd200078e00ff */
        /* <DEDUP_REMOVED lines=23> */
[----:B------:R-:W-:Y:S01]  /*52e0*/  LOP3.LUT R53, R58, R53, RZ, 0xc0, !PT ;  /* 0x000000353a357212 */ /* 0x000fe200078ec0ff */
[----:B------:R-:W-:Y:S01]  /*52f0*/  IMAD.IADD R58, R37, 0x1, R36 ;  /* 0x00000001253a7824 */ /* 0x000fe200078e0224 */
        /* <DEDUP_REMOVED lines=9> */
.L_x_62:
[----:B------:R-:W-:Y:S05]  /*5390*/  BSYNC.RECONVERGENT B0 ;  /* 0x0000000000007941 */ /* 0x000fea0003800200 */
.L_x_61:
[----:B------:R-:W-:Y:S01]  /*53a0*/  R2P PR, R36, 0x7f ;  /* 0x0000007f24007804 */ /* 0x000fe20000000000 */
[----:B------:R-:W-:Y:S01]  /*53b0*/  IMAD.IADD R34, R35, 0x1, R34 ;  /* 0x0000000123227824 */ /* 0x000fe200078e0222 */
[----:B------:R-:W-:Y:S01]  /*53c0*/  BSSY.RECONVERGENT B0, `(.L_x_63) ;  /* 0x0000022000007945 */ /* 0x000fe20003800200 */
[----:B------:R-:W-:-:S10]  /*53d0*/  IMAD.MOV.U32 R55, RZ, RZ, RZ ;  /* 0x000000ffff377224 */ /* 0x000fd400078e00ff */
        /* <DEDUP_REMOVED lines=24> */
[----:B-1----:R0:W1:Y:S02]  /*5560*/  SHFL.IDX PT, R60, R66, R45, 0x1f ;  /* 0x00001f2d423c7589 */ /* 0x00206400000e0000 */
[----:B------:R-:W2:Y:S01]  /*5570*/  FLO.U32 R59, R53 ;  /* 0x00000035003b7300 */ /* 0x000ea200000e0000 */
[----:B------:R-:W-:-:S07]  /*5580*/  LOP3.LUT R35, R14, R53, RZ, 0xc0, !PT ;  /* 0x000000350e237212 */ /* 0x000fce00078ec0ff */
[----:B------:R-:W3:Y:S01]  /*5590*/  POPC R35, R35 ;  /* 0x0000002300237309 */ /* 0x000ee20000000000 */
[----:B--2---:R-:W-:-:S13]  /*55a0*/  ISETP.NE.AND P0, PT, R24, R59, PT ;  /* 0x0000003b1800720c */ /* 0x004fda0003f05270 */
[----:B01-3--:R-:W-:Y:S05]  /*55b0*/  @P0 BRA `(.L_x_64) ;  /* 0x0000000000080947 */ /* 0x00bfea0003800000 */
[----:B------:R-:W-:-:S05]  /*55c0*/  IMAD R36, R36, 0x4, R29 ;  /* 0x0000000424247824 */ /* 0x000fca00078e021d */
[----:B------:R0:W1:Y:S02]  /*55d0*/  ATOMS.ADD R55, [R36], R35 ;  /* 0x000000232437738c */ /* 0x0000640000000000 */
.L_x_64:
[----:B------:R-:W-:Y:S05]  /*55e0*/  BSYNC.RECONVERGENT B0 ;  /* 0x0000000000007941 */ /* 0x000fea0003800200 */
.L_x_63:
[----:B------:R-:W-:Y:S01]  /*55f0*/  R2P PR, R26, 0x7f ;  /* 0x0000007f1a007804 */ /* 0x000fe20000000000 */
[----:B01----:R0:W1:Y:S01]  /*5600*/  SHFL.IDX PT, R36, R55, R59, 0x1f ;  /* 0x00001f3b37247589 */ /* 0x00306200000e0000 */
[----:B------:R-:W-:Y:S11]  /*5610*/  BSSY.RECONVERGENT B0, `(.L_x_65) ;  /* 0x0000021000007945 */ /* 0x000ff60003800200 */
[----:B------:R-:W-:-:S02]  /*5620*/  VOTE.ANY R45, PT, P0 ;  /* 0x00000000002d7806 */ /* 0x000fc400000e0100 */
[----:B------:R-:W-:Y:S02]  /*5630*/  VOTE.ANY R66, PT, P1 ;  /* 0x0000000000427806 */ /* 0x000fe400008e0100 */
[----:B------:R-:W-:Y:S02]  /*5640*/  @!P0 LOP3.LUT R45, RZ, R45, RZ, 0x33, !PT ;  /* 0x0000002dff2d8212 */ /* 0x000fe400078e33ff */
[----:B------:R-:W-:Y:S02]  /*5650*/  @!P1 LOP3.LUT R66, RZ, R66, RZ, 0x33, !PT ;  /* 0x00000042ff429212 */ /* 0x000fe400078e33ff */
[----:B------:R-:W-:Y:S02]  /*5660*/  LOP3.LUT P0, RZ, R26, 0x80, RZ, 0xc0, !PT ;  /* 0x000000801aff7812 */ /* 0x000fe4000780c0ff */
        /* <DEDUP_REMOVED lines=19> */
[----:B------:R-:W2:Y:S01]  /*57a0*/  FLO.U32 R53, R45 ;  /* 0x0000002d00357300 */ /* 0x000ea200000e0000 */
[----:B------:R-:W-:-:S07]  /*57b0*/  LOP3.LUT R14, R14, R45, RZ, 0xc0, !PT ;  /* 0x0000002d0e0e7212 */ /* 0x000fce00078ec0ff */
[----:B0-----:R0:W3:Y:S01]  /*57c0*/  POPC R55, R14 ;  /* 0x0000000e00377309 */ /* 0x0010e20000000000 */
[----:B--2---:R-:W-:Y:S01]  /*57d0*/  ISETP.NE.AND P0, PT, R24, R53, PT ;  /* 0x000000351800720c */ /* 0x004fe20003f05270 */
[----:B------:R-:W-:-:S12]  /*57e0*/  IMAD.MOV.U32 R24, RZ, RZ, RZ ;  /* 0x000000ffff187224 */ /* 0x000fd800078e00ff */
[----:B01-3--:R-:W-:Y:S05]  /*57f0*/  @P0 BRA `(.L_x_66) ;  /* 0x0000000000080947 */ /* 0x00bfea0003800000 */
[----:B------:R-:W-:-:S06]  /*5800*/  IMAD R24, R26, 0x4, R29 ;  /* 0x000000041a187824 */ /* 0x000fcc00078e021d */
[----:B------:R0:W1:Y:S02]  /*5810*/  ATOMS.ADD R24, [R24], R55 ;  /* 0x000000371818738c */ /* 0x0000640000000000 */
.L_x_66:
[----:B------:R-:W-:Y:S05]  /*5820*/  BSYNC.RECONVERGENT B0 ;  /* 0x0000000000007941 */ /* 0x000fea0003800200 */
.L_x_65:
[----:B------:R-:W-:Y:S01]  /*5830*/  BAR.SYNC.DEFER_BLOCKING 0x0 ;  /* 0x0000000000007b1d */ /* 0x000fe20000010000 */
[----:B------:R-:W-:Y:S01]  /*5840*/  IMAD.IADD R26, R40, 0x1, R49 ;  /* 0x00000001281a7824 */ /* 0x000fe200078e0231 */
[----:B------:R-:W-:Y:S01]  /*5850*/  ISETP.NE.AND P0, PT, R50, RZ, PT ;  /* 0x000000ff3200720c */ /* 0x000fe20003f05270 */
[----:B------:R-:W-:Y:S02]  /*5860*/  IMAD.IADD R28, R28, 0x1, R39 ;  /* 0x000000011c1c7824 */ /* 0x000fe400078e0227 */
[----:B------:R-:W-:Y:S01]  /*5870*/  IMAD R40, R44, 0x4, R7 ;  /* 0x000000042c287824 */ /* 0x000fe200078e0207 */
[----:B------:R-:W-:Y:S01]  /*5880*/  BSSY B1, `(.L_x_67) ;  /* 0x000005c000017945 */ /* 0x000fe20003800000 */
[----:B------:R-:W-:Y:S01]  /*5890*/  IMAD.IADD R14, R38, 0x1, R43 ;  /* 0x00000001260e7824 */ /* 0x000fe200078e022b */
[----:B-1----:R-:W1:Y:S01]  /*58a0*/  SHFL.IDX PT, R24, R24, R53, 0x1f ;  /* 0x00001f3518187589 */ /* 0x002e6200000e0000 */
[----:B------:R-:W-:Y:S02]  /*58b0*/  IMAD R39, R46, 0x4, R7 ;  /* 0x000000042e277824 */ /* 0x000fe400078e0207 */
[----:B------:R-:W-:-:S02]  /*58c0*/  IMAD.IADD R60, R37, 0x1, R60 ;  /* 0x00000001253c7824 */ /* 0x000fc400078e023c */
[--C-:B------:R-:W-:Y:S02]  /*58d0*/  IMAD R38, R52, 0x4, R7.reuse ;  /* 0x0000000434267824 */ /* 0x100fe400078e0207 */
[----:B------:R-:W-:Y:S02]  /*58e0*/  IMAD.IADD R32, R33, 0x1, R32 ;  /* 0x0000000121207824 */ /* 0x000fe400078e0220 */
[----:B------:R-:W-:Y:S02]  /*58f0*/  IMAD.IADD R44, R35, 0x1, R36 ;  /* 0x00000001232c7824 */ /* 0x000fe400078e0224 */
[--C-:B------:R-:W-:Y:S02]  /*5900*/  IMAD R37, R56, 0x4, R7.reuse ;  /* 0x0000000438257824 */ /* 0x100fe400078e0207 */
[----:B------:R-:W-:Y:S02]  /*5910*/  IMAD.IADD R30, R31, 0x1, R30 ;  /* 0x000000011f1e7824 */ /* 0x000fe400078e021e */
[--C-:B------:R-:W-:Y:S01]  /*5920*/  IMAD R36, R48, 0x4, R7.reuse ;  /* 0x0000000430247824 */ /* 0x100fe200078e0207 */
[----:B------:R2:W-:Y:S01]  /*5930*/  STS [R40+-0x4], R27 ;  /* 0xfffffc1b28007388 */ /* 0x0005e20000000800 */
[----:B------:R-:W-:-:S02]  /*5940*/  IMAD R35, R58, 0x4, R7 ;  /* 0x000000043a237824 */ /* 0x000fc400078e0207 */
[--C-:B------:R-:W-:Y:S01]  /*5950*/  IMAD R34, R34, 0x4, R7.reuse ;  /* 0x0000000422227824 */ /* 0x100fe200078e0207 */
[----:B------:R-:W-:Y:S01]  /*5960*/  STS [R39+-0x4], R22 ;  /* 0xfffffc1627007388 */ /* 0x000fe20000000800 */
[--C-:B------:R-:W-:Y:S02]  /*5970*/  IMAD R33, R32, 0x4, R7.reuse ;  /* 0x0000000420217824 */ /* 0x100fe400078e0207 */
[----:B------:R-:W-:Y:S01]  /*5980*/  IMAD.IADD R64, R47, 0x1, R64 ;  /* 0x000000012f407824 */ /* 0x000fe200078e0240 */
[----:B------:R-:W-:Y:S01]  /*5990*/  STS [R38+-0x4], R21 ;  /* 0xfffffc1526007388 */ /* 0x000fe20000000800 */
[--C-:B------:R-:W-:Y:S02]  /*59a0*/  IMAD R32, R30, 0x4, R7.reuse ;  /* 0x000000041e207824 */ /* 0x100fe400078e0207 */
[----:B------:R-:W-:Y:S01]  /*59b0*/  IMAD.IADD R62, R51, 0x1, R62 ;  /* 0x00000001333e7824 */ /* 0x000fe200078e023e */
[----:B------:R-:W-:Y:S01]  /*59c0*/  STS [R37+-0x4], R18 ;  /* 0xfffffc1225007388 */ /* 0x000fe20000000800 */
[----:B------:R-:W-:-:S02]  /*59d0*/  IMAD R31, R28, 0x4, R7 ;  /* 0x000000041c1f7824 */ /* 0x000fc400078e0207 */
[--C-:B------:R-:W-:Y:S01]  /*59e0*/  IMAD R30, R14, 0x4, R7.reuse ;  /* 0x000000040e1e7824 */ /* 0x100fe200078e0207 */
[----:B------:R-:W-:Y:S01]  /*59f0*/  STS [R36+-0x4], R23 ;  /* 0xfffffc1724007388 */ /* 0x000fe20000000800 */
[--C-:B------:R-:W-:Y:S02]  /*5a00*/  IMAD R29, R26, 0x4, R7.reuse ;  /* 0x000000041a1d7824 */ /* 0x100fe400078e0207 */
[----:B-1----:R-:W-:Y:S01]  /*5a10*/  IMAD.IADD R24, R55, 0x1, R24 ;  /* 0x0000000137187824 */ /* 0x002fe200078e0218 */
[----:B------:R-:W-:Y:S01]  /*5a20*/  STS [R35+-0x4], R20 ;  /* 0xfffffc1423007388 */ /* 0x000fe20000000800 */
[--C-:B------:R-:W-:Y:S02]  /*5a30*/  IMAD R28, R64, 0x4, R7.reuse ;  /* 0x00000004401c7824 */ /* 0x100fe400078e0207 */
[--C-:B--2---:R-:W-:Y:S01]  /*5a40*/  IMAD R27, R62, 0x4, R7.reuse ;  /* 0x000000043e1b7824 */ /* 0x104fe200078e0207 */
[----:B------:R1:W-:Y:S01]  /*5a50*/  STS [R34+-0x4], R25 ;  /* 0xfffffc1922007388 */ /* 0x0003e20000000800 */
[----:B------:R-:W-:-:S02]  /*5a60*/  IMAD R26, R60, 0x4, R7 ;  /* 0x000000043c1a7824 */ /* 0x000fc400078e0207 */
[--C-:B------:R-:W-:Y:S01]  /*5a70*/  IMAD R24, R24, 0x4, R7.reuse ;  /* 0x0000000418187824 */ /* 0x100fe200078e0207 */
[----:B------:R-:W-:Y:S04]  /*5a80*/  STS [R33+-0x4], R10 ;  /* 0xfffffc0a21007388 */ /* 0x000fe80000000800 */
[----:B------:R-:W-:Y:S01]  /*5a90*/  STS [R32+-0x4], R17 ;  /* 0xfffffc1120007388 */ /* 0x000fe20000000800 */
[----:B-1----:R-:W-:-:S03]  /*5aa0*/  IMAD R25, R44, 0x4, R7 ;  /* 0x000000042c197824 */ /* 0x002fc600078e0207 */
[----:B------:R-:W-:Y:S04]  /*5ab0*/  STS [R31+-0x4], R12 ;  /* 0xfffffc0c1f007388 */ /* 0x000fe80000000800 */
[----:B------:R1:W-:Y:S04]  /*5ac0*/  STS [R30+-0x4], R19 ;  /* 0xfffffc131e007388 */ /* 0x0003e80000000800 */
[----:B------:R2:W-:Y:S04]  /*5ad0*/  STS [R29+-0x4], R16 ;  /* 0xfffffc101d007388 */ /* 0x0005e80000000800 */
[----:B------:R2:W-:Y:S01]  /*5ae0*/  STS [R28+-0x4], R9 ;  /* 0xfffffc091c007388 */ /* 0x0005e20000000800 */
[----:B-1----:R-:W-:-:S03]  /*5af0*/  IMAD R19, R3, 0x8, R7 ;  /* 0x0000000803137824 */ /* 0x002fc600078e0207 */
[----:B------:R2:W-:Y:S04]  /*5b00*/  STS [R27+-0x4], R6 ;  /* 0xfffffc061b007388 */ /* 0x0005e80000000800 */
[----:B------:R2:W-:Y:S04]  /*5b10*/  STS [R26+-0x4], R11 ;  /* 0xfffffc0b1a007388 */ /* 0x0005e80000000800 */
[----:B------:R2:W-:Y:S04]  /*5b20*/  STS [R25+-0x4], R8 ;  /* 0xfffffc0819007388 */ /* 0x0005e80000000800 */
[----:B------:R2:W-:Y:S01]  /*5b30*/  STS [R24+-0x4], R13 ;  /* 0xfffffc0d18007388 */ /* 0x0005e20000000800 */
[----:B------:R-:W-:Y:S05]  /*5b40*/  @P0 BRA `(.L_x_68) ;  /* 0x0000000000bc0947 */ /* 0x000fea0003800000 */
[----:B------:R-:W1:Y:S02]  /*5b50*/  LDCU.64 UR8, c[0x0][0x398] ;  /* 0x00007300ff0877ac */ /* 0x000e640008000a00 */
[----:B-1----:R-:W-:-:S04]  /*5b60*/  LEA R10, P0, R3, UR8, 0x3 ;  /* 0x00000008030a7c11 */ /* 0x002fc8000f8018ff */
[----:B--2---:R-:W-:-:S05]  /*5b70*/  LEA.HI.X R11, R3, UR9, RZ, 0x3, P0 ;  /* 0x00000009030b7c11 */ /* 0x004fca00080f1cff */
[----:B------:R-:W2:Y:S01]  /*5b80*/  LDG.E.64 R8, desc[UR6][R10.64] ;  /* 0x000000060a087981 */ /* 0x000ea2000c1e1b00 */
[----:B------:R-:W-:Y:S02]  /*5b90*/  SHF.R.S32.HI R13, RZ, 0x1f, R15 ;  /* 0x0000001fff0d7819 */ /* 0x000fe4000001140f */
[----:B--2---:R-:W-:-:S05]  /*5ba0*/  IADD3 R8, P0, PT, -R15, R8, RZ ;  /* 0x000000080f087210 */ /* 0x004fca0007f1e1ff */
[----:B------:R-:W-:Y:S01]  /*5bb0*/  IMAD.X R9, R9, 0x1, ~R13, P0 ;  /* 0x0000000109097824 */ /* 0x000fe200000e0e0d */
[----:B------:R-:W-:Y:S01]  /*5bc0*/  ISETP.GE.AND P0, PT, R42, 0x1, PT ;  /* 0x000000012a00780c */ /* 0x000fe20003f06270 */
[----:B------:R-:W-:-:S03]  /*5bd0*/  IMAD.MOV.U32 R13, RZ, RZ, R0 ;  /* 0x000000ffff0d7224 */ /* 0x000fc600078e0000 */
[----:B------:R1:W-:Y:S09]  /*5be0*/  STS.64 [R19+0x6600], R8 ;  /* 0x0066000813007388 */ /* 0x0003f20000000a00 */
[----:B------:R-:W-:Y:S05]  /*5bf0*/  @!P0 BRA `(.L_x_69) ;  /* 0x00000000006c8947 */ /* 0x000fea0003800000 */
[----:B------:R-:W-:Y:S01]  /*5c00*/  BSSY B0, `(.L_x_70) ;  /* 0x0000019000007945 */ /* 0x000fe20003800000 */
[----:B------:R-:W-:Y:S02]  /*5c10*/  IMAD.MOV.U32 R6, RZ, RZ, -0x1 ;  /* 0xffffffffff067424 */ /* 0x000fe400078e00ff */
[----:B------:R-:W-:Y:S02]  /*5c20*/  IMAD.MOV.U32 R10, RZ, RZ, R42 ;  /* 0x000000ffff0a7224 */ /* 0x000fe400078e002a */
[----:B------:R-:W-:-:S07]  /*5c30*/  IMAD.MOV.U32 R13, RZ, RZ, R0 ;  /* 0x000000ffff0d7224 */ /* 0x000fce00078e0000 */
.L_x_74:
[----:B-1----:R-:W1:Y:S01]  /*5c40*/  LDC.64 R8, c[0x0][0x380] ;  /* 0x0000e000ff087b82 */ /* 0x002e620000000a00 */
[----:B------:R-:W-:Y:S01]  /*5c50*/  VIADD R17, R10, 0xffffffff ;  /* 0xffffffff0a117836 */ /* 0x000fe20000000000 */
[----:B------:R-:W-:Y:S03]  /*5c60*/  BSSY B2, `(.L_x_71) ;  /* 0x0000008000027945 */ /* 0x000fe60003800000 */
[----:B------:R-:W-:-:S04]  /*5c70*/  IMAD R11, R17, 0x100, R3 ;  /* 0x00000100110b7824 */ /* 0x000fc800078e0203 */
[----:B-1----:R-:W-:-:S07]  /*5c80*/  IMAD.WIDE R8, R11, 0x4, R8 ;  /* 0x000000040b087825 */ /* 0x002fce00078e0208 */
.L_x_72:
[----:B------:R-:W-:Y:S05]  /*5c90*/  YIELD ;  /* 0x0000000000007946 */ /* 0x000fea0003800000 */
[----:B------:R1:W-:Y:S06]  /*5ca0*/  MEMBAR.SC.CTA ;  /* 0x0000000000007992 */ /* 0x0003ec0000000000 */
[----:B-1----:R-:W2:Y:S02]  /*5cb0*/  LDG.E.STRONG.SYS R11, desc[UR6][R8.64] ;  /* 0x00000006080b7981 */ /* 0x002ea4000c1f5900 */
[----:B--2---:R-:W-:-:S13]  /*5cc0*/  ISETP.NE.AND P0, PT, R11, RZ, PT ;  /* 0x000000ff0b00720c */ /* 0x004fda0003f05270 */
[----:B------:R-:W-:Y:S05]  /*5cd0*/  @!P0 BRA `(.L_x_72) ;  /* 0xfffffffc00ec8947 */ /* 0x000fea000383ffff */
[----:B------:R-:W-:Y:S05]  /*5ce0*/  BSYNC B2 ;  /* 0x0000000000027941 */ /* 0x000fea0003800000 */
.L_x_71:
[----:B------:R-:W-:Y:S01]  /*5cf0*/  BSSY.RECONVERGENT B2, `(.L_x_73) ;  /* 0x0000006000027945 */ /* 0x000fe20003800200 */
[C---:B------:R-:W-:Y:S02]  /*5d00*/  ISETP.GT.AND P0, PT, R11.reuse, -0x1, PT ;  /* 0xffffffff0b00780c */ /* 0x040fe40003f04270 */
[----:B------:R-:W-:Y:S01]  /*5d10*/  LOP3.LUT R8, R11, 0x3fffffff, RZ, 0xc0, !PT ;  /* 0x3fffffff0b087812 */ /* 0x000fe200078ec0ff */
[----:B------:R-:W-:Y:S05]  /*5d20*/  WARPSYNC.EXCLUSIVE R6 ;  /* 0x0000000006007348 */ /* 0x000fea0003a00000 */
[----:B------:R-:W-:-:S05]  /*5d30*/  IMAD.IADD R13, R8, 0x1, R13 ;  /* 0x00000001080d7824 */ /* 0x000fca00078e020d */
[----:B------:R-:W-:-:S07]  /*5d40*/  VOTE.ANY R6, PT, P0 ;  /* 0x0000000000067806 */ /* 0x000fce00000e0100 */
[----:B------:R-:W-:Y:S05]  /*5d50*/  BSYNC.RECONVERGENT B2 ;  /* 0x0000000000027941 */ /* 0x000fea0003800200 */
.L_x_73:
[----:B------:R-:W-:Y:S01]  /*5d60*/  ISETP.GT.U32.AND P1, PT, R10, 0x1, PT ;  /* 0x000000010a00780c */ /* 0x000fe20003f24070 */
[----:B------:R-:W-:-:S12]  /*5d70*/  IMAD.MOV.U32 R10, RZ, RZ, R17 ;  /* 0x000000ffff0a7224 */ /* 0x000fd800078e0011 */
[----:B------:R-:W-:Y:S05]  /*5d80*/  @P0 BRA P1, `(.L_x_74) ;  /* 0xfffffffc00ac0947 */ /* 0x000fea000083ffff */
[----:B------:R-:W-:Y:S05]  /*5d90*/  BSYNC B0 ;  /* 0x0000000000007941 */ /* 0x000fea0003800000 */
.L_x_70:
[----:B------:R2:W3:Y:S02]  /*5da0*/  LDS.64 R8, [R19+0x6600] ;  /* 0x0066000013087984 */ /* 0x0004e40000000a00 */
.L_x_69:
[----:B------:R-:W4:Y:S01]  /*5db0*/  LDC.64 R10, c[0x0][0x380] ;  /* 0x0000e000ff0a7b82 */ /* 0x000f220000000a00 */
[C---:B------:R-:W-:Y:S01]  /*5dc0*/  IMAD.IADD R17, R13.reuse, 0x1, -R0 ;  /* 0x000000010d117824 */ /* 0x040fe200078e0a00 */
[----:B------:R-:W-:Y:S01]  /*5dd0*/  LOP3.LUT R13, R13, 0x80000000, RZ, 0xfc, !PT ;  /* 0x800000000d0d7812 */ /* 0x000fe200078efcff */
[----:B------:R-:W-:-:S03]  /*5de0*/  IMAD R21, R42, 0x100, R3 ;  /* 0x000001002a157824 */ /* 0x000fc600078e0203 */
[----:B-1-3--:R-:W-:-:S04]  /*5df0*/  IADD3 R8, P0, PT, R17, R8, RZ ;  /* 0x0000000811087210 */ /* 0x00afc80007f1e0ff */
[----:B------:R-:W-:-:S05]  /*5e00*/  LEA.HI.X.SX32 R9, R17, R9, 0x1, P0 ;  /* 0x0000000911097211 */ /* 0x000fca00000f0eff */
[----:B------:R1:W-:Y:S01]  /*5e10*/  STS.64 [R19+0x6600], R8 ;  /* 0x0066000813007388 */ /* 0x0003e20000000a00 */
[----:B----4-:R-:W-:-:S05]  /*5e20*/  IMAD.WIDE R10, R21, 0x4, R10 ;  /* 0x00000004150a7825 */ /* 0x010fca00078e020a */
[----:B------:R1:W-:Y:S02]  /*5e30*/  STG.E.STRONG.SYS desc[UR6][R10.64], R13 ;  /* 0x0000000d0a007986 */ /* 0x0003e4000c115906 */
.L_x_68:
[----:B------:R-:W-:Y:S05]  /*5e40*/  BSYNC B1 ;  /* 0x0000000000017941 */ /* 0x000fea0003800000 */
.L_x_67:
[----:B------:R-:W3:Y:S01]  /*5e50*/  LDC R23, c[0x0][0x3c0] ;  /* 0x0000f000ff177b82 */ /* 0x000ee20000000800 */
[----:B--2---:R-:W-:-:S07]  /*5e60*/  VIADD R6, R54, 0x1980 ;  /* 0x0000198036067836 */ /* 0x004fce0000000000 */
[----:B-1----:R-:W1:Y:S01]  /*5e70*/  LDC.64 R10, c[0x0][0x390] ;  /* 0x0000e400ff0a7b82 */ /* 0x002e620000000a00 */
[----:B---3--:R-:W-:Y:S02]  /*5e80*/  ISETP.GE.AND P0, PT, R6, R23, PT ;  /* 0x000000170600720c */ /* 0x008fe40003f06270 */
[----:B-1----:R-:W-:-:S04]  /*5e90*/  ISETP.EQ.U32.AND P1, PT, R10, RZ, PT ;  /* 0x000000ff0a00720c */ /* 0x002fc80003f22070 */
[----:B------:R-:W-:-:S04]  /*5ea0*/  ISETP.EQ.OR.EX P0, PT, R11, RZ, !P0, P1 ;  /* 0x000000ff0b00720c */ /* 0x000fc80004702710 */
[----:B------:R-:W-:-:S13]  /*5eb0*/  ISETP.GT.U32.OR P0, PT, R3, 0xff, P0 ;  /* 0x000000ff0300780c */ /* 0x000fda0000704470 */
[----:B------:R-:W-:Y:S05]  /*5ec0*/  @P0 BRA `(.L_x_75) ;  /* 0x0000000000200947 */ /* 0x000fea0003800000 */
[----:B------:R-:W1:Y:S01]  /*5ed0*/  LDS.64 R8, [R19+0x6600] ;  /* 0x0066000013087984 */ /* 0x000e620000000a00 */
[C---:B------:R-:W-:Y:S02]  /*5ee0*/  LEA R10, P2, R3.reuse, R10, 0x3 ;  /* 0x0000000a030a7211 */ /* 0x040fe400078418ff */
[--C-:B------:R-:W-:Y:S02]  /*5ef0*/  SHF.R.S32.HI R13, RZ, 0x1f, R0.reuse ;  /* 0x0000001fff0d7819 */ /* 0x100fe40000011400 */
[----:B------:R-:W-:Y:S02]  /*5f00*/  LEA.HI.X R11, R3, R11, RZ, 0x3, P2 ;  /* 0x0000000b030b7211 */ /* 0x000fe400010f1cff */
[----:B-1----:R-:W-:Y:S02]  /*5f10*/  IADD3 R8, P0, P1, R8, R15, R0 ;  /* 0x0000000f08087210 */ /* 0x002fe4000791e000 */
[----:B------:R-:W-:-:S04]  /*5f20*/  SHF.R.S32.HI R15, RZ, 0x1f, R15 ;  /* 0x0000001fff0f7819 */ /* 0x000fc8000001140f */
[----:B------:R-:W-:-:S05]  /*5f30*/  IADD3.X R9, PT, PT, R9, R15, R13, P0, P1 ;  /* 0x0000000f09097210 */ /* 0x000fca00007e240d */
[----:B------:R1:W-:Y:S02]  /*5f40*/  STG.E.64 desc[UR6][R10.64], R8 ;  /* 0x000000080a007986 */ /* 0x0003e4000c101b06 */
.L_x_75:
[----:B------:R-:W-:Y:S01]  /*5f50*/  ISETP.GT.AND P0, PT, R6, R23, PT ;  /* 0x000000170600720c */ /* 0x000fe20003f04270 */
[----:B------:R-:W-:Y:S05]  /*5f60*/  WARPSYNC.ALL ;  /* 0x0000000000007948 */ /* 0x000fea0003800000 */
[----:B------:R-:W-:Y:S01]  /*5f70*/  BAR.SYNC.DEFER_BLOCKING 0x0 ;  /* 0x0000000000007b1d */ /* 0x000fe20000010000 */
[----:B------:R-:W-:-:S06]  /*5f80*/  IMAD R22, R3, 0x4, R7 ;  /* 0x0000000403167824 */ /* 0x000fcc00078e0207 */
[----:B------:R-:W-:Y:S05]  /*5f90*/  @P0 BRA `(.L_x_76) ;  /* 0x0000000c003c0947 */ /* 0x000fea0003800000 */
[----:B------:R-:W2:Y:S01]  /*5fa0*/  LDS R0, [R22] ;  /* 0x0000000016007984 */ /* 0x000ea20000000800 */
[----:B------:R-:W2:Y:S01]  /*5fb0*/  LDCU UR5, c[0x0][0x3c4] ;  /* 0x00007880ff0577ac */ /* 0x000ea20008000800 */
[----:B------:R-:W3:Y:S01]  /*5fc0*/  LDCU.64 UR8, c[0x0][0x3a0] ;  /* 0x00007400ff0877ac */ /* 0x000ee20008000a00 */
[----:B--2---:R-:W-:Y:S02]  /*5fd0*/  SHF.R.U32.HI R6, RZ, UR5, R0 ;  /* 0x00000005ff067c19 */ /* 0x004fe40008011600 */
[----:B------:R-:W-:Y:S02]  /*5fe0*/  LOP3.LUT R15, R0, 0x80000000, RZ, 0x3c, !PT ;  /* 0x80000000000f7812 */ /* 0x000fe400078e3cff */
[----:B------:R-:W-:-:S05]  /*5ff0*/  LOP3.LUT R6, R6, UR4, RZ, 0x30, !PT ;  /* 0x0000000406067c12 */ /* 0x000fca000f8e30ff */
[----:B-1----:R-:W-:-:S06]  /*6000*/  IMAD R8, R6, 0x8, R7 ;  /* 0x0000000806087824 */ /* 0x002fcc00078e0207 */
[----:B------:R-:W1:Y:S02]  /*6010*/  LDS.64 R8, [R8+0x6600] ;  /* 0x0066000008087984 */ /* 0x000e640000000a00 */
[----:B-1----:R-:W-:-:S05]  /*6020*/  IADD3 R6, P1, PT, R8, R3, RZ ;  /* 0x0000000308067210 */ /* 0x002fca0007f3e0ff */
[----:B------:R-:W-:Y:S01]  /*6030*/  IMAD.X R9, RZ, RZ, R9, P1 ;  /* 0x000000ffff097224 */ /* 0x000fe200008e0609 */
[----:B---3--:R-:W-:-:S04]  /*6040*/  LEA R10, P1, R6, UR8, 0x2 ;  /* 0x00000008060a7c11 */ /* 0x008fc8000f8210ff */
[----:B------:R-:W-:-:S05]  /*6050*/  LEA.HI.X R11, R6, UR9, R9, 0x2, P1 ;  /* 0x00000009060b7c11 */ /* 0x000fca00088f1409 */
[----:B------:R-:W-:Y:S01]  /*6060*/  STG.E desc[UR6][R10.64], R15 ;  /* 0x0000000f0a007986 */ /* 0x000fe2000c101906 */
[----:B------:R-:W-:-:S03]  /*6070*/  NOP ;  /* 0x0000000000007918 */ /* 0x000fc60000000000 */
[----:B------:R-:W1:Y:S02]  /*6080*/  LDS R0, [R22+0x600] ;  /* 0x0006000016007984 */ /* 0x000e640000000800 */
[----:B-1----:R-:W-:Y:S02]  /*6090*/  SHF.R.U32.HI R6, RZ, UR5, R0 ;  /* 0x00000005ff067c19 */ /* 0x002fe40008011600 */
[----:B------:R-:W-:Y:S02]  /*60a0*/  LOP3.LUT R15, R0, 0x80000000, RZ, 0x3c, !PT ;  /* 0x80000000000f7812 */ /* 0x000fe400078e3cff */
[----:B------:R-:W-:-:S05]  /*60b0*/  LOP3.LUT R6, R6, UR4, RZ, 0x30, !PT ;  /* 0x0000000406067c12 */ /* 0x000fca000f8e30ff */
[----:B------:R-:W-:-:S06]  /*60c0*/  IMAD R8, R6, 0x8, R7 ;  /* 0x0000000806087824 */ /* 0x000fcc00078e0207 */
[----:B------:R-:W1:Y:S02]  /*60d0*/  LDS.64 R8, [R8+0x6600] ;  /* 0x0066000008087984 */ /* 0x000e640000000a00 */
[----:B-1----:R-:W-:-:S05]  /*60e0*/  IADD3 R6, P1, PT, R8, R3, RZ ;  /* 0x0000000308067210 */ /* 0x002fca0007f3e0ff */
[----:B------:R-:W-:Y:S01]  /*60f0*/  IMAD.X R9, RZ, RZ, R9, P1 ;  /* 0x000000ffff097224 */ /* 0x000fe200008e0609 */
[----:B------:R-:W-:-:S04]  /*6100*/  LEA R12, P1, R6, UR8, 0x2 ;  /* 0x00000008060c7c11 */ /* 0x000fc8000f8210ff */
        /* <DEDUP_REMOVED lines=163> */
[----:B------:R-:W-:-:S05]  /*6b40*/  IMAD R12, R6, 0x8, R7 ;  /* 0x00000008060c7824 */ /* 0x000fca00078e0207 */
        /* <DEDUP_REMOVED lines=17> */
[----:B------:R1:W-:Y:S01]  /*6c60*/  STG.E desc[UR6][R6.64+0x6000], R9 ;  /* 0x0060000906007986 */ /* 0x0003e2000c101906 */
[----:B------:R-:W-:Y:S01]  /*6c70*/  NOP ;  /* 0x0000000000007918 */ /* 0x000fe20000000000 */
[----:B------:R-:W-:Y:S05]  /*6c80*/  BRA `(.L_x_77) ;  /* 0x00000014000c7947 */ /* 0x000fea0003800000 */
.L_x_76:
[----:B-1----:R-:W-:Y:S01]  /*6c90*/  IMAD R9, R42, -0x1980, R23 ;  /* 0xffffe6802a097824 */ /* 0x002fe200078e0217 */
[----:B------:R-:W-:Y:S01]  /*6ca0*/  BSSY.RECONVERGENT B0, `(.L_x_78) ;  /* 0x000001b000007945 */ /* 0x000fe20003800200 */
[C---:B------:R-:W-:Y:S02]  /*6cb0*/  VIADD R0, R3.reuse, 0x180 ;  /* 0x0000018003007836 */ /* 0x040fe40000000000 */
[C---:B------:R-:W-:Y:S01]  /*6cc0*/  VIADD R6, R3.reuse, 0x300 ;  /* 0x0000030003067836 */ /* 0x040fe20000000000 */
[CC--:B------:R-:W-:Y:S01]  /*6cd0*/  ISETP.GE.AND P1, PT, R3.reuse, R9.reuse, PT ;  /* 0x000000090300720c */ /* 0x0c0fe20003f26270 */
[C---:B------:R-:W-:Y:S01]  /*6ce0*/  VIADD R8, R3.reuse, 0x480 ;  /* 0x0000048003087836 */ /* 0x040fe20000000000 */
[-C--:B------:R-:W-:Y:S01]  /*6cf0*/  ISETP.GE.AND P2, PT, R0, R9.reuse, PT ;  /* 0x000000090000720c */ /* 0x080fe20003f46270 */
[C---:B------:R-:W-:Y:S01]  /*6d00*/  VIADD R0, R3.reuse, 0x600 ;  /* 0x0000060003007836 */ /* 0x040fe20000000000 */
[-C--:B------:R-:W-:Y:S01]  /*6d10*/  ISETP.GE.AND P3, PT, R6, R9.reuse, PT ;  /* 0x000000090600720c */ /* 0x080fe20003f66270 */
[C---:B------:R-:W-:Y:S01]  /*6d20*/  VIADD R6, R3.reuse, 0x780 ;  /* 0x0000078003067836 */ /* 0x040fe20000000000 */
[-C--:B------:R-:W-:Y:S01]  /*6d30*/  ISETP.GE.AND P4, PT, R8, R9.reuse, PT ;  /* 0x000000090800720c */ /* 0x080fe20003f86270 */
[----:B------:R-:W-:Y:S01]  /*6d40*/  VIADD R8, R3, 0x900 ;  /* 0x0000090003087836 */ /* 0x000fe20000000000 */
[----:B------:R-:W-:-:S02]  /*6d50*/  ISETP.GE.AND P5, PT, R0, R9, PT ;  /* 0x000000090000720c */ /* 0x000fc40003fa6270 */
[----:B------:R-:W-:-:S03]  /*6d60*/  ISETP.GE.AND P6, PT, R6, R9, PT ;  /* 0x000000090600720c */ /* 0x000fc60003fc6270 */
[----:B------:R-:W-:Y:S10]  /*6d70*/  @P1 BRA `(.L_x_79) ;  /* 0x0000000000341947 */ /* 0x000ff40003800000 */
[----:B------:R-:W1:Y:S01]  /*6d80*/  LDS R0, [R22] ;  /* 0x0000000016007984 */ /* 0x000e620000000800 */
[----:B------:R-:W1:Y:S01]  /*6d90*/  LDCU UR5, c[0x0][0x3c4] ;  /* 0x00007880ff0577ac */ /* 0x000e620008000800 */
[----:B------:R-:W2:Y:S01]  /*6da0*/  LDCU.64 UR8, c[0x0][0x3a0] ;  /* 0x00007400ff0877ac */ /* 0x000ea20008000a00 */
[----:B-1----:R-:W-:Y:S02]  /*6db0*/  SHF.R.U32.HI R6, RZ, UR5, R0 ;  /* 0x00000005ff067c19 */ /* 0x002fe40008011600 */
[----:B------:R-:W-:Y:S02]  /*6dc0*/  LOP3.LUT R13, R0, 0x80000000, RZ, 0x3c, !PT ;  /* 0x80000000000d7812 */ /* 0x000fe400078e3cff */
[----:B------:R-:W-:-:S05]  /*6dd0*/  LOP3.LUT R6, R6, UR4, RZ, 0x30, !PT ;  /* 0x0000000406067c12 */ /* 0x000fca000f8e30ff */
[----:B------:R-:W-:-:S05]  /*6de0*/  IMAD R6, R6, 0x8, R7 ;  /* 0x0000000806067824 */ /* 0x000fca00078e0207 */
[----:B------:R-:W1:Y:S02]  /*6df0*/  LDS.64 R10, [R6+0x6600] ;  /* 0x00660000060a7984 */ /* 0x000e640000000a00 */
[----:B-1----:R-:W-:-:S05]  /*6e00*/  IADD3 R12, P1, PT, R10, R3, RZ ;  /* 0x000000030a0c7210 */ /* 0x002fca0007f3e0ff */
[----:B------:R-:W-:Y:S01]  /*6e10*/  IMAD.X R11, RZ, RZ, R11, P1 ;  /* 0x000000ffff0b7224 */ /* 0x000fe200008e060b */
[----:B--2---:R-:W-:-:S04]  /*6e20*/  LEA R10, P1, R12, UR8, 0x2 ;  /* 0x000000080c0a7c11 */ /* 0x004fc8000f8210ff */
[----:B------:R-:W-:-:S05]  /*6e30*/  LEA.HI.X R11, R12, UR9, R11, 0x2, P1 ;  /* 0x000000090c0b7c11 */ /* 0x000fca00088f140b */
[----:B------:R1:W-:Y:S04]  /*6e40*/  STG.E desc[UR6][R10.64], R13 ;  /* 0x0000000d0a007986 */ /* 0x0003e8000c101906 */
.L_x_79:
[----:B------:R-:W-:Y:S05]  /*6e50*/  BSYNC.RECONVERGENT B0 ;  /* 0x0000000000007941 */ /* 0x000fea0003800200 */
.L_x_78:
[----:B------:R-:W-:Y:S01]  /*6e60*/  NOP ;  /* 0x0000000000007918 */ /* 0x000fe20000000000 */
[----:B------:R-:W-:Y:S01]  /*6e70*/  BSSY.RECONVERGENT B0, `(.L_x_80) ;  /* 0x0000011000007945 */ /* 0x000fe20003800200 */
[----:B------:R-:W-:Y:S01]  /*6e80*/  ISETP.GE.AND P1, PT, R8, R9, PT ;  /* 0x000000090800720c */ /* 0x000fe20003f26270 */
[----:B------:R-:W-:Y:S02]  /*6e90*/  VIADD R8, R3, 0xa80 ;  /* 0x00000a8003087836 */ /* 0x000fe40000000000 */
[----:B------:R-:W-:Y:S10]  /*6ea0*/  @P2 BRA `(.L_x_81) ;  /* 0x0000000000342947 */ /* 0x000ff40003800000 */
[----:B------:R-:W2:Y:S01]  /*6eb0*/  LDS R0, [R22+0x600] ;  /* 0x0006000016007984 */ /* 0x000ea20000000800 */
[----:B------:R-:W2:Y:S01]  /*6ec0*/  LDCU UR5, c[0x0][0x3c4] ;  /* 0x00007880ff0577ac */ /* 0x000ea20008000800 */
[----:B------:R-:W3:Y:S01]  /*6ed0*/  LDCU.64 UR8, c[0x0][0x3a0] ;  /* 0x00007400ff0877ac */ /* 0x000ee20008000a00 */
[----:B--2---:R-:W-:Y:S02]  /*6ee0*/  SHF.R.U32.HI R6, RZ, UR5, R0 ;  /* 0x00000005ff067c19 */ /* 0x004fe40008011600 */
[----:B-1----:R-:W-:Y:S02]  /*6ef0*/  LOP3.LUT R13, R0, 0x80000000, RZ, 0x3c, !PT ;  /* 0x80000000000d7812 */ /* 0x002fe400078e3cff */
[----:B------:R-:W-:-:S05]  /*6f00*/  LOP3.LUT R6, R6, UR4, RZ, 0x30, !PT ;  /* 0x0000000406067c12 */ /* 0x000fca000f8e30ff */
[----:B------:R-:W-:-:S05]  /*6f10*/  IMAD R6, R6, 0x8, R7 ;  /* 0x0000000806067824 */ /* 0x000fca00078e0207 */
[----:B------:R-:W1:Y:S02]  /*6f20*/  LDS.64 R10, [R6+0x6600] ;  /* 0x00660000060a7984 */ /* 0x000e640000000a00 */
[----:B-1----:R-:W-:-:S05]  /*6f30*/  IADD3 R12, P2, PT, R10, R3, RZ ;  /* 0x000000030a0c7210 */ /* 0x002fca0007f5e0ff */
[----:B------:R-:W-:Y:S01]  /*6f40*/  IMAD.X R11, RZ, RZ, R11, P2 ;  /* 0x000000ffff0b7224 */ /* 0x000fe200010e060b */
[----:B---3--:R-:W-:-:S04]  /*6f50*/  LEA R10, P2, R12, UR8, 0x2 ;  /* 0x000000080c0a7c11 */ /* 0x008fc8000f8410ff */
[----:B------:R-:W-:-:S05]  /*6f60*/  LEA.HI.X R11, R12, UR9, R11, 0x2, P2 ;  /* 0x000000090c0b7c11 */ /* 0x000fca00090f140b */
[----:B------:R2:W-:Y:S04]  /*6f70*/  STG.E desc[UR6][R10.64+0x600], R13 ;  /* 0x0006000d0a007986 */ /* 0x0005e8000c101906 */
.L_x_81:
[----:B------:R-:W-:Y:S05]  /*6f80*/  BSYNC.RECONVERGENT B0 ;  /* 0x0000000000007941 */ /* 0x000fea0003800200 */
.L_x_80:
[----:B------:R-:W-:Y:S01]  /*6f90*/  NOP ;  /* 0x0000000000007918 */ /* 0x000fe20000000000 */
[----:B------:R-:W-:Y:S01]  /*6fa0*/  BSSY.RECONVERGENT B0, `(.L_x_82) ;  /* 0x0000011000007945 */ /* 0x000fe20003800200 */
[----:B------:R-:W-:Y:S02]  /*6fb0*/  ISETP.GE.AND P2, PT, R8, R9, PT ;  /* 0x000000090800720c */ /* 0x000fe40003f46270 */
[----:B------:R-:W-:Y:S01]  /*6fc0*/  LOP3.LUT R8, R3, 0xc00, RZ, 0xfc, !PT ;  /* 0x00000c0003087812 */ /* 0x000fe200078efcff */
[----:B------:R-:W-:Y:S10]  /*6fd0*/  @P3 BRA `(.L_x_83) ;  /* 0x0000000000343947 */ /* 0x000ff40003800000 */
[----:B------:R-:W3:Y:S01]  /*6fe0*/  LDS R0, [R22+0xc00] ;  /* 0x000c000016007984 */ /* 0x000ee20000000800 */
[----:B------:R-:W3:Y:S01]  /*6ff0*/  LDCU UR5, c[0x0][0x3c4] ;  /* 0x00007880ff0577ac */ /* 0x000ee20008000800 */
[----:B------:R-:W4:Y:S01]  /*7000*/  LDCU.64 UR8, c[0x0][0x3a0] ;  /* 0x00007400ff0877ac */ /* 0x000f220008000a00 */
[----:B---3--:R-:W-:Y:S02]  /*7010*/  SHF.R.U32.HI R6, RZ, UR5, R0 ;  /* 0x00000005ff067c19 */ /* 0x008fe40008011600 */
[----:B-12---:R-:W-:Y:S02]  /*7020*/  LOP3.LUT R13, R0, 0x80000000, RZ, 0x3c, !PT ;  /* 0x80000000000d7812 */ /* 0x006fe400078e3cff */
[----:B------:R-:W-:-:S05]  /*7030*/  LOP3.LUT R6, R6, UR4, RZ, 0x30, !PT ;  /* 0x0000000406067c12 */ /* 0x000fca000f8e30ff */
[----:B------:R-:W-:-:S05]  /*7040*/  IMAD R6, R6, 0x8, R7 ;  /* 0x0000000806067824 */ /* 0x000fca00078e0207 */
[----:B------:R-:W1:Y:S02]  /*7050*/  LDS.64 R10, [R6+0x6600] ;  /* 0x00660000060a7984 */ /* 0x000e640000000a00 */
[----:B-1----:R-:W-:-:S05]  /*7060*/  IADD3 R12, P3, PT, R10, R3, RZ ;  /* 0x000000030a0c7210 */ /* 0x002fca0007f7e0ff */
[----:B------:R-:W-:Y:S01]  /*7070*/  IMAD.X R11, RZ, RZ, R11, P3 ;  /* 0x000000ffff0b7224 */ /* 0x000fe200018e060b */
[----:B----4-:R-:W-:-:S04]  /*7080*/  LEA R10, P3, R12, UR8, 0x2 ;  /* 0x000000080c0a7c11 */ /* 0x010fc8000f8610ff */
[----:B------:R-:W-:-:S05]  /*7090*/  LEA.HI.X R11, R12, UR9, R11, 0x2, P3 ;  /* 0x000000090c0b7c11 */ /* 0x000fca00098f140b */
[----:B------:R3:W-:Y:S04]  /*70a0*/  STG.E desc[UR6][R10.64+0xc00], R13 ;  /* 0x000c000d0a007986 */ /* 0x0007e8000c101906 */
.L_x_83:
[----:B------:R-:W-:Y:S05]  /*70b0*/  BSYNC.RECONVERGENT B0 ;  /* 0x0000000000007941 */ /* 0x000fea0003800200 */
.L_x_82:
[----:B------:R-:W-:Y:S01]  /*70c0*/  NOP ;  /* 0x0000000000007918 */ /* 0x000fe20000000000 */
[----:B------:R-:W-:Y:S01]  /*70d0*/  BSSY.RECONVERGENT B0, `(.L_x_84) ;  /* 0x0000011000007945 */ /* 0x000fe20003800200 */
[----:B------:R-:W-:Y:S01]  /*70e0*/  ISETP.GE.AND P3, PT, R8, R9, PT ;  /* 0x000000090800720c */ /* 0x000fe20003f66270 */
[----:B------:R-:W-:Y:S02]  /*70f0*/  VIADD R8, R3, 0xd80 ;  /* 0x00000d8003087836 */ /* 0x000fe40000000000 */
[----:B------:R-:W-:Y:S10]  /*7100*/  @P4 BRA `(.L_x_85) ;  /* 0x0000000000344947 */ /* 0x000ff40003800000 */
[----:B------:R-:W4:Y:S01]  /*7110*/  LDS R0, [R22+0x1200] ;  /* 0x0012000016007984 */ /* 0x000f220000000800 */
[----:B------:R-:W4:Y:S01]  /*7120*/  LDCU UR5, c[0x0][0x3c4] ;  /* 0x00007880ff0577ac */ /* 0x000f220008000800 */
[----:B------:R-:W5:Y:S01]  /*7130*/  LDCU.64 UR8, c[0x0][0x3a0] ;  /* 0x00007400ff0877ac */ /* 0x000f620008000a00 */
[----:B----4-:R-:W-:Y:S02]  /*7140*/  SHF.R.U32.HI R6, RZ, UR5, R0 ;  /* 0x00000005ff067c19 */ /* 0x010fe40008011600 */
[----:B-123--:R-:W-:Y:S02]  /*7150*/  LOP3.LUT R13, R0, 0x80000000, RZ, 0x3c, !PT ;  /* 0x80000000000d7812 */ /* 0x00efe400078e3cff */
[----:B------:R-:W-:-:S05]  /*7160*/  LOP3.LUT R6, R6, UR4, RZ, 0x30, !PT ;  /* 0x0000000406067c12 */ /* 0x000fca000f8e30ff */
[----:B------:R-:W-:-:S05]  /*7170*/  IMAD R6, R6, 0x8, R7 ;  /* 0x0000000806067824 */ /* 0x000fca00078e0207 */
[----:B------:R-:W1:Y:S02]  /*7180*/  LDS.64 R10, [R6+0x6600] ;  /* 0x00660000060a7984 */ /* 0x000e640000000a00 */
[----:B-1----:R-:W-:-:S05]  /*7190*/  IADD3 R12, P4, PT, R10, R3, RZ ;  /* 0x000000030a0c7210 */ /* 0x002fca0007f9e0ff */
[----:B------:R-:W-:Y:S01]  /*71a0*/  IMAD.X R11, RZ, RZ, R11, P4 ;  /* 0x000000ffff0b7224 */ /* 0x000fe200020e060b */
[----:B-----5:R-:W-:-:S04]  /*71b0*/  LEA R10, P4, R12, UR8, 0x2 ;  /* 0x000000080c0a7c11 */ /* 0x020fc8000f8810ff */
[----:B------:R-:W-:-:S05]  /*71c0*/  LEA.HI.X R11, R12, UR9, R11, 0x2, P4 ;  /* 0x000000090c0b7c11 */ /* 0x000fca000a0f140b */
[----:B------:R4:W-:Y:S04]  /*71d0*/  STG.E desc[UR6][R10.64+0x1200], R13 ;  /* 0x0012000d0a007986 */ /* 0x0009e8000c101906 */
.L_x_85:
[----:B------:R-:W-:Y:S05]  /*71e0*/  BSYNC.RECONVERGENT B0 ;  /* 0x0000000000007941 */ /* 0x000fea0003800200 */
.L_x_84:
[----:B------:R-:W-:Y:S01]  /*71f0*/  NOP ;  /* 0x0000000000007918 */ /* 0x000fe20000000000 */
[----:B------:R-:W-:Y:S01]  /*7200*/  BSSY.RECONVERGENT B0, `(.L_x_86) ;  /* 0x0000011000007945 */ /* 0x000fe20003800200 */
[----:B------:R-:W-:Y:S01]  /*7210*/  ISETP.GE.AND P4, PT, R8, R9, PT ;  /* 0x000000090800720c */ /* 0x000fe20003f86270 */
[----:B------:R-:W-:Y:S02]  /*7220*/  VIADD R8, R3, 0xf00 ;  /* 0x00000f0003087836 */ /* 0x000fe40000000000 */
[----:B------:R-:W-:Y:S10]  /*7230*/  @P5 BRA `(.L_x_87) ;  /* 0x0000000000345947 */ /* 0x000ff40003800000 */
[----:B------:R-:W5:Y:S01]  /*7240*/  LDS R0, [R22+0x1800] ;  /* 0x0018000016007984 */ /* 0x000f620000000800 */
[----:B------:R-:W5:Y:S01]  /*7250*/  LDCU UR5, c[0x0][0x3c4] ;  /* 0x00007880ff0577ac */ /* 0x000f620008000800 */
[----:B------:R-:W0:Y:S01]  /*7260*/  LDCU.64 UR8, c[0x0][0x3a0] ;  /* 0x00007400ff0877ac */ /* 0x000e220008000a00 */
[----:B-----5:R-:W-:Y:S02]  /*7270*/  SHF.R.U32.HI R6, RZ, UR5, R0 ;  /* 0x00000005ff067c19 */ /* 0x020fe40008011600 */
[----:B-1234-:R-:W-:Y:S02]  /*7280*/  LOP3.LUT R13, R0, 0x80000000, RZ, 0x3c, !PT ;  /* 0x80000000000d7812 */ /* 0x01efe400078e3cff */
[----:B------:R-:W-:-:S05]  /*7290*/  LOP3.LUT R6, R6, UR4, RZ, 0x30, !PT ;  /* 0x0000000406067c12 */ /* 0x000fca000f8e30ff */
[----:B------:R-:W-:-:S05]  /*72a0*/  IMAD R6, R6, 0x8, R7 ;  /* 0x0000000806067824 */ /* 0x000fca00078e0207 */
[----:B------:R-:W1:Y:S02]  /*72b0*/  LDS.64 R10, [R6+0x6600] ;  /* 0x00660000060a7984 */ /* 0x000e640000000a00 */
[----:B-1----:R-:W-:-:S05]  /*72c0*/  IADD3 R12, P5, PT, R10, R3, RZ ;  /* 0x000000030a0c7210 */ /* 0x002fca0007fbe0ff */
[----:B------:R-:W-:Y:S01]  /*72d0*/  IMAD.X R11, RZ, RZ, R11, P5 ;  /* 0x000000ffff0b7224 */ /* 0x000fe200028e060b */
[----:B0-----:R-:W-:-:S04]  /*72e0*/  LEA R10, P5, R12, UR8, 0x2 ;  /* 0x000000080c0a7c11 */ /* 0x001fc8000f8a10ff */
[----:B------:R-:W-:-:S05]  /*72f0*/  LEA.HI.X R11, R12, UR9, R11, 0x2, P5 ;  /* 0x000000090c0b7c11 */ /* 0x000fca000a8f140b */
[----:B------:R0:W-:Y:S04]  /*7300*/  STG.E desc[UR6][R10.64+0x1800], R13 ;  /* 0x0018000d0a007986 */ /* 0x0001e8000c101906 */
.L_x_87:
[----:B------:R-:W-:Y:S05]  /*7310*/  BSYNC.RECONVERGENT B0 ;  /* 0x0000000000007941 */ /* 0x000fea0003800200 */
.L_x_86:
        /* <DEDUP_REMOVED lines=9> */
[----:B01234-:R-:W-:Y:S02]  /*73b0*/  LOP3.LUT R13, R0, 0x80000000, RZ, 0x3c, !PT ;  /* 0x80000000000d7812 */ /* 0x01ffe400078e3cff */
[----:B------:R-:W-:-:S05]  /*73c0*/  LOP3.LUT R6, R6, UR4, RZ, 0x30, !PT ;  /* 0x0000000406067c12 */ /* 0x000fca000f8e30ff */
[----:B------:R-:W-:-:S05]  /*73d0*/  IMAD R6, R6, 0x8, R7 ;  /* 0x0000000806067824 */ /* 0x000fca00078e0207 */
[----:B------:R-:W0:Y:S02]  /*73e0*/  LDS.64 R10, [R6+0x6600] ;  /* 0x00660000060a7984 */ /* 0x000e240000000a00 */
[----:B0-----:R-:W-:-:S05]  /*73f0*/  IADD3 R12, P6, PT, R10, R3, RZ ;  /* 0x000000030a0c7210 */ /* 0x001fca0007fde0ff */
[----:B------:R-:W-:Y:S01]  /*7400*/  IMAD.X R11, RZ, RZ, R11, P6 ;  /* 0x000000ffff0b7224 */ /* 0x000fe200030e060b */
[----:B------:R-:W-:-:S04]  /*7410*/  LEA R10, P6, R12, UR8, 0x2 ;  /* 0x000000080c0a7c11 */ /* 0x000fc8000f8c10ff */
[----:B------:R-:W-:-:S05]  /*7420*/  LEA.HI.X R11, R12, UR9, R11, 0x2, P6 ;  /* 0x000000090c0b7c11 */ /* 0x000fca000b0f140b */
[----:B------:R0:W-:Y:S04]  /*7430*/  STG.E desc[UR6][R10.64+0x1e00], R13 ;  /* 0x001e000d0a007986 */ /* 0x0001e8000c101906 */
.L_x_89:
[----:B------:R-:W-:Y:S05]  /*7440*/  BSYNC.RECONVERGENT B0 ;  /* 0x0000000000007941 */ /* 0x000fea0003800200 */
.L_x_88:
        /* <DEDUP_REMOVED lines=18> */
.L_x_91:
[----:B------:R-:W-:Y:S05]  /*7570*/  BSYNC.RECONVERGENT B0 ;  /* 0x0000000000007941 */ /* 0x000fea0003800200 */
.L_x_90:
        /* <DEDUP_REMOVED lines=18> */
.L_x_93:
[----:B------:R-:W-:Y:S05]  /*76a0*/  BSYNC.RECONVERGENT B0 ;  /* 0x0000000000007941 */ /* 0x000fea0003800200 */
.L_x_92:
        /* <DEDUP_REMOVED lines=18> */
.L_x_95:
[----:B------:R-:W-:Y:S05]  /*77d0*/  BSYNC.RECONVERGENT B0 ;  /* 0x0000000000007941 */ /* 0x000fea0003800200 */
.L_x_94:
        /* <DEDUP_REMOVED lines=18> */
.L_x_97:
[----:B------:R-:W-:Y:S05]  /*7900*/  BSYNC.RECONVERGENT B0 ;  /* 0x0000000000007941 */ /* 0x000fea0003800200 */
.L_x_96:
[----:B------:R-:W-:Y:S01]  /*7910*/  NOP ;  /* 0x0000000000007918 */ /* 0x000fe20000000000 */
[----:B------:R-:W-:Y:S01]  /*7920*/  BSSY.RECONVERGENT B0, `(.L_x_98) ;  /* 0x0000011000007945 */ /* 0x000fe20003800200 */
[----:B------:R-:W-:Y:S02]  /*7930*/  ISETP.GE.AND P4, PT, R8, R9, PT ;  /* 0x000000090800720c */ /* 0x000fe40003f86270 */
[----:B------:R-:W-:Y:S01]  /*7940*/  LOP3.LUT R8, R3, 0x1800, RZ, 0xfc, !PT ;  /* 0x0000180003087812 */ /* 0x000fe200078efcff */
        /* <DEDUP_REMOVED lines=14> */
.L_x_99:
[----:B------:R-:W-:Y:S05]  /*7a30*/  BSYNC.RECONVERGENT B0 ;  /* 0x0000000000007941 */ /* 0x000fea0003800200 */
.L_x_98:
[----:B------:R-:W-:Y:S01]  /*7a40*/  NOP ;  /* 0x0000000000007918 */ /* 0x000fe20000000000 */
[----:B------:R-:W-:Y:S01]  /*7a50*/  BSSY.RECONVERGENT B0, `(.L_x_100) ;  /* 0x0000010000007945 */ /* 0x000fe20003800200 */
[----:B------:R-:W-:-:S03]  /*7a60*/  ISETP.GE.AND P5, PT, R8, R9, PT ;  /* 0x000000090800720c */ /* 0x000fc60003fa6270 */
        /* <DEDUP_REMOVED lines=14> */
.L_x_101:
[----:B------:R-:W-:Y:S05]  /*7b50*/  BSYNC.RECONVERGENT B0 ;  /* 0x0000000000007941 */ /* 0x000fea0003800200 */
.L_x_100:
[----:B------:R-:W-:Y:S01]  /*7b60*/  NOP ;  /* 0x0000000000007918 */ /* 0x000fe20000000000 */
[----:B------:R-:W-:Y:S04]  /*7b70*/  BSSY.RECONVERGENT B0, `(.L_x_102) ;  /* 0x000000f000007945 */ /* 0x000fe80003800200 */
[----:B------:R-:W-:Y:S05]  /*7b80*/  @P1 BRA `(.L_x_103) ;  /* 0x0000000000341947 */ /* 0x000fea0003800000 */
        /* <DEDUP_REMOVED lines=13> */
.L_x_103:
[----:B------:R-:W-:Y:S05]  /*7c60*/  BSYNC.RECONVERGENT B0 ;  /* 0x0000000000007941 */ /* 0x000fea0003800200 */
.L_x_102:
        /* <DEDUP_REMOVED lines=16> */
.L_x_105:
[----:B------:R-:W-:Y:S05]  /*7d70*/  BSYNC.RECONVERGENT B0 ;  /* 0x0000000000007941 */ /* 0x000fea0003800200 */
.L_x_104:
        /* <DEDUP_REMOVED lines=16> */
.L_x_107:
[----:B------:R-:W-:Y:S05]  /*7e80*/  BSYNC.RECONVERGENT B0 ;  /* 0x0000000000007941 */ /* 0x000fea0003800200 */
.L_x_106:
        /* <DEDUP_REMOVED lines=16> */
.L_x_109:
[----:B------:R-:W-:Y:S05]  /*7f90*/  BSYNC.RECONVERGENT B0 ;  /* 0x0000000000007941 */ /* 0x000fea0003800200 */
.L_x_108:
[----:B------:R-:W-:Y:S01]  /*7fa0*/  NOP ;  /* 0x0000000000007918 */ /* 0x000fe20000000000 */
[----:B------:R-:W-:Y:S04]  /*7fb0*/  BSSY.RECONVERGENT B0, `(.L_x_110) ;  /* 0x000000f000007945 */ /* 0x000fe80003800200 */
[----:B------:R-:W-:Y:S05]  /*7fc0*/  @P5 BRA `(.L_x_111) ;  /* 0x0000000000345947 */ /* 0x000fea0003800000 */
[----:B------:R-:W5:Y:S01]  /*7fd0*/  LDS R0, [R22+0x6000] ;  /* 0x0060000016007984 */ /* 0x000f620000000800 */
[----:B------:R-:W5:Y:S01]  /*7fe0*/  LDCU UR5, c[0x0][0x3c4] ;  /* 0x00007880ff0577ac */ /* 0x000f620008000800 */
[----:B------:R-:W1:Y:S01]  /*7ff0*/  LDCU.64 UR8, c[0x0][0x3a0] ;  /* 0x00007400ff0877ac */ /* 0x000e620008000a00 */
[----:B-----5:R-:W-:-:S04]  /*8000*/  SHF.R.U32.HI R6, RZ, UR5, R0 ;  /* 0x00000005ff067c19 */ /* 0x020fc80008011600 */
[----:B------:R-:W-:-:S05]  /*8010*/  LOP3.LUT R6, R6, UR4, RZ, 0x30, !PT ;  /* 0x0000000406067c12 */ /* 0x000fca000f8e30ff */
[----:B0-----:R-:W-:-:S05]  /*8020*/  IMAD R8, R6, 0x8, R7 ;  /* 0x0000000806087824 */ /* 0x001fca00078e0207 */
[----:B------:R-:W0:Y:S02]  /*8030*/  LDS.64 R6, [R8+0x6600] ;  /* 0x0066000008067984 */ /* 0x000e240000000a00 */
[----:B0-----:R-:W-:-:S05]  /*8040*/  IADD3 R9, P1, PT, R6, R3, RZ ;  /* 0x0000000306097210 */ /* 0x001fca0007f3e0ff */
[----:B-1234-:R-:W-:Y:S01]  /*8050*/  IMAD.X R10, RZ, RZ, R7, P1 ;  /* 0x000000ffff0a7224 */ /* 0x01efe200008e0607 */
[----:B------:R-:W-:-:S04]  /*8060*/  LEA R6, P1, R9, UR8, 0x2 ;  /* 0x0000000809067c11 */ /* 0x000fc8000f8210ff */
[----:B------:R-:W-:Y:S02]  /*8070*/  LEA.HI.X R7, R9, UR9, R10, 0x2, P1 ;  /* 0x0000000909077c11 */ /* 0x000fe400088f140a */
[----:B------:R-:W-:-:S05]  /*8080*/  LOP3.LUT R9, R0, 0x80000000, RZ, 0x3c, !PT ;  /* 0x8000000000097812 */ /* 0x000fca00078e3cff */
[----:B------:R0:W-:Y:S02]  /*8090*/  STG.E desc[UR6][R6.64+0x6000], R9 ;  /* 0x0060000906007986 */ /* 0x0001e4000c101906 */
.L_x_111:
[----:B------:R-:W-:Y:S05]  /*80a0*/  BSYNC.RECONVERGENT B0 ;  /* 0x0000000000007941 */ /* 0x000fea0003800200 */
.L_x_110:
[----:B------:R-:W-:Y:S01]  /*80b0*/  NOP ;  /* 0x0000000000007918 */ /* 0x000fe20000000000 */
.L_x_77:
[----:B------:R-:W5:Y:S01]  /*80c0*/  LDS R0, [R22] ;  /* 0x0000000016007984 */ /* 0x000f620000000800 */
[----:B------:R-:W5:Y:S03]  /*80d0*/  LDCU UR5, c[0x0][0x3c4] ;  /* 0x00007880ff0577ac */ /* 0x000f660008000800 */
[----:B01----:R-:W0:Y:S04]  /*80e0*/  LDS R6, [R22+0x600] ;  /* 0x0006000016067984 */ /* 0x003e280000000800 */
[----:B------:R-:W1:Y:S04]  /*80f0*/  LDS R7, [R22+0xc00] ;  /* 0x000c000016077984 */ /* 0x000e680000000800 */
[----:B------:R-:W1:Y:S04]  /*8100*/  LDS R8, [R22+0x1200] ;  /* 0x0012000016087984 */ /* 0x000e680000000800 */
[----:B------:R-:W1:Y:S04]  /*8110*/  LDS R9, [R22+0x1800] ;  /* 0x0018000016097984 */ /* 0x000e680000000800 */
[----:B--234-:R-:W2:Y:S04]  /*8120*/  LDS R10, [R22+0x1e00] ;  /* 0x001e0000160a7984 */ /* 0x01cea80000000800 */
[----:B------:R-:W3:Y:S04]  /*8130*/  LDS R11, [R22+0x2400] ;  /* 0x00240000160b7984 */ /* 0x000ee80000000800 */
[----:B------:R-:W4:Y:S04]  /*8140*/  LDS R12, [R22+0x2a00] ;  /* 0x002a0000160c7984 */ /* 0x000f280000000800 */
[----:B------:R-:W4:Y:S04]  /*8150*/  LDS R13, [R22+0x3000] ;  /* 0x00300000160d7984 */ /* 0x000f280000000800 */
[----:B------:R-:W4:Y:S04]  /*8160*/  LDS R14, [R22+0x3600] ;  /* 0x00360000160e7984 */ /* 0x000f280000000800 */
[----:B------:R-:W4:Y:S01]  /*8170*/  LDS R15, [R22+0x3c00] ;  /* 0x003c0000160f7984 */ /* 0x000f220000000800 */
[----:B-----5:R-:W-:-:S03]  /*8180*/  SHF.R.U32.HI R0, RZ, UR5, R0 ;  /* 0x00000005ff007c19 */ /* 0x020fc60008011600 */
[----:B------:R-:W5:Y:S01]  /*8190*/  LDS R16, [R22+0x4200] ;  /* 0x0042000016107984 */ /* 0x000f620000000800 */
[----:B0-----:R-:W-:-:S03]  /*81a0*/  SHF.R.U32.HI R6, RZ, UR5, R6 ;  /* 0x00000005ff067c19 */ /* 0x001fc60008011606 */
[----:B------:R-:W0:Y:S01]  /*81b0*/  LDS R17, [R22+0x4800] ;  /* 0x0048000016117984 */ /* 0x000e220000000800 */
[----:B-1----:R-:W-:-:S03]  /*81c0*/  SHF.R.U32.HI R7, RZ, UR5, R7 ;  /* 0x00000005ff077c19 */ /* 0x002fc60008011607 */
[----:B------:R-:W1:Y:S01]  /*81d0*/  LDS R18, [R22+0x4e00] ;  /* 0x004e000016127984 */ /* 0x000e620000000800 */
[----:B------:R-:W-:-:S03]  /*81e0*/  SHF.R.U32.HI R8, RZ, UR5, R8 ;  /* 0x00000005ff087c19 */ /* 0x000fc60008011608 */
[----:B------:R-:W1:Y:S01]  /*81f0*/  LDS R19, [R22+0x5400] ;  /* 0x0054000016137984 */ /* 0x000e620000000800 */
[----:B------:R-:W-:-:S03]  /*8200*/  SHF.R.U32.HI R9, RZ, UR5, R9 ;  /* 0x00000005ff097c19 */ /* 0x000fc60008011609 */
[----:B------:R-:W1:Y:S01]  /*8210*/  LDS R20, [R22+0x5a00] ;  /* 0x005a000016147984 */ /* 0x000e620000000800 */
[----:B--2---:R-:W-:-:S03]  /*8220*/  SHF.R.U32.HI R10, RZ, UR5, R10 ;  /* 0x00000005ff0a7c19 */ /* 0x004fc6000801160a */
[----:B------:R-:W2:Y:S01]  /*8230*/  LDS R21, [R22+0x6000] ;  /* 0x0060000016157984 */ /* 0x000ea20000000800 */
[----:B---3--:R-:W-:Y:S02]  /*8240*/  SHF.R.U32.HI R11, RZ, UR5, R11 ;  /* 0x00000005ff0b7c19 */ /* 0x008fe4000801160b */
[----:B----4-:R-:W-:Y:S02]  /*8250*/  SHF.R.U32.HI R12, RZ, UR5, R12 ;  /* 0x00000005ff0c7c19 */ /* 0x010fe4000801160c */
[----:B------:R-:W-:Y:S02]  /*8260*/  SHF.R.U32.HI R13, RZ, UR5, R13 ;  /* 0x00000005ff0d7c19 */ /* 0x000fe4000801160d */
[----:B------:R-:W-:Y:S02]  /*8270*/  SHF.R.U32.HI R43, RZ, UR5, R14 ;  /* 0x00000005ff2b7c19 */ /* 0x000fe4000801160e */
[----:B------:R-:W-:Y:S02]  /*8280*/  LOP3.LUT R14, R12, UR4, RZ, 0x30, !PT ;  /* 0x000000040c0e7c12 */ /* 0x000fe4000f8e30ff */
[----:B------:R-:W-:-:S02]  /*8290*/  SHF.R.U32.HI R44, RZ, UR5, R15 ;  /* 0x00000005ff2c7c19 */ /* 0x000fc4000801160f */
[----:B------:R-:W-:Y:S02]  /*82a0*/  LOP3.LUT R15, R11, UR4, RZ, 0x30, !PT ;  /* 0x000000040b0f7c12 */ /* 0x000fe4000f8e30ff */
[----:B-----5:R-:W-:Y:S02]  /*82b0*/  SHF.R.U32.HI R45, RZ, UR5, R16 ;  /* 0x00000005ff2d7c19 */ /* 0x020fe40008011610 */
[----:B------:R-:W-:Y:S02]  /*82c0*/  LOP3.LUT R16, R10, UR4, RZ, 0x30, !PT ;  /* 0x000000040a107c12 */ /* 0x000fe4000f8e30ff */
[----:B0-----:R-:W-:Y:S02]  /*82d0*/  SHF.R.U32.HI R46, RZ, UR5, R17 ;  /* 0x00000005ff2e7c19 */ /* 0x001fe40008011611 */
[----:B------:R-:W-:Y:S02]  /*82e0*/  LOP3.LUT R17, R9, UR4, RZ, 0x30, !PT ;  /* 0x0000000409117c12 */ /* 0x000fe4000f8e30ff */
[----:B-1----:R-:W-:-:S02]  /*82f0*/  SHF.R.U32.HI R47, RZ, UR5, R18 ;  /* 0x00000005ff2f7c19 */ /* 0x002fc40008011612 */
[----:B------:R-:W-:Y:S02]  /*8300*/  LOP3.LUT R18, R8, UR4, RZ, 0x30, !PT ;  /* 0x0000000408127c12 */ /* 0x000fe4000f8e30ff */
[----:B------:R-:W-:Y:S02]  /*8310*/  SHF.R.U32.HI R48, RZ, UR5, R19 ;  /* 0x00000005ff307c19 */ /* 0x000fe40008011613 */
[----:B------:R-:W-:Y:S02]  /*8320*/  LOP3.LUT R19, R7, UR4, RZ, 0x30, !PT ;  /* 0x0000000407137c12 */ /* 0x000fe4000f8e30ff */
[----:B------:R-:W-:Y:S02]  /*8330*/  SHF.R.U32.HI R49, RZ, UR5, R20 ;  /* 0x00000005ff317c19 */ /* 0x000fe40008011614 */
[----:B------:R-:W-:Y:S02]  /*8340*/  LOP3.LUT R20, R6, UR4, RZ, 0x30, !PT ;  /* 0x0000000406147c12 */ /* 0x000fe4000f8e30ff */
[----:B--2---:R-:W-:-:S02]  /*8350*/  SHF.R.U32.HI R50, RZ, UR5, R21 ;  /* 0x00000005ff327c19 */ /* 0x004fc40008011615 */
[----:B------:R-:W-:Y:S02]  /*8360*/  LOP3.LUT R21, R0, UR4, RZ, 0x30, !PT ;  /* 0x0000000400157c12 */ /* 0x000fe4000f8e30ff */
[----:B------:R-:W-:Y:S02]  /*8370*/  LOP3.LUT R13, R13, UR4, RZ, 0x30, !PT ;  /* 0x000000040d0d7c12 */ /* 0x000fe4000f8e30ff */
[----:B------:R-:W-:Y:S02]  /*8380*/  LOP3.LUT R12, R43, UR4, RZ, 0x30, !PT ;  /* 0x000000042b0c7c12 */ /* 0x000fe4000f8e30ff */
[----:B------:R-:W-:Y:S02]  /*8390*/  LOP3.LUT R11, R44, UR4, RZ, 0x30, !PT ;  /* 0x000000042c0b7c12 */ /* 0x000fe4000f8e30ff */
[----:B------:R-:W-:Y:S02]  /*83a0*/  LOP3.LUT R10, R45, UR4, RZ, 0x30, !PT ;  /* 0x000000042d0a7c12 */ /* 0x000fe4000f8e30ff */
[----:B------:R-:W-:-:S02]  /*83b0*/  LOP3.LUT R9, R46, UR4, RZ, 0x30, !PT ;  /* 0x000000042e097c12 */ /* 0x000fc4000f8e30ff */
[----:B------:R-:W-:Y:S02]  /*83c0*/  LOP3.LUT R8, R47, UR4, RZ, 0x30, !PT ;  /* 0x000000042f087c12 */ /* 0x000fe4000f8e30ff */
[----:B------:R-:W-:Y:S02]  /*83d0*/  LOP3.LUT R7, R48, UR4, RZ, 0x30, !PT ;  /* 0x0000000430077c12 */ /* 0x000fe4000f8e30ff */
[----:B------:R-:W-:Y:S02]  /*83e0*/  LOP3.LUT R6, R49, UR4, RZ, 0x30, !PT ;  /* 0x0000000431067c12 */ /* 0x000fe4000f8e30ff */
[----:B------:R-:W-:Y:S01]  /*83f0*/  LOP3.LUT R0, R50, UR4, RZ, 0x30, !PT ;  /* 0x0000000432007c12 */ /* 0x000fe2000f8e30ff */
[----:B------:R-:W-:Y:S06]  /*8400*/  @P0 BRA `(.L_x_112) ;  /* 0x0000000000640947 */ /* 0x000fec0003800000 */
[----:B------:R-:W0:Y:S01]  /*8410*/  LDCU.64 UR4, c[0x0][0x3b8] ;  /* 0x00007700ff0477ac */ /* 0x000e220008000a00 */
[----:B------:R-:W-:Y:S01]  /*8420*/  IMAD R5, R42, 0x1980, RZ ;  /* 0x000019802a057824 */ /* 0x000fe200078e02ff */
[----:B------:R-:W-:-:S04]  /*8430*/  LOP3.LUT R2, R41, 0x1f, R3, 0xf8, !PT ;  /* 0x0000001f29027812 */ /* 0x000fc800078ef803 */
[----:B------:R-:W-:-:S04]  /*8440*/  IADD3 R3, P1, PT, R5, R2, RZ ;  /* 0x0000000205037210 */ /* 0x000fc80007f3e0ff */
[----:B------:R-:W-:Y:S02]  /*8450*/  LEA.HI.X.SX32 R4, R5, RZ, 0x1, P1 ;  /* 0x000000ff05047211 */ /* 0x000fe400008f0eff */
[----:B0-----:R-:W-:-:S04]  /*8460*/  LEA R2, P1, R3, UR4, 0x2 ;  /* 0x0000000403027c11 */ /* 0x001fc8000f8210ff */
        /* <DEDUP_REMOVED lines=19> */
.L_x_112:
[----:B------:R-:W-:Y:S01]  /*85a0*/  IMAD.IADD R60, R23, 0x1, -R54 ;  /* 0x00000001173c7824 */ /* 0x000fe200078e0a36 */
[----:B------:R-:W0:Y:S01]  /*85b0*/  LDCU.64 UR4, c[0x0][0x3b8] ;  /* 0x00007700ff0477ac */ /* 0x000e220008000a00 */
[----:B------:R-:W-:-:S03]  /*85c0*/  VIADD R3, R57, 0x20 ;  /* 0x0000002039037836 */ /* 0x000fc60000000000 */
[-C--:B------:R-:W-:Y:S02]  /*85d0*/  ISETP.GE.AND P2, PT, R57, R60.reuse, PT ;  /* 0x0000003c3900720c */ /* 0x080fe40003f46270 */
[----:B------:R-:W-:Y:S01]  /*85e0*/  ISETP.GE.AND P1, PT, R3, R60, PT ;  /* 0x0000003c0300720c */ /* 0x000fe20003f26270 */
[----:B------:R-:W-:-:S05]  /*85f0*/  VIADD R3, R57, 0x40 ;  /* 0x0000004039037836 */ /* 0x000fca0000000000 */
[----:B------:R-:W-:Y:S01]  /*8600*/  ISETP.GE.AND P5, PT, R3, R60, PT ;  /* 0x0000003c0300720c */ /* 0x000fe20003fa6270 */
[----:B------:R-:W-:-:S05]  /*8610*/  VIADD R3, R57, 0x60 ;  /* 0x0000006039037836 */ /* 0x000fca0000000000 */
[----:B------:R-:W-:Y:S01]  /*8620*/  ISETP.GE.AND P4, PT, R3, R60, PT ;  /* 0x0000003c0300720c */ /* 0x000fe20003f86270 */
[----:B------:R-:W-:Y:S01]  /*8630*/  VIADD R3, R57, 0x80 ;  /* 0x0000008039037836 */ /* 0x000fe20000000000 */
[----:B0-----:R-:W-:Y:S01]  /*8640*/  IADD3 R2, P6, PT, R5, UR4, RZ ;  /* 0x0000000405027c10 */ /* 0x001fe2000ffde0ff */
[----:B------:R-:W-:-:S03]  /*8650*/  VIADD R5, R57, 0xa0 ;  /* 0x000000a039057836 */ /* 0x000fc60000000000 */
[-C--:B------:R-:W-:Y:S02]  /*8660*/  ISETP.GE.AND P3, PT, R3, R60.reuse, PT ;  /* 0x0000003c0300720c */ /* 0x080fe40003f66270 */
[----:B------:R-:W-:Y:S02]  /*8670*/  IADD3.X R3, PT, PT, R4, UR5, RZ, P6, !PT ;  /* 0x0000000504037c10 */ /* 0x000fe4000b7fe4ff */
[-C--:B------:R-:W-:Y:S01]  /*8680*/  ISETP.GE.AND P6, PT, R5, R60.reuse, PT ;  /* 0x0000003c0500720c */ /* 0x080fe20003fc6270 */
[----:B------:R-:W-:Y:S02]  /*8690*/  VIADD R5, R57, 0xc0 ;  /* 0x000000c039057836 */ /* 0x000fe40000000000 */
[----:B------:R-:W5:Y:S03]  /*86a0*/  @!P2 LDG.E R41, desc[UR6][R2.64] ;  /* 0x000000060229a981 */ /* 0x000f66000c1e1900 */
[-C--:B------:R-:W-:Y:S01]  /*86b0*/  ISETP.GE.AND P2, PT, R5, R60.reuse, PT ;  /* 0x0000003c0500720c */ /* 0x080fe20003f46270 */
[----:B------:R-:W-:Y:S01]  /*86c0*/  VIADD R5, R57, 0xe0 ;  /* 0x000000e039057836 */ /* 0x000fe20000000000 */
[----:B------:R-:W5:Y:S04]  /*86d0*/  @!P1 LDG.E R44, desc[UR6][R2.64+0x80] ;  /* 0x00008006022c9981 */ /* 0x000f68000c1e1900 */
[----:B------:R-:W-:Y:S01]  /*86e0*/  ISETP.GE.AND P1, PT, R5, R60, PT ;  /* 0x0000003c0500720c */ /* 0x000fe20003f26270 */
[----:B------:R-:W-:Y:S01]  /*86f0*/  VIADD R59, R57, 0x100 ;  /* 0x00000100393b7836 */ /* 0x000fe20000000000 */
[----:B------:R-:W5:Y:S04]  /*8700*/  @!P5 LDG.E R43, desc[UR6][R2.64+0x100] ;  /* 0x00010006022bd981 */ /* 0x000f68000c1e1900 */
[----:B------:R-:W5:Y:S04]  /*8710*/  @!P4 LDG.E R46, desc[UR6][R2.64+0x180] ;  /* 0x00018006022ec981 */ /* 0x000f68000c1e1900 */
[----:B------:R-:W5:Y:S03]  /*8720*/  @!P2 LDG.E R47, desc[UR6][R2.64+0x300] ;  /* 0x00030006022fa981 */ /* 0x000f66000c1e1900 */
[C---:B------:R-:W-:Y:S01]  /*8730*/  @!P1 IADD3 R5, P2, PT, R54.reuse, R57, RZ ;  /* 0x0000003936059210 */ /* 0x040fe20007f5e0ff */
[----:B------:R-:W5:Y:S03]  /*8740*/  @!P3 LDG.E R45, desc[UR6][R2.64+0x200] ;  /* 0x00020006022db981 */ /* 0x000f66000c1e1900 */
[----:B------:R-:W-:Y:S01]  /*8750*/  @!P1 LEA.HI.X.SX32 R62, R54, RZ, 0x1, P2 ;  /* 0x000000ff363e9211 */ /* 0x000fe200010f0eff */
[----:B------:R0:W5:Y:S01]  /*8760*/  @!P6 LDG.E R48, desc[UR6][R2.64+0x280] ;  /* 0x000280060230e981 */ /* 0x000162000c1e1900 */
[----:B------:R-:W-:-:S04]  /*8770*/  @!P1 LEA R4, P2, R5, UR4, 0x2 ;  /* 0x0000000405049c11 */ /* 0x000fc8000f8410ff */
[----:B------:R-:W-:-:S05]  /*8780*/  @!P1 LEA.HI.X R5, R5, UR5, R62, 0x2, P2 ;  /* 0x0000000505059c11 */ /* 0x000fca00090f143e */
[----:B------:R1:W5:Y:S01]  /*8790*/  @!P1 LDG.E R50, desc[UR6][R4.64+0x380] ;  /* 0x0003800604329981 */ /* 0x000362000c1e1900 */
[----:B------:R-:W-:-:S13]  /*87a0*/  ISETP.GE.AND P1, PT, R59, R60, PT ;  /* 0x0000003c3b00720c */ /* 0x000fda0003f26270 */
[----:B------:R-:W-:-:S04]  /*87b0*/  @!P1 IADD3 R59, P2, PT, R54, R57, RZ ;  /* 0x00000039363b9210 */ /* 0x000fc80007f5e0ff */
[----:B------:R-:W-:Y:S02]  /*87c0*/  @!P1 LEA.HI.X.SX32 R62, R54, RZ, 0x1, P2 ;  /* 0x000000ff363e9211 */ /* 0x000fe400010f0eff */
[----:B0-----:R-:W-:-:S04]  /*87d0*/  @!P1 LEA R2, P2, R59, UR4, 0x2 ;  /* 0x000000043b029c11 */ /* 0x001fc8000f8410ff */
[----:B------:R-:W-:Y:S01]  /*87e0*/  @!P1 LEA.HI.X R3, R59, UR5, R62, 0x2, P2 ;  /* 0x000000053b039c11 */ /* 0x000fe200090f143e */
[----:B------:R-:W-:-:S04]  /*87f0*/  VIADD R59, R57, 0x120 ;  /* 0x00000120393b7836 */ /* 0x000fc80000000000 */
[----:B------:R0:W5:Y:S01]  /*8800*/  @!P1 LDG.E R49, desc[UR6][R2.64+0x400] ;  /* 0x0004000602319981 */ /* 0x000162000c1e1900 */
[----:B------:R-:W-:-:S13]  /*8810*/  ISETP.GE.AND P1, PT, R59, R60, PT ;  /* 0x0000003c3b00720c */ /* 0x000fda0003f26270 */
[----:B------:R-:W-:-:S04]  /*8820*/  @!P1 IADD3 R59, P2, PT, R54, R57, RZ ;  /* 0x00000039363b9210 */ /* 0x000fc80007f5e0ff */
[----:B------:R-:W-:Y:S02]  /*8830*/  @!P1 LEA.HI.X.SX32 R62, R54, RZ, 0x1, P2 ;  /* 0x000000ff363e9211 */ /* 0x000fe400010f0eff */
[----:B-1----:R-:W-:-:S04]  /*8840*/  @!P1 LEA R4, P2, R59, UR4, 0x2 ;  /* 0x000000043b049c11 */ /* 0x002fc8000f8410ff */
[----:B------:R-:W-:Y:S01]  /*8850*/  @!P1 LEA.HI.X R5, R59, UR5, R62, 0x2, P2 ;  /* 0x000000053b059c11 */ /* 0x000fe200090f143e */
[----:B------:R-:W-:-:S04]  /*8860*/  VIADD R59, R57, 0x140 ;  /* 0x00000140393b7836 */ /* 0x000fc80000000000 */
        /* <DEDUP_REMOVED lines=9> */
[----:B------:R-:W-:-:S05]  /*8900*/  @!P1 IMAD R62, R42, 0x1980, RZ ;  /* 0x000019802a3e9824 */ /* 0x000fca00078e02ff */
[----:B-1----:R-:W-:-:S04]  /*8910*/  @!P1 IADD3 R5, P2, PT, R62, R57, RZ ;  /* 0x000000393e059210 */ /* 0x002fc80007f5e0ff */
[----:B------:R-:W-:Y:S02]  /*8920*/  @!P1 LEA.HI.X.SX32 R62, R62, RZ, 0x1, P2 ;  /* 0x000000ff3e3e9211 */ /* 0x000fe400010f0eff */
[----:B------:R-:W-:Y:S01]  /*8930*/  @!P1 LEA R4, P2, R5, UR4, 0x2 ;  /* 0x0000000405049c11 */ /* 0x000fe2000f8410ff */
[----:B------:R-:W-:-:S03]  /*8940*/  VIADD R59, R57, 0x180 ;  /* 0x00000180393b7836 */ /* 0x000fc60000000000 */
[----:B------:R-:W-:-:S05]  /*8950*/  @!P1 LEA.HI.X R5, R5, UR5, R62, 0x2, P2 ;  /* 0x0000000505059c11 */ /* 0x000fca00090f143e */
[----:B------:R1:W5:Y:S01]  /*8960*/  @!P1 LDG.E R56, desc[UR6][R4.64+0x580] ;  /* 0x0005800604389981 */ /* 0x000362000c1e1900 */
[----:B------:R-:W-:-:S13]  /*8970*/  ISETP.GE.AND P1, PT, R59, R60, PT ;  /* 0x0000003c3b00720c */ /* 0x000fda0003f26270 */
[----:B0-----:R-:W-:-:S05]  /*8980*/  @!P1 IMAD R2, R42, 0x1980, RZ ;  /* 0x000019802a029824 */ /* 0x001fca00078e02ff */
[----:B------:R-:W-:-:S04]  /*8990*/  @!P1 IADD3 R3, P2, PT, R2, R57, RZ ;  /* 0x0000003902039210 */ /* 0x000fc80007f5e0ff */
[----:B------:R-:W-:Y:S02]  /*89a0*/  @!P1 LEA.HI.X.SX32 R62, R2, RZ, 0x1, P2 ;  /* 0x000000ff023e9211 */ /* 0x000fe400010f0eff */
[----:B------:R-:W-:Y:S01]  /*89b0*/  @!P1 LEA R2, P2, R3, UR4, 0x2 ;  /* 0x0000000403029c11 */ /* 0x000fe2000f8410ff */
[----:B------:R-:W-:-:S03]  /*89c0*/  VIADD R59, R57, 0x1a0 ;  /* 0x000001a0393b7836 */ /* 0x000fc60000000000 */
[----:B------:R-:W-:-:S05]  /*89d0*/  @!P1 LEA.HI.X R3, R3, UR5, R62, 0x2, P2 ;  /* 0x0000000503039c11 */ /* 0x000fca00090f143e */
[----:B------:R0:W5:Y:S01]  /*89e0*/  @!P1 LDG.E R53, desc[UR6][R2.64+0x600] ;  /* 0x0006000602359981 */ /* 0x000162000c1e1900 */
[----:B------:R-:W-:-:S13]  /*89f0*/  ISETP.GE.AND P1, PT, R59, R60, PT ;  /* 0x0000003c3b00720c */ /* 0x000fda0003f26270 */
[----:B-1----:R-:W-:-:S05]  /*8a00*/  @!P1 IMAD R4, R42, 0x1980, RZ ;  /* 0x000019802a049824 */ /* 0x002fca00078e02ff */
[----:B------:R-:W-:-:S04]  /*8a10*/  @!P1 IADD3 R5, P2, PT, R4, R57, RZ ;  /* 0x0000003904059210 */ /* 0x000fc80007f5e0ff */
[----:B------:R-:W-:Y:S02]  /*8a20*/  @!P1 LEA.HI.X.SX32 R62, R4, RZ, 0x1, P2 ;  /* 0x000000ff043e9211 */ /* 0x000fe400010f0eff */
[----:B------:R-:W-:Y:S01]  /*8a30*/  @!P1 LEA R4, P2, R5, UR4, 0x2 ;  /* 0x0000000405049c11 */ /* 0x000fe2000f8410ff */
[----:B------:R-:W-:-:S03]  /*8a40*/  VIADD R59, R57, 0x1c0 ;  /* 0x000001c0393b7836 */ /* 0x000fc60000000000 */
[----:B------:R-:W-:-:S05]  /*8a50*/  @!P1 LEA.HI.X R5, R5, UR5, R62, 0x2, P2 ;  /* 0x0000000505059c11 */ /* 0x000fca00090f143e */
[----:B------:R1:W5:Y:S01]  /*8a60*/  @!P1 LDG.E R54, desc[UR6][R4.64+0x680] ;  /* 0x0006800604369981 */ /* 0x000362000c1e1900 */
[----:B------:R-:W-:Y:S01]  /*8a70*/  ISETP.GE.AND P1, PT, R59, R60, PT ;  /* 0x0000003c3b00720c */ /* 0x000fe20003f26270 */
[----:B------:R-:W-:-:S05]  /*8a80*/  VIADD R59, R57, 0x200 ;  /* 0x00000200393b7836 */ /* 0x000fca0000000000 */
[----:B------:R-:W-:-:S07]  /*8a90*/  ISETP.GE.AND P3, PT, R59, R60, PT ;  /* 0x0000003c3b00720c */ /* 0x000fce0003f66270 */
[----:B0-----:R-:W-:-:S05]  /*8aa0*/  @!P1 IMAD R2, R42, 0x1980, RZ ;  /* 0x000019802a029824 */ /* 0x001fca00078e02ff */
[C---:B------:R-:W-:Y:S01]  /*8ab0*/  @!P1 IADD3 R3, P2, PT, R2.reuse, R57, RZ ;  /* 0x0000003902039210 */ /* 0x040fe20007f5e0ff */
[----:B------:R-:W0:Y:S03]  /*8ac0*/  @!P3 S2R R59, SR_TID.X ;  /* 0x00000000003bb919 */ /* 0x000e260000002100 */
[----:B------:R-:W-:Y:S02]  /*8ad0*/  @!P1 LEA.HI.X.SX32 R62, R2, RZ, 0x1, P2 ;  /* 0x000000ff023e9211 */ /* 0x000fe400010f0eff */
[----:B------:R-:W-:Y:S01]  /*8ae0*/  @!P1 LEA R2, P2, R3, UR4, 0x2 ;  /* 0x0000000403029c11 */ /* 0x000fe2000f8410ff */
[----:B-1----:R-:W-:-:S03]  /*8af0*/  VIADD R5, R57, 0x1e0 ;  /* 0x000001e039057836 */ /* 0x002fc60000000000 */
[----:B------:R-:W-:-:S05]  /*8b00*/  @!P1 LEA.HI.X R3, R3, UR5, R62, 0x2, P2 ;  /* 0x0000000503039c11 */ /* 0x000fca00090f143e */
[----:B------:R0:W5:Y:S01]  /*8b10*/  @!P1 LDG.E R51, desc[UR6][R2.64+0x700] ;  /* 0x0007000602339981 */ /* 0x000162000c1e1900 */
[----:B------:R-:W-:-:S13]  /*8b20*/  ISETP.GE.AND P1, PT, R5, R60, PT ;  /* 0x0000003c0500720c */ /* 0x000fda0003f26270 */
[----:B------:R-:W-:-:S05]  /*8b30*/  @!P1 IMAD R4, R42, 0x1980, RZ ;  /* 0x000019802a049824 */ /* 0x000fca00078e02ff */
[C---:B------:R-:W-:Y:S02]  /*8b40*/  @!P1 IADD3 R5, P2, PT, R4.reuse, R57, RZ ;  /* 0x0000003904059210 */ /* 0x040fe40007f5e0ff */
[----:B0-----:R-:W-:Y:S02]  /*8b50*/  @!P3 LOP3.LUT R2, R59, 0x3e0, RZ, 0xc0, !PT ;  /* 0x000003e03b02b812 */ /* 0x001fe400078ec0ff */
[----:B------:R-:W-:Y:S02]  /*8b60*/  @!P1 LEA.HI.X.SX32 R60, R4, RZ, 0x1, P2 ;  /* 0x000000ff043c9211 */ /* 0x000fe400010f0eff */
[----:B------:R-:W-:Y:S02]  /*8b70*/  @!P1 LEA R4, P2, R5, UR4, 0x2 ;  /* 0x0000000405049c11 */ /* 0x000fe4000f8410ff */
[----:B------:R-:W-:Y:S01]  /*8b80*/  @!P3 LOP3.LUT R59, R59, 0x1f, RZ, 0xc0, !PT ;  /* 0x0000001f3b3bb812 */ /* 0x000fe200078ec0ff */
[----:B------:R-:W-:Y:S01]  /*8b90*/  @!P3 IMAD R3, R42, 0x1980, RZ ;  /* 0x000019802a03b824 */ /* 0x000fe200078e02ff */
[----:B------:R-:W-:-:S03]  /*8ba0*/  @!P1 LEA.HI.X R5, R5, UR5, R60, 0x2, P2 ;  /* 0x0000000505059c11 */ /* 0x000fc600090f143c */
[----:B------:R-:W-:Y:S02]  /*8bb0*/  @!P3 IMAD R2, R2, 0x11, R59 ;  /* 0x000000110202b824 */ /* 0x000fe400078e023b */
[----:B------:R1:W5:Y:S03]  /*8bc0*/  @!P1 LDG.E R58, desc[UR6][R4.64+0x780] ;  /* 0x00078006043a9981 */ /* 0x000366000c1e1900 */
[----:B------:R-:W-:-:S04]  /*8bd0*/  @!P3 IADD3 R59, P1, PT, R3, R2, RZ ;  /* 0x00000002033bb210 */ /* 0x000fc80007f3e0ff */
[----:B------:R-:W-:Y:S02]  /*8be0*/  @!P3 LEA.HI.X.SX32 R60, R3, RZ, 0x1, P1 ;  /* 0x000000ff033cb211 */ /* 0x000fe400008f0eff */
[----:B------:R-:W-:-:S04]  /*8bf0*/  @!P3 LEA R2, P1, R59, UR4, 0x2 ;  /* 0x000000043b02bc11 */ /* 0x000fc8000f8210ff */
[----:B------:R-:W-:-:S05]  /*8c00*/  @!P3 LEA.HI.X R3, R59, UR5, R60, 0x2, P1 ;  /* 0x000000053b03bc11 */ /* 0x000fca00088f143c */
[----:B------:R1:W5:Y:S04]  /*8c10*/  @!P3 LDG.E R57, desc[UR6][R2.64+0x800] ;  /* 0x000800060239b981 */ /* 0x000368000c1e1900 */
.L_x_113:
[----:B------:R-:W-:Y:S08]  /*8c20*/  BAR.SYNC.DEFER_BLOCKING 0x0 ;  /* 0x0000000000007b1d */ /* 0x000ff00000010000 */
[----:B------:R-:W2:Y:S01]  /*8c30*/  S2UR UR5, SR_CgaCtaId ;  /* 0x00000000000579c3 */ /* 0x000ea20000008800 */
[----:B------:R-:W-:Y:S01]  /*8c40*/  UMOV UR4, 0x400 ;  /* 0x0000040000047882 */ /* 0x000fe20000000000 */
[----:B01----:R-:W0:Y:S01]  /*8c50*/  S2R R2, SR_TID.X ;  /* 0x0000000000027919 */ /* 0x003e220000002100 */
[----:B-----5:R1:W-:Y:S04]  /*8c60*/  STS [R40+-0x4], R41 ;  /* 0xfffffc2928007388 */ /* 0x0203e80000000800 */
[----:B------:R1:W-:Y:S01]  /*8c70*/  STS [R39+-0x4], R44 ;  /* 0xfffffc2c27007388 */ /* 0x0003e20000000800 */
[----:B--2---:R-:W-:-:S03]  /*8c80*/  ULEA UR4, UR5, UR4, 0x18 ;  /* 0x0000000405047291 */ /* 0x004fc6000f8ec0ff */
[----:B------:R1:W-:Y:S04]  /*8c90*/  STS [R38+-0x4], R43 ;  /* 0xfffffc2b26007388 */ /* 0x0003e80000000800 */
        /* <DEDUP_REMOVED lines=13> */
[----:B------:R1:W-:Y:S01]  /*8d70*/  STS [R24+-0x4], R57 ;  /* 0xfffffc3918007388 */ /* 0x0003e20000000800 */
[----:B------:R-:W-:Y:S06]  /*8d80*/  BAR.SYNC.DEFER_BLOCKING 0x0 ;  /* 0x0000000000007b1d */ /* 0x000fec0000010000 */
[----:B0-----:R-:W-:Y:S05]  /*8d90*/  @P0 BRA `(.L_x_114) ;  /* 0x00000008006c0947 */ /* 0x001fea0003800000 */
[----:B------:R-:W-:Y:S01]  /*8da0*/  LEA R21, R21, UR4, 0x3 ;  /* 0x0000000415157c11 */ /* 0x000fe2000f8e18ff */
[----:B------:R-:W-:Y:S01]  /*8db0*/  LDS R3, [R22] ;  /* 0x0000000016037984 */ /* 0x000fe20000000800 */
[----:B------:R-:W0:Y:S01]  /*8dc0*/  LDCU.64 UR8, c[0x0][0x3b0] ;  /* 0x00007600ff0877ac */ /* 0x000e220008000a00 */
[----:B-1----:R-:W-:Y:S02]  /*8dd0*/  LEA R26, R20, UR4, 0x3 ;  /* 0x00000004141a7c11 */ /* 0x002fe4000f8e18ff */
[----:B------:R-:W1:Y:S01]  /*8de0*/  LDS.64 R4, [R21+0x6600] ;  /* 0x0066000015047984 */ /* 0x000e620000000a00 */
[----:B------:R-:W-:Y:S02]  /*8df0*/  LEA R19, R19, UR4, 0x3 ;  /* 0x0000000413137c11 */ /* 0x000fe4000f8e18ff */
[----:B------:R-:W-:Y:S02]  /*8e00*/  LEA R17, R17, UR4, 0x3 ;  /* 0x0000000411117c11 */ /* 0x000fe4000f8e18ff */
[----:B------:R-:W-:-:S02]  /*8e10*/  LEA R15, R15, UR4, 0x3 ;  /* 0x000000040f0f7c11 */ /* 0x000fc4000f8e18ff */
[----:B------:R-:W-:Y:S02]  /*8e20*/  LEA R13, R13, UR4, 0x3 ;  /* 0x000000040d0d7c11 */ /* 0x000fe4000f8e18ff */
[----:B------:R-:W-:Y:S02]  /*8e30*/  LEA R11, R11, UR4, 0x3 ;  /* 0x000000040b0b7c11 */ /* 0x000fe4000f8e18ff */
[----:B------:R-:W-:Y:S02]  /*8e40*/  LEA R9, R9, UR4, 0x3 ;  /* 0x0000000409097c11 */ /* 0x000fe4000f8e18ff */
[----:B------:R-:W-:Y:S02]  /*8e50*/  LEA R7, R7, UR4, 0x3 ;  /* 0x0000000407077c11 */ /* 0x000fe4000f8e18ff */
[----:B-1----:R-:W-:-:S05]  /*8e60*/  IADD3 R4, P0, PT, R4, R2, RZ ;  /* 0x0000000204047210 */ /* 0x002fca0007f1e0ff */
[----:B------:R-:W-:Y:S01]  /*8e70*/  IMAD.X R5, RZ, RZ, R5, P0 ;  /* 0x000000ffff057224 */ /* 0x000fe200000e0605 */
[----:B0-----:R-:W-:-:S04]  /*8e80*/  LEA R24, P0, R4, UR8, 0x2 ;  /* 0x0000000804187c11 */ /* 0x001fc8000f8010ff */
[----:B------:R-:W-:-:S05]  /*8e90*/  LEA.HI.X R25, R4, UR9, R5, 0x2, P0 ;  /* 0x0000000904197c11 */ /* 0x000fca00080f1405 */
[----:B------:R-:W-:Y:S01]  /*8ea0*/  STG.E desc[UR6][R24.64], R3 ;  /* 0x0000000318007986 */ /* 0x000fe2000c101906 */
[----:B------:R-:W-:-:S03]  /*8eb0*/  NOP ;  /* 0x0000000000007918 */ /* 0x000fc60000000000 */
[----:B------:R0:W1:Y:S04]  /*8ec0*/  LDS.64 R4, [R26+0x6600] ;  /* 0x006600001a047984 */ /* 0x0000680000000a00 */
[----:B------:R-:W2:Y:S01]  /*8ed0*/  LDS R23, [R22+0x600] ;  /* 0x0006000016177984 */ /* 0x000ea20000000800 */
[----:B0-----:R-:W-:Y:S02]  /*8ee0*/  LEA R26, R18, UR4, 0x3 ;  /* 0x00000004121a7c11 */ /* 0x001fe4000f8e18ff */
[----:B-1----:R-:W-:-:S05]  /*8ef0*/  IADD3 R4, P0, PT, R4, R2, RZ ;  /* 0x0000000204047210 */ /* 0x002fca0007f1e0ff */
[----:B------:R-:W-:Y:S01]  /*8f00*/  IMAD.X R5, RZ, RZ, R5, P0 ;  /* 0x000000ffff057224 */ /* 0x000fe200000e0605 */
[----:B------:R-:W-:-:S04]  /*8f10*/  LEA R20, P0, R4, UR8, 0x2 ;  /* 0x0000000804147c11 */ /* 0x000fc8000f8010ff */
[----:B------:R-:W-:-:S05]  /*8f20*/  LEA.HI.X R21, R4, UR9, R5, 0x2, P0 ;  /* 0x0000000904157c11 */ /* 0x000fca00080f1405 */
[----:B--2---:R-:W-:Y:S01]  /*8f30*/  STG.E desc[UR6][R20.64+0x600], R23 ;  /* 0x0006001714007986 */ /* 0x004fe2000c101906 */
[----:B------:R-:W-:-:S03]  /*8f40*/  NOP ;  /* 0x0000000000007918 */ /* 0x000fc60000000000 */
[----:B------:R-:W0:Y:S04]  /*8f50*/  LDS.64 R4, [R19+0x6600] ;  /* 0x0066000013047984 */ /* 0x000e280000000a00 */
[----:B------:R-:W1:Y:S01]  /*8f60*/  LDS R3, [R22+0xc00] ;  /* 0x000c000016037984 */ /* 0x000e620000000800 */
[----:B0-----:R-:W-:-:S05]  /*8f70*/  IADD3 R4, P0, PT, R4, R2, RZ ;  /* 0x0000000204047210 */ /* 0x001fca0007f1e0ff */
[----:B------:R-:W-:Y:S01]  /*8f80*/  IMAD.X R5, RZ, RZ, R5, P0 ;  /* 0x000000ffff057224 */ /* 0x000fe200000e0605 */
[----:B------:R-:W-:-:S04]  /*8f90*/  LEA R24, P0, R4, UR8, 0x2 ;  /* 0x0000000804187c11 */ /* 0x000fc8000f8010ff */
[----:B------:R-:W-:-:S05]  /*8fa0*/  LEA.HI.X R25, R4, UR9, R5, 0x2, P0 ;  /* 0x0000000904197c11 */ /* 0x000fca00080f1405 */
[----:B-1----:R0:W-:Y:S01]  /*8fb0*/  STG.E desc[UR6][R24.64+0xc00], R3 ;  /* 0x000c000318007986 */ /* 0x0021e2000c101906 */
[----:B------:R-:W-:-:S03]  /*8fc0*/  NOP ;  /* 0x0000000000007918 */ /* 0x000fc60000000000 */
[----:B------:R-:W1:Y:S04]  /*8fd0*/  LDS.64 R4, [R26+0x6600] ;  /* 0x006600001a047984 */ /* 0x000e680000000a00 */
        /* <DEDUP_REMOVED lines=99> */
[----:B-1----:R-:W-:Y:S01]  /*9610*/  STG.E desc[UR6][R10.64+0x5400], R3 ;  /* 0x005400030a007986 */ /* 0x002fe2000c101906 */
[----:B------:R-:W-:-:S03]  /*9620*/  NOP ;  /* 0x0000000000007918 */ /* 0x000fc60000000000 */
[----:B------:R-:W0:Y:S04]  /*9630*/  LDS.64 R4, [R12+0x6600] ;  /* 0x006600000c047984 */ /* 0x000e280000000a00 */
[----:B------:R-:W1:Y:S01]  /*9640*/  LDS R9, [R22+0x5a00] ;  /* 0x005a000016097984 */ /* 0x000e620000000800 */
[----:B0-----:R-:W-:-:S05]  /*9650*/  IADD3 R4, P0, PT, R4, R2, RZ ;  /* 0x0000000204047210 */ /* 0x001fca0007f1e0ff */
[----:B------:R-:W-:Y:S01]  /*9660*/  IMAD.X R5, RZ, RZ, R5, P0 ;  /* 0x000000ffff057224 */ /* 0x000fe200000e0605 */
[----:B------:R-:W-:-:S04]  /*9670*/  LEA R6, P0, R4, UR8, 0x2 ;  /* 0x0000000804067c11 */ /* 0x000fc8000f8010ff */
[----:B------:R-:W-:Y:S02]  /*9680*/  LEA.HI.X R7, R4, UR9, R5, 0x2, P0 ;  /* 0x0000000904077c11 */ /* 0x000fe400080f1405 */
[----:B------:R-:W-:-:S03]  /*9690*/  LEA R4, R0, UR4, 0x3 ;  /* 0x0000000400047c11 */ /* 0x000fc6000f8e18ff */
[----:B-1----:R-:W-:Y:S01]  /*96a0*/  STG.E desc[UR6][R6.64+0x5a00], R9 ;  /* 0x005a000906007986 */ /* 0x002fe2000c101906 */
        /* <DEDUP_REMOVED lines=8> */
[----:B------:R-:W-:Y:S01]  /*9730*/  NOP ;  /* 0x0000000000007918 */ /* 0x000fe20000000000 */
[----:B------:R-:W-:Y:S05]  /*9740*/  EXIT ;  /* 0x000000000000794d */ /* 0x000fea0003800000 */
.L_x_114:
[----:B------:R-:W-:Y:S01]  /*9750*/  LEA R21, R21, UR4, 0x3 ;  /* 0x0000000415157c11 */ /* 0x000fe2000f8e18ff */
[----:B------:R-:W-:Y:S01]  /*9760*/  IMAD R23, R42, -0x1980, R23 ;  /* 0xffffe6802a177824 */ /* 0x000fe200078e0217 */
[----:B-1----:R-:W-:Y:S01]  /*9770*/  LEA R26, R20, UR4, 0x3 ;  /* 0x00000004141a7c11 */ /* 0x002fe2000f8e18ff */
[C---:B------:R-:W-:Y:S01]  /*9780*/  VIADD R20, R2.reuse, 0x180 ;  /* 0x0000018002147836 */ /* 0x040fe20000000000 */
[----:B------:R-:W-:Y:S01]  /*9790*/  LEA R19, R19, UR4, 0x3 ;  /* 0x0000000413137c11 */ /* 0x000fe2000f8e18ff */
[----:B------:R-:W0:Y:S01]  /*97a0*/  LDS.64 R4, [R21+0x6600] ;  /* 0x0066000015047984 */ /* 0x000e220000000a00 */
[----:B------:R-:W-:Y:S02]  /*97b0*/  ISETP.GE.AND P1, PT, R2, R23, PT ;  /* 0x000000170200720c */ /* 0x000fe40003f26270 */
[----:B------:R-:W-:Y:S02]  /*97c0*/  LEA R17, R17, UR4, 0x3 ;  /* 0x0000000411117c11 */ /* 0x000fe4000f8e18ff */
[----:B------:R-:W-:-:S02]  /*97d0*/  LEA R15, R15, UR4, 0x3 ;  /* 0x000000040f0f7c11 */ /* 0x000fc4000f8e18ff */
[----:B------:R-:W-:Y:S02]  /*97e0*/  LEA R13, R13, UR4, 0x3 ;  /* 0x000000040d0d7c11 */ /* 0x000fe4000f8e18ff */
[----:B------:R-:W-:Y:S02]  /*97f0*/  LEA R11, R11, UR4, 0x3 ;  /* 0x000000040b0b7c11 */ /* 0x000fe4000f8e18ff */
[----:B------:R-:W-:Y:S02]  /*9800*/  LEA R9, R9, UR4, 0x3 ;  /* 0x0000000409097c11 */ /* 0x000fe4000f8e18ff */
[----:B------:R-:W-:Y:S01]  /*9810*/  LEA R7, R7, UR4, 0x3 ;  /* 0x0000000407077c11 */ /* 0x000fe2000f8e18ff */
[----:B------:R-:W1:Y:S01]  /*9820*/  @!P1 LDS R3, [R22] ;  /* 0x0000000016039984 */ /* 0x000e620000000800 */
[----:B------:R-:W2:Y:S01]  /*9830*/  @!P1 LDC.64 R24, c[0x0][0x3b0] ;  /* 0x0000ec00ff189b82 */ /* 0x000ea20000000a00 */
[----:B0-----:R-:W-:-:S05]  /*9840*/  @!P1 IADD3 R4, P0, PT, R4, R2, RZ ;  /* 0x0000000204049210 */ /* 0x001fca0007f1e0ff */
[----:B------:R-:W-:Y:S01]  /*9850*/  @!P1 IMAD.X R5, RZ, RZ, R5, P0 ;  /* 0x000000ffff059224 */ /* 0x000fe200000e0605 */
[----:B--2---:R-:W-:-:S04]  /*9860*/  @!P1 LEA R24, P0, R4, R24, 0x2 ;  /* 0x0000001804189211 */ /* 0x004fc800078010ff */
[----:B------:R-:W-:-:S05]  /*9870*/  @!P1 LEA.HI.X R25, R4, R25, R5, 0x2, P0 ;  /* 0x0000001904199211 */ /* 0x000fca00000f1405 */
[----:B-1----:R0:W-:Y:S01]  /*9880*/  @!P1 STG.E desc[UR6][R24.64], R3 ;  /* 0x0000000318009986 */ /* 0x0021e2000c101906 */
[----:B------:R-:W-:-:S03]  /*9890*/  NOP ;  /* 0x0000000000007918 */ /* 0x000fc60000000000 */
[----:B------:R1:W2:Y:S01]  /*98a0*/  LDS.64 R4, [R26+0x6600] ;  /* 0x006600001a047984 */ /* 0x0002a20000000a00 */
[----:B------:R-:W-:Y:S01]  /*98b0*/  ISETP.GE.AND P1, PT, R20, R23, PT ;  /* 0x000000171400720c */ /* 0x000fe20003f26270 */
[----:B0-----:R-:W-:Y:S01]  /*98c0*/  VIADD R24, R2, 0x300 ;  /* 0x0000030002187836 */ /* 0x001fe20000000000 */
[----:B-1----:R-:W-:Y:S01]  /*98d0*/  LEA R26, R18, UR4, 0x3 ;  /* 0x00000004121a7c11 */ /* 0x002fe2000f8e18ff */
[----:B------:R-:W-:-:S10]  /*98e0*/  VIADD R18, R2, 0x480 ;  /* 0x0000048002127836 */ /* 0x000fd40000000000 */
[----:B------:R-:W0:Y:S01]  /*98f0*/  @!P1 LDS R27, [R22+0x600] ;  /* 0x00060000161b9984 */ /* 0x000e220000000800 */
[----:B------:R-:W1:Y:S01]  /*9900*/  @!P1 LDC.64 R20, c[0x0][0x3b0] ;  /* 0x0000ec00ff149b82 */ /* 0x000e620000000a00 */
[----:B--2---:R-:W-:-:S05]  /*9910*/  @!P1 IADD3 R4, P0, PT, R4, R2, RZ ;  /* 0x0000000204049210 */ /* 0x004fca0007f1e0ff */
[----:B------:R-:W-:Y:S01]  /*9920*/  @!P1 IMAD.X R5, RZ, RZ, R5, P0 ;  /* 0x000000ffff059224 */ /* 0x000fe200000e0605 */
[----:B-1----:R-:W-:-:S04]  /*9930*/  @!P1 LEA R20, P0, R4, R20, 0x2 ;  /* 0x0000001404149211 */ /* 0x002fc800078010ff */
[----:B------:R-:W-:-:S05]  /*9940*/  @!P1 LEA.HI.X R21, R4, R21, R5, 0x2, P0 ;  /* 0x0000001504159211 */ /* 0x000fca00000f1405 */
[----:B0-----:R0:W-:Y:S01]  /*9950*/  @!P1 STG.E desc[UR6][R20.64+0x600], R27 ;  /* 0x0006001b14009986 */ /* 0x0011e2000c101906 */
[----:B------:R-:W-:-:S03]  /*9960*/  NOP ;  /* 0x0000000000007918 */ /* 0x000fc60000000000 */
[----:B------:R-:W1:Y:S01]  /*9970*/  LDS.64 R4, [R19+0x6600] ;  /* 0x0066000013047984 */ /* 0x000e620000000a00 */
[----:B------:R-:W-:Y:S01]  /*9980*/  ISETP.GE.AND P1, PT, R24, R23, PT ;  /* 0x000000171800720c */ /* 0x000fe20003f26270 */
[----:B0-----:R-:W-:-:S12]  /*9990*/  VIADD R20, R2, 0x600 ;  /* 0x0000060002147836 */ /* 0x001fd80000000000 */
[----:B------:R-:W0:Y:S01]  /*99a0*/  @!P1 LDS R3, [R22+0xc00] ;  /* 0x000c000016039984 */ /* 0x000e220000000800 */
[----:B------:R-:W2:Y:S01]  /*99b0*/  @!P1 LDC.64 R24, c[0x0][0x3b0] ;  /* 0x0000ec00ff189b82 */ /* 0x000ea20000000a00 */
[----:B-1----:R-:W-:-:S05]  /*99c0*/  @!P1 IADD3 R4, P0, PT, R4, R2, RZ ;  /* 0x0000000204049210 */ /* 0x002fca0007f1e0ff */
[----:B------:R-:W-:Y:S01]  /*99d0*/  @!P1 IMAD.X R5, RZ, RZ, R5, P0 ;  /* 0x000000ffff059224 */ /* 0x000fe200000e0605 */
[----:B--2---:R-:W-:-:S04]  /*99e0*/  @!P1 LEA R24, P0, R4, R24, 0x2 ;  /* 0x0000001804189211 */ /* 0x004fc800078010ff */
[----:B------:R-:W-:-:S05]  /*99f0*/  @!P1 LEA.HI.X R25, R4, R25, R5, 0x2, P0 ;  /* 0x0000001904199211 */ /* 0x000fca00000f1405 */
[----:B0-----:R0:W-:Y:S01]  /*9a00*/  @!P1 STG.E desc[UR6][R24.64+0xc00], R3 ;  /* 0x000c000318009986 */ /* 0x0011e2000c101906 */
[----:B------:R-:W-:-:S03]  /*9a10*/  NOP ;  /* 0x0000000000007918 */ /* 0x000fc60000000000 */
[----:B------:R-:W1:Y:S01]  /*9a20*/  LDS.64 R4, [R26+0x6600] ;  /* 0x006600001a047984 */ /* 0x000e620000000a00 */
[----:B------:R-:W-:Y:S02]  /*9a30*/  ISETP.GE.AND P1, PT, R18, R23, PT ;  /* 0x000000171200720c */ /* 0x000fe40003f26270 */
[----:B0-----:R-:W-:Y:S01]  /*9a40*/  LEA R24, R16, UR4, 0x3 ;  /* 0x0000000410187c11 */ /* 0x001fe2000f8e18ff */
[----:B------:R-:W-:-:S10]  /*9a50*/  VIADD R16, R2, 0x780 ;  /* 0x0000078002107836 */ /* 0x000fd40000000000 */
        /* <DEDUP_REMOVED lines=33> */
[----:B0-----:R-:W-:-:S11]  /*9c70*/  LOP3.LUT R16, R2, 0xc00, RZ, 0xfc, !PT ;  /* 0x00000c0002107812 */ /* 0x001fd600078efcff */
        /* <DEDUP_REMOVED lines=87> */
[----:B0-----:R-:W-:Y:S01]  /*a1f0*/  @!P1 STG.E desc[UR6][R8.64+0x4e00], R15 ;  /* 0x004e000f08009986 */ /* 0x001fe2000c101906 */
[----:B------:R-:W-:-:S03]  /*a200*/  NOP ;  /* 0x0000000000007918 */ /* 0x000fc60000000000 */
[----:B------:R-:W0:Y:S01]  /*a210*/  LDS.64 R4, [R7+0x6600] ;  /* 0x0066000007047984 */ /* 0x000e220000000a00 */
[----:B------:R-:W-:-:S13]  /*a220*/  ISETP.GE.AND P1, PT, R10, R23, PT ;  /* 0x000000170a00720c */ /* 0x000fda0003f26270 */
[----:B------:R-:W1:Y:S01]  /*a230*/  @!P1 LDS R3, [R22+0x5400] ;  /* 0x0054000016039984 */ /* 0x000e620000000800 */
[----:B------:R-:W2:Y:S01]  /*a240*/  @!P1 LDC.64 R10, c[0x0][0x3b0] ;  /* 0x0000ec00ff0a9b82 */ /* 0x000ea20000000a00 */
[----:B0-----:R-:W-:-:S05]  /*a250*/  @!P1 IADD3 R4, P0, PT, R4, R2, RZ ;  /* 0x0000000204049210 */ /* 0x001fca0007f1e0ff */
[----:B------:R-:W-:Y:S01]  /*a260*/  @!P1 IMAD.X R5, RZ, RZ, R5, P0 ;  /* 0x000000ffff059224 */ /* 0x000fe200000e0605 */
[----:B--2---:R-:W-:-:S04]  /*a270*/  @!P1 LEA R10, P0, R4, R10, 0x2 ;  /* 0x0000000a040a9211 */ /* 0x004fc800078010ff */
[----:B------:R-:W-:-:S05]  /*a280*/  @!P1 LEA.HI.X R11, R4, R11, R5, 0x2, P0 ;  /* 0x0000000b040b9211 */ /* 0x000fca00000f1405 */
[----:B-1----:R-:W-:Y:S01]  /*a290*/  @!P1 STG.E desc[UR6][R10.64+0x5400], R3 ;  /* 0x005400030a009986 */ /* 0x002fe2000c101906 */
        /* <DEDUP_REMOVED lines=8> */
[----:B------:R-:W-:Y:S02]  /*a320*/  @!P1 LEA.HI.X R7, R4, R7, R5, 0x2, P0 ;  /* 0x0000000704079211 */ /* 0x000fe400000f1405 */
[----:B------:R-:W-:Y:S02]  /*a330*/  LEA R5, R0, UR4, 0x3 ;  /* 0x0000000400057c11 */ /* 0x000fe4000f8e18ff */
[----:B------:R-:W-:Y:S01]  /*a340*/  LOP3.LUT R0, R2, 0x1800, RZ, 0xfc, !PT ;  /* 0x0000180002007812 */ /* 0x000fe200078efcff */
[----:B-1----:R-:W-:Y:S01]  /*a350*/  @!P1 STG.E desc[UR6][R6.64+0x5a00], R9 ;  /* 0x005a000906009986 */ /* 0x002fe2000c101906 */
[----:B------:R-:W-:-:S03]  /*a360*/  NOP ;  /* 0x0000000000007918 */ /* 0x000fc60000000000 */
[----:B------:R-:W0:Y:S01]  /*a370*/  LDS.64 R4, [R5+0x6600] ;  /* 0x0066000005047984 */ /* 0x000e220000000a00 */
[----:B------:R-:W-:-:S13]  /*a380*/  ISETP.GE.AND P1, PT, R0, R23, PT ;  /* 0x000000170000720c */ /* 0x000fda0003f26270 */
[----:B------:R-:W1:Y:S01]  /*a390*/  @!P1 LDS R11, [R22+0x6000] ;  /* 0x00600000160b9984 */ /* 0x000e620000000800 */
[----:B------:R-:W2:Y:S01]  /*a3a0*/  @!P1 LDC.64 R12, c[0x0][0x3b0] ;  /* 0x0000ec00ff0c9b82 */ /* 0x000ea20000000a00 */
[----:B0-----:R-:W-:-:S05]  /*a3b0*/  IADD3 R0, P0, PT, R4, R2, RZ ;  /* 0x0000000204007210 */ /* 0x001fca0007f1e0ff */
[----:B------:R-:W-:Y:S01]  /*a3c0*/  IMAD.X R4, RZ, RZ, R5, P0 ;  /* 0x000000ffff047224 */ /* 0x000fe200000e0605 */
[----:B--2---:R-:W-:-:S04]  /*a3d0*/  @!P1 LEA R2, P0, R0, R12, 0x2 ;  /* 0x0000000c00029211 */ /* 0x004fc800078010ff */
[----:B------:R-:W-:-:S05]  /*a3e0*/  @!P1 LEA.HI.X R3, R0, R13, R4, 0x2, P0 ;  /* 0x0000000d00039211 */ /* 0x000fca00000f1404 */
[----:B-1----:R-:W-:Y:S01]  /*a3f0*/  @!P1 STG.E desc[UR6][R2.64+0x6000], R11 ;  /* 0x0060000b02009986 */ /* 0x002fe2000c101906 */
[----:B------:R-:W-:Y:S01]  /*a400*/  NOP ;  /* 0x0000000000007918 */ /* 0x000fe20000000000 */
[----:B------:R-:W-:Y:S05]  /*a410*/  EXIT ;  /* 0x000000000000794d */ /* 0x000fea0003800000 */
.L_x_30:
[----:B------:R-:W-:Y:S02]  /*a420*/  IMAD.MOV.U32 R58, RZ, RZ, R39 ;  /* 0x000000ffff3a7224 */ /* 0x000fe400078e0027 */
[----:B------:R-:W-:Y:S02]  /*a430*/  IMAD.MOV.U32 R49, RZ, RZ, 0x1 ;  /* 0x00000001ff317424 */ /* 0x000fe400078e00ff */
[----:B------:R-:W-:Y:S02]  /*a440*/  IMAD.MOV.U32 R60, RZ, RZ, RZ ;  /* 0x000000ffff3c7224 */ /* 0x000fe400078e00ff */
[----:B------:R-:W-:-:S07]  /*a450*/  IMAD.MOV.U32 R47, RZ, RZ, -0x1 ;  /* 0xffffffffff2f7424 */ /* 0x000fce00078e00ff */
[----:B------:R-:W-:Y:S05]  /*a460*/  WARPSYNC.COLLECTIVE R47, `(.L_x_115) ;  /* 0x000000002f087348 */ /* 0x000fea0003c00000 */
[----:B------:R0:W1:Y:S02]  /*a470*/  SHFL.UP P0, R46, R58, R49, R60 ;  /* 0x040000313a2e7389 */ /* 0x000064000000003c */
[----:B01----:R-:W-:Y:S05]  /*a480*/  ENDCOLLECTIVE ;  /* 0x000000000000791b */ /* 0x003fea0003800000 */
.L_x_115:
[----:B------:R-:W-:Y:S02]  /*a490*/  IMAD.MOV.U32 R49, RZ, RZ, 0x2 ;  /* 0x00000002ff317424 */ /* 0x000fe400078e00ff */
[----:B------:R-:W-:-:S04]  /*a4a0*/  IMAD.MOV.U32 R40, RZ, RZ, R46 ;  /* 0x000000ffff287224 */ /* 0x000fc800078e002e */
[----:B------:R-:W-:-:S04]  /*a4b0*/  @P0 IMAD.IADD R40, R39, 0x1, R40 ;  /* 0x0000000127280824 */ /* 0x000fc800078e0228 */
[----:B------:R-:W-:-:S07]  /*a4c0*/  IMAD.MOV.U32 R58, RZ, RZ, R40 ;  /* 0x000000ffff3a7224 */ /* 0x000fce00078e0028 */
[----:B------:R-:W-:Y:S05]  /*a4d0*/  WARPSYNC.COLLECTIVE R47, `(.L_x_116) ;  /* 0x000000002f087348 */ /* 0x000fea0003c00000 */
[----:B------:R0:W1:Y:S02]  /*a4e0*/  SHFL.UP P0, R46, R58, R49, R60 ;  /* 0x040000313a2e7389 */ /* 0x000064000000003c */
[----:B01----:R-:W-:Y:S05]  /*a4f0*/  ENDCOLLECTIVE ;  /* 0x000000000000791b */ /* 0x003fea0003800000 */
.L_x_116:
[----:B------:R-:W-:Y:S02]  /*a500*/  IMAD.MOV.U32 R49, RZ, RZ, 0x4 ;  /* 0x00000004ff317424 */ /* 0x000fe400078e00ff */
[----:B------:R-:W-:-:S04]  /*a510*/  IMAD.MOV.U32 R43, RZ, RZ, R46 ;  /* 0x000000ffff2b7224 */ /* 0x000fc800078e002e */
[----:B------:R-:W-:-:S04]  /*a520*/  @P0 IMAD.IADD R43, R40, 0x1, R43 ;  /* 0x00000001282b0824 */ /* 0x000fc800078e022b */
[----:B------:R-:W-:-:S07]  /*a530*/  IMAD.MOV.U32 R58, RZ, RZ, R43 ;  /* 0x000000ffff3a7224 */ /* 0x000fce00078e002b */
[----:B------:R-:W-:Y:S05]  /*a540*/  WARPSYNC.COLLECTIVE R47, `(.L_x_117) ;  /* 0x000000002f087348 */ /* 0x000fea0003c00000 */
[----:B------:R0:W1:Y:S02]  /*a550*/  SHFL.UP P0, R46, R58, R49, R60 ;  /* 0x040000313a2e7389 */ /* 0x000064000000003c */
[----:B01----:R-:W-:Y:S05]  /*a560*/  ENDCOLLECTIVE ;  /* 0x000000000000791b */ /* 0x003fea0003800000 */
.L_x_117:
[----:B------:R-:W-:Y:S02]  /*a570*/  IMAD.MOV.U32 R49, RZ, RZ, 0x8 ;  /* 0x00000008ff317424 */ /* 0x000fe400078e00ff */
[----:B------:R-:W-:-:S04]  /*a580*/  IMAD.MOV.U32 R44, RZ, RZ, R46 ;  /* 0x000000ffff2c7224 */ /* 0x000fc800078e002e */
[----:B------:R-:W-:-:S04]  /*a590*/  @P0 IMAD.IADD R44, R43, 0x1, R44 ;  /* 0x000000012b2c0824 */ /* 0x000fc800078e022c */
[----:B------:R-:W-:-:S07]  /*a5a0*/  IMAD.MOV.U32 R58, RZ, RZ, R44 ;  /* 0x000000ffff3a7224 */ /* 0x000fce00078e002c */
[----:B------:R-:W-:Y:S05]  /*a5b0*/  WARPSYNC.COLLECTIVE R47, `(.L_x_118) ;  /* 0x000000002f087348 */ /* 0x000fea0003c00000 */
[----:B------:R0:W1:Y:S02]  /*a5c0*/  SHFL.UP P0, R46, R58, R49, R60 ;  /* 0x040000313a2e7389 */ /* 0x000064000000003c */
[----:B01----:R-:W-:Y:S05]  /*a5d0*/  ENDCOLLECTIVE ;  /* 0x000000000000791b */ /* 0x003fea0003800000 */
.L_x_118:
[----:B------:R-:W-:Y:S02]  /*a5e0*/  IMAD.MOV.U32 R49, RZ, RZ, 0x10 ;  /* 0x00000010ff317424 */ /* 0x000fe400078e00ff */
[----:B------:R-:W-:-:S04]  /*a5f0*/  IMAD.MOV.U32 R45, RZ, RZ, R46 ;  /* 0x000000ffff2d7224 */ /* 0x000fc800078e002e */
[----:B------:R-:W-:-:S04]  /*a600*/  @P0 IMAD.IADD R45, R44, 0x1, R45 ;  /* 0x000000012c2d0824 */ /* 0x000fc800078e022d */
[----:B------:R-:W-:-:S07]  /*a610*/  IMAD.MOV.U32 R58, RZ, RZ, R45 ;  /* 0x000000ffff3a7224 */ /* 0x000fce00078e002d */
[----:B------:R-:W-:Y:S05]  /*a620*/  WARPSYNC.COLLECTIVE R47, `(.L_x_119) ;  /* 0x000000002f087348 */ /* 0x000fea0003c00000 */
[----:B------:R0:W1:Y:S02]  /*a630*/  SHFL.UP P0, R46, R58, R49, R60 ;  /* 0x040000313a2e7389 */ /* 0x000064000000003c */
[----:B01----:R-:W-:Y:S05]  /*a640*/  ENDCOLLECTIVE ;  /* 0x000000000000791b */ /* 0x003fea0003800000 */
.L_x_119:
[----:B------:R-:W-:Y:S05]  /*a650*/  BRA `(.L_x_120) ;  /* 0xffffff8400407947 */ /* 0x000fea000383ffff */
.L_x_121:
[----:B------:R-:W-:-:S00]  /*a660*/  BRA `(.L_x_121) ;  /* 0xfffffffc00fc7947 */ /* 0x000fc0000383ffff */
[----:B------:R-:W-:-:S00]  /*a670*/  NOP ;  /* 0x0000000000007918 */ /* 0x000fc00000000000 */
        /* <DEDUP_REMOVED lines=8> */
.L_x_231:


//--------------------- .text._ZN3cub18CUB_300001_SM_10006detail10radix_sort33DeviceRadixSortExclusiveSumKernelINS1_5radix10policy_hubIiiyE10Policy1000EyEEvPT0_ --------------------------
	.section	.text._ZN3cub18CUB_300001_SM_10006detail10radix_sort33DeviceRadixSortExclusiveSumKernelINS1_5radix10policy_hubIiiyE10Policy1000EyEEvPT0_,"ax",@progbits
	.align	128
        .global         _ZN3cub18CUB_300001_SM_10006detail10radix_sort33DeviceRadixSortExclusiveSumKernelINS1_5radix10policy_hubIiiyE10Policy1000EyEEvPT0_
        .type           _ZN3cub18CUB_300001_SM_10006detail10radix_sort33DeviceRadixSortExclusiveSumKernelINS1_5radix10policy_hubIiiyE10Policy1000EyEEvPT0_,@function
        .size           _ZN3cub18CUB_300001_SM_10006detail10radix_sort33DeviceRadixSortExclusiveSumKernelINS1_5radix10policy_hubIiiyE10Policy1000EyEEvPT0_,(.L_x_232 - _ZN3cub18CUB_300001_SM_10006detail10radix_sort33DeviceRadixSortExclusiveSumKernelINS1_5radix10policy_hubIiiyE10Policy1000EyEEvPT0_)
        .other          _ZN3cub18CUB_300001_SM_10006detail10radix_sort33DeviceRadixSortExclusiveSumKernelINS1_5radix10policy_hubIiiyE10Policy1000EyEEvPT0_,@"STO_CUDA_ENTRY STV_DEFAULT"
_ZN3cub18CUB_300001_SM_10006detail10radix_sort33DeviceRadixSortExclusiveSumKernelINS1_5radix10policy_hubIiiyE10Policy1000EyEEvPT0_:
.text._ZN3cub18CUB_300001_SM_10006detail10radix_sort33DeviceRadixSortExclusiveSumKernelINS1_5radix10policy_hubIiiyE10Policy1000EyEEvPT0_:
[----:B------:R-:W-:Y:S01]  /*0000*/  LDC R1, c[0x0][0x37c] ;  /* 0x0000df00ff017b82 */ /* 0x000fe20000000800 */
[----:B------:R-:W0:Y:S07]  /*0010*/  S2R R18, SR_TID.X ;  /* 0x0000000000127919 */ /* 0x000e2e0000002100 */
[----:B------:R-:W1:Y:S01]  /*0020*/  LDC.64 R16, c[0x0][0x380] ;  /* 0x0000e000ff107b82 */ /* 0x000e620000000a00 */
[----:B------:R-:W2:Y:S01]  /*0030*/  LDCU.64 UR4, c[0x0][0x358] ;  /* 0x00006b00ff0477ac */ /* 0x000ea20008000a00 */
[----:B------:R-:W3:Y:S01]  /*0040*/  S2R R5, SR_CTAID.X ;  /* 0x0000000000057919 */ /* 0x000ee20000002500 */
[----:B0-----:R-:W-:Y:S01]  /*0050*/  ISETP.GT.U32.AND P1, PT, R18, 0xff, PT ;  /* 0x000000ff1200780c */ /* 0x001fe20003f24070 */
[----:B---3--:R-:W-:-:S04]  /*0060*/  IMAD R5, R5, 0x100, R18 ;  /* 0x0000010005057824 */ /* 0x008fc800078e0212 */
[----:B-1----:R-:W-:-:S08]  /*0070*/  IMAD.WIDE R16, R5, 0x8, R16 ;  /* 0x0000000805107825 */ /* 0x002fd000078e0210 */
[----:B--2---:R-:W2:Y:S01]  /*0080*/  @!P1 LDG.E.64 R2, desc[UR4][R16.64] ;  /* 0x0000000410029981 */ /* 0x004ea2000c1e1b00 */
[----:B------:R-:W-:Y:S02]  /*0090*/  MOV R0, 0x400 ;  /* 0x0000040000007802 */ /* 0x000fe40000000f00 */
[C---:B------:R-:W-:Y:S01]  /*00a0*/  ISETP.GT.U32.AND P0, PT, R18.reuse, 0x1f, PT ;  /* 0x0000001f1200780c */ /* 0x040fe20003f04070 */
[----:B------:R-:W0:Y:S02]  /*00b0*/  S2R R5, SR_CgaCtaId ;  /* 0x0000000000057919 */ /* 0x000e240000008800 */
[----:B0-----:R-:W-:Y:S02]  /*00c0*/  LEA R5, R5, R0, 0x18 ;  /* 0x0000000005057211 */ /* 0x001fe400078ec0ff */
[----:B------:R-:W-:-:S05]  /*00d0*/  LEA.HI R0, R18, R18, RZ, 0x1d ;  /* 0x0000001212007211 */ /* 0x000fca00078fe8ff */
[----:B------:R-:W-:-:S05]  /*00e0*/  IMAD R0, R0, 0x8, R5 ;  /* 0x0000000800007824 */ /* 0x000fca00078e0205 */
[----:B--2---:R0:W-:Y:S01]  /*00f0*/  STS.64 [R0+0x10], R2 ;  /* 0x0000100200007388 */ /* 0x0041e20000000a00 */
[----:B------:R-:W-:Y:S06]  /*0100*/  BAR.SYNC.DEFER_BLOCKING 0x0 ;  /* 0x0000000000007b1d */ /* 0x000fec0000010000 */
[----:B------:R-:W-:Y:S05]  /*0110*/  @P0 BRA `(.L_x_122) ;  /* 0x0000000400240947 */ /* 0x000fea0003800000 */
[----:B------:R-:W-:Y:S01]  /*0120*/  IMAD R18, R18, 0x48, R5 ;  /* 0x0000004812127824 */ /* 0x000fe200078e0205 */
[----:B------:R-:W-:-:S04]  /*0130*/  UMOV UR6, 0xffffffff ;  /* 0xffffffff00067882 */ /* 0x000fc80000000000 */
[----:B------:R-:W-:Y:S04]  /*0140*/  LDS.64 R14, [R18+0x10] ;  /* 0x00001000120e7984 */ /* 0x000fe80000000a00 */
[----:B------:R-:W-:Y:S04]  /*0150*/  LDS.64 R12, [R18+0x18] ;  /* 0x00001800120c7984 */ /* 0x000fe80000000a00 */
[----:B------:R-:W1:Y:S04]  /*0160*/  LDS.64 R10, [R18+0x20] ;  /* 0x00002000120a7984 */ /* 0x000e680000000a00 */
[----:B------:R-:W-:Y:S04]  /*0170*/  LDS.64 R8, [R18+0x28] ;  /* 0x0000280012087984 */ /* 0x000fe80000000a00 */
[----:B------:R-:W2:Y:S04]  /*0180*/  LDS.64 R6, [R18+0x30] ;  /* 0x0000300012067984 */ /* 0x000ea80000000a00 */
[----:B------:R-:W-:Y:S04]  /*0190*/  LDS.64 R4, [R18+0x38] ;  /* 0x0000380012047984 */ /* 0x000fe80000000a00 */
[----:B0-----:R-:W0:Y:S04]  /*01a0*/  LDS.64 R2, [R18+0x40] ;  /* 0x0000400012027984 */ /* 0x001e280000000a00 */
[----:B------:R-:W3:Y:S01]  /*01b0*/  LDS.64 R20, [R18+0x48] ;  /* 0x0000480012147984 */ /* 0x000ee20000000a00 */
[----:B-1----:R-:W-:-:S04]  /*01c0*/  IADD3 R19, P3, P4, R10, R12, R14 ;  /* 0x0000000c0a137210 */ /* 0x002fc80007c7e00e */
[----:B------:R-:W-:Y:S02]  /*01d0*/  IADD3.X R23, PT, PT, R11, R13, R15, P3, P4 ;  /* 0x0000000d0b177210 */ /* 0x000fe40001fe840f */
[----:B--2---:R-:W-:-:S04]  /*01e0*/  IADD3 R19, P0, P2, R6, R19, R8 ;  /* 0x0000001306137210 */ /* 0x004fc80007a1e008 */
[----:B------:R-:W-:Y:S02]  /*01f0*/  IADD3.X R23, PT, PT, R7, R23, R9, P0, P2 ;  /* 0x0000001707177210 */ /* 0x000fe400007e4409 */
[----:B0-----:R-:W-:-:S04]  /*0200*/  IADD3 R19, P3, P4, R2, R19, R4 ;  /* 0x0000001302137210 */ /* 0x001fc80007c7e004 */
[----:B---3--:R-:W-:Y:S02]  /*0210*/  IADD3 R20, P0, PT, R20, R19, RZ ;  /* 0x0000001314147210 */ /* 0x008fe40007f1e0ff */
[----:B------:R-:W-:-:S05]  /*0220*/  IADD3.X R19, PT, PT, R3, R23, R5, P3, P4 ;  /* 0x0000001703137210 */ /* 0x000fca0001fe8405 */
[----:B------:R-:W-:Y:S01]  /*0230*/  IMAD.X R19, R21, 0x1, R19, P0 ;  /* 0x0000000115137824 */ /* 0x000fe200000e0613 */
[----:B------:R-:W-:Y:S06]  /*0240*/  BRA.DIV UR6, `(.L_x_123) ;  /* 0x0000000206f07947 */ /* 0x000fec000b800000 */
[----:B------:R-:W0:Y:S04]  /*0250*/  SHFL.UP PT, R27, R20, 0x1, RZ ;  /* 0x04200000141b7989 */ /* 0x000e2800000e00ff */
[----:B------:R-:W1:Y:S01]  /*0260*/  SHFL.UP P0, R25, R19, 0x1, RZ ;  /* 0x0420000013197989 */ /* 0x000e6200000000ff */
[----:B0-----:R-:W-:-:S04]  /*0270*/  IADD3 R22, P2, PT, R27, R20, RZ ;  /* 0x000000141b167210 */ /* 0x001fc80007f5e0ff */
[----:B-1----:R-:W-:Y:S01]  /*0280*/  SEL R27, R22, R27, P0 ;  /* 0x0000001b161b7207 */ /* 0x002fe20000000000 */
[----:B------:R-:W-:-:S04]  /*0290*/  IMAD.X R26, R25, 0x1, R19, P2 ;  /* 0x00000001191a7824 */ /* 0x000fc800010e0613 */
[----:B------:R-:W0:Y:S01]  /*02a0*/  SHFL.UP PT, R28, R27, 0x2, RZ ;  /* 0x044000001b1c7989 */ /* 0x000e2200000e00ff */
[----:B------:R-:W-:-:S05]  /*02b0*/  SEL R26, R26, R25, P0 ;  /* 0x000000191a1a7207 */ /* 0x000fca0000000000 */
[----:B------:R-:W1:Y:S01]  /*02c0*/  SHFL.UP P0, R25, R26, 0x2, RZ ;  /* 0x044000001a197989 */ /* 0x000e6200000000ff */
[----:B0-----:R-:W-:-:S05]  /*02d0*/  IADD3 R21, P2, PT, R28, R27, RZ ;  /* 0x0000001b1c157210 */ /* 0x001fca0007f5e0ff */
[----:B-1----:R-:W-:Y:S01]  /*02e0*/  IMAD.X R22, R25, 0x1, R26, P2 ;  /* 0x0000000119167824 */ /* 0x002fe200010e061a */
[----:B------:R-:W-:-:S04]  /*02f0*/  SEL R28, R21, R28, P0 ;  /* 0x0000001c151c7207 */ /* 0x000fc80000000000 */
[----:B------:R-:W-:Y:S01]  /*0300*/  SEL R29, R22, R25, P0 ;  /* 0x00000019161d7207 */ /* 0x000fe20000000000 */
        /* <DEDUP_REMOVED lines=12> */
[----:B------:R0:W1:Y:S04]  /*03d0*/  SHFL.UP PT, R28, R27, 0x10, RZ ;  /* 0x060000001b1c7989 */ /* 0x00006800000e00ff */
[----:B------:R0:W2:Y:S02]  /*03e0*/  SHFL.UP P0, R25, R26, 0x10, RZ ;  /* 0x060000001a197989 */ /* 0x0000a400000000ff */
.L_x_134:
[----:B-1----:R-:W-:-:S04]  /*03f0*/  IADD3 R21, P2, PT, R28, R27, RZ ;  /* 0x0000001b1c157210 */ /* 0x002fc80007f5e0ff */
[----:B--2---:R-:W-:Y:S01]  /*0400*/  SEL R21, R21, R28, P0 ;  /* 0x0000001c15157207 */ /* 0x004fe20000000000 */
[----:B------:R-:W-:-:S05]  /*0410*/  IMAD.X R22, R25, 0x1, R26, P2 ;  /* 0x0000000119167824 */ /* 0x000fca00010e061a */
[----:B------:R-:W-:Y:S02]  /*0420*/  SEL R22, R22, R25, P0 ;  /* 0x0000001916167207 */ /* 0x000fe40000000000 */
[----:B------:R-:W-:-:S05]  /*0430*/  IADD3 R20, P0, PT, R21, -R20, RZ ;  /* 0x8000001415147210 */ /* 0x000fca0007f1e0ff */
[----:B------:R-:W-:Y:S01]  /*0440*/  IMAD.X R21, R22, 0x1, ~R19, P0 ;  /* 0x0000000116157824 */ /* 0x000fe200000e0e13 */
[----:B------:R-:W-:-:S04]  /*0450*/  IADD3 R14, P0, PT, R14, R20, RZ ;  /* 0x000000140e0e7210 */ /* 0x000fc80007f1e0ff */
[----:B------:R1:W-:Y:S01]  /*0460*/  STS.64 [R18+0x10], R20 ;  /* 0x0000101412007388 */ /* 0x0003e20000000a00 */
[----:B------:R-:W-:Y:S01]  /*0470*/  IMAD.X R15, R15, 0x1, R21, P0 ;  /* 0x000000010f0f7824 */ /* 0x000fe200000e0615 */
        /* <DEDUP_REMOVED lines=17> */
[----:B------:R-:W-:-:S05]  /*0590*/  IMAD.X R3, R3, 0x1, R5, P0 ;  /* 0x0000000103037824 */ /* 0x000fca00000e0605 */
[----:B------:R1:W-:Y:S03]  /*05a0*/  STS.64 [R18+0x48], R2 ;  /* 0x0000480212007388 */ /* 0x0003e60000000a00 */
.L_x_122:
[----:B------:R-:W-:Y:S05]  /*05b0*/  WARPSYNC.ALL ;  /* 0x0000000000007948 */ /* 0x000fea0003800000 */
[----:B------:R-:W-:Y:S06]  /*05c0*/  BAR.SYNC.DEFER_BLOCKING 0x0 ;  /* 0x0000000000007b1d */ /* 0x000fec0000010000 */
[----:B------:R-:W-:Y:S05]  /*05d0*/  @P1 EXIT ;  /* 0x000000000000194d */ /* 0x000fea0003800000 */
[----:B01----:R-:W0:Y:S04]  /*05e0*/  LDS.64 R2, [R0+0x10] ;  /* 0x0000100000027984 */ /* 0x003e280000000a00 */
[----:B0-----:R-:W-:Y:S01]  /*05f0*/  STG.E.64 desc[UR4][R16.64], R2 ;  /* 0x0000000210007986 */ /* 0x001fe2000c101b04 */
[----:B------:R-:W-:Y:S05]  /*0600*/  EXIT ;  /* 0x000000000000794d */ /* 0x000fea0003800000 */
.L_x_123:
[----:B------:R-:W-:Y:S02]  /*0610*/  IMAD.MOV.U32 R24, RZ, RZ, R20 ;  /* 0x000000ffff187224 */ /* 0x000fe400078e0014 */
[----:B------:R-:W-:Y:S02]  /*0620*/  IMAD.MOV.U32 R23, RZ, RZ, 0x1 ;  /* 0x00000001ff177424 */ /* 0x000fe400078e00ff */
[----:B------:R-:W-:Y:S02]  /*0630*/  IMAD.MOV.U32 R22, RZ, RZ, RZ ;  /* 0x000000ffff167224 */ /* 0x000fe400078e00ff */
[----:B------:R-:W-:-:S07]  /*0640*/  IMAD.MOV.U32 R21, RZ, RZ, -0x1 ;  /* 0xffffffffff157424 */ /* 0x000fce00078e00ff */
[----:B------:R-:W-:Y:S05]  /*0650*/  WARPSYNC.COLLECTIVE R21, `(.L_x_124) ;  /* 0x0000000015087348 */ /* 0x000fea0003c00000 */
[----:B------:R0:W1:Y:S02]  /*0660*/  SHFL.UP P0, R25, R24, R23, R22 ;  /* 0x0400001718197389 */ /* 0x0000640000000016 */
[----:B01----:R-:W-:Y:S05]  /*0670*/  ENDCOLLECTIVE ;  /* 0x000000000000791b */ /* 0x003fea0003800000 */
.L_x_124:
[----:B------:R-:W-:Y:S02]  /*0680*/  IMAD.MOV.U32 R24, RZ, RZ, R19 ;  /* 0x000000ffff187224 */ /* 0x000fe400078e0013 */
[----:B------:R-:W-:-:S07]  /*0690*/  IMAD.MOV.U32 R27, RZ, RZ, R25 ;  /* 0x000000ffff1b7224 */ /* 0x000fce00078e0019 */
[----:B------:R-:W-:Y:S05]  /*06a0*/  WARPSYNC.COLLECTIVE R21, `(.L_x_125) ;  /* 0x0000000015087348 */ /* 0x000fea0003c00000 */
[----:B------:R0:W1:Y:S02]  /*06b0*/  SHFL.UP P0, R25, R24, R23, R22 ;  /* 0x0400001718197389 */ /* 0x0000640000000016 */
[----:B01----:R-:W-:Y:S05]  /*06c0*/  ENDCOLLECTIVE ;  /* 0x000000000000791b */ /* 0x003fea0003800000 */
.L_x_125:
[----:B------:R-:W-:Y:S01]  /*06d0*/  IADD3 R26, P2, PT, R27, R20, RZ ;  /* 0x000000141b1a7210 */ /* 0x000fe20007f5e0ff */
[----:B------:R-:W-:-:S03]  /*06e0*/  IMAD.MOV.U32 R23, RZ, RZ, 0x2 ;  /* 0x00000002ff177424 */ /* 0x000fc600078e00ff */
[----:B------:R-:W-:Y:S01]  /*06f0*/  SEL R27, R26, R27, P0 ;  /* 0x0000001b1a1b7207 */ /* 0x000fe20000000000 */
[----:B------:R-:W-:-:S04]  /*0700*/  IMAD.X R26, R25, 0x1, R19, P2 ;  /* 0x00000001191a7824 */ /* 0x000fc800010e0613 */
[----:B------:R-:W-:Y:S01]  /*0710*/  IMAD.MOV.U32 R24, RZ, RZ, R27 ;  /* 0x000000ffff187224 */ /* 0x000fe200078e001b */
[----:B------:R-:W-:-:S07]  /*0720*/  SEL R26, R26, R25, P0 ;  /* 0x000000191a1a7207 */ /* 0x000fce0000000000 */
[----:B------:R-:W-:Y:S05]  /*0730*/  WARPSYNC.COLLECTIVE R21, `(.L_x_126) ;  /* 0x0000000015087348 */ /* 0x000fea0003c00000 */
[----:B------:R0:W1:Y:S02]  /*0740*/  SHFL.UP P0, R25, R24, R23, R22 ;  /* 0x0400001718197389 */ /* 0x0000640000000016 */
[----:B01----:R-:W-:Y:S05]  /*0750*/  ENDCOLLECTIVE ;  /* 0x000000000000791b */ /* 0x003fea0003800000 */
.L_x_126:
[----:B------:R-:W-:Y:S02]  /*0760*/  IMAD.MOV.U32 R24, RZ, RZ, R26 ;  /* 0x000000ffff187224 */ /* 0x000fe400078e001a */
[----:B------:R-:W-:-:S07]  /*0770*/  IMAD.MOV.U32 R28, RZ, RZ, R25 ;  /* 0x000000ffff1c7224 */ /* 0x000fce00078e0019 */
[----:B------:R-:W-:Y:S05]  /*0780*/  WARPSYNC.COLLECTIVE R21, `(.L_x_127) ;  /* 0x0000000015087348 */ /* 0x000fea0003c00000 */
[----:B------:R0:W1:Y:S02]  /*0790*/  SHFL.UP P0, R25, R24, R23, R22 ;  /* 0x0400001718197389 */ /* 0x0000640000000016 */
[----:B01----:R-:W-:Y:S05]  /*07a0*/  ENDCOLLECTIVE ;  /* 0x000000000000791b */ /* 0x003fea0003800000 */
.L_x_127:
        /* <DEDUP_REMOVED lines=9> */
.L_x_128:
[----:B------:R-:W-:Y:S02]  /*0840*/  IMAD.MOV.U32 R24, RZ, RZ, R29 ;  /* 0x000000ffff187224 */ /* 0x000fe400078e001d */
[----:B------:R-:W-:-:S07]  /*0850*/  IMAD.MOV.U32 R27, RZ, RZ, R25 ;  /* 0x000000ffff1b7224 */ /* 0x000fce00078e0019 */
[----:B------:R-:W-:Y:S05]  /*0860*/  WARPSYNC.COLLECTIVE R21, `(.L_x_129) ;  /* 0x0000000015087348 */ /* 0x000fea0003c00000 */
[----:B------:R0:W1:Y:S02]  /*0870*/  SHFL.UP P0, R25, R24, R23, R22 ;  /* 0x0400001718197389 */ /* 0x0000640000000016 */
[----:B01----:R-:W-:Y:S05]  /*0880*/  ENDCOLLECTIVE ;  /* 0x000000000000791b */ /* 0x003fea0003800000 */
.L_x_129:
        /* <DEDUP_REMOVED lines=9> */
.L_x_130:
[----:B------:R-:W-:Y:S02]  /*0920*/  IMAD.MOV.U32 R24, RZ, RZ, R29 ;  /* 0x000000ffff187224 */ /* 0x000fe400078e001d */
[----:B------:R-:W-:-:S07]  /*0930*/  IMAD.MOV.U32 R27, RZ, RZ, R25 ;  /* 0x000000ffff1b7224 */ /* 0x000fce00078e0019 */
[----:B------:R-:W-:Y:S05]  /*0940*/  WARPSYNC.COLLECTIVE R21, `(.L_x_131) ;  /* 0x0000000015087348 */ /* 0x000fea0003c00000 */
[----:B------:R0:W1:Y:S02]  /*0950*/  SHFL.UP P0, R25, R24, R23, R22 ;  /* 0x0400001718197389 */ /* 0x0000640000000016 */
[----:B01----:R-:W-:Y:S05]  /*0960*/  ENDCOLLECTIVE ;  /* 0x000000000000791b */ /* 0x003fea0003800000 */
.L_x_131:
        /* <DEDUP_REMOVED lines=9> */
.L_x_132:
[----:B------:R-:W-:Y:S02]  /*0a00*/  IMAD.MOV.U32 R24, RZ, RZ, R26 ;  /* 0x000000ffff187224 */ /* 0x000fe400078e001a */
[----:B------:R-:W-:-:S07]  /*0a10*/  IMAD.MOV.U32 R28, RZ, RZ, R25 ;  /* 0x000000ffff1c7224 */ /* 0x000fce00078e0019 */
[----:B------:R-:W-:Y:S05]  /*0a20*/  WARPSYNC.COLLECTIVE R21, `(.L_x_133) ;  /* 0x0000000015087348 */ /* 0x000fea0003c00000 */
[----:B------:R0:W1:Y:S02]  /*0a30*/  SHFL.UP P0, R25, R24, R23, R22 ;  /* 0x0400001718197389 */ /* 0x0000640000000016 */
[----:B01----:R-:W-:Y:S05]  /*0a40*/  ENDCOLLECTIVE ;  /* 0x000000000000791b */ /* 0x003fea0003800000 */
.L_x_133:
[----:B------:R-:W-:Y:S05]  /*0a50*/  BRA `(.L_x_134) ;  /* 0xfffffff800647947 */ /* 0x000fea000383ffff */
.L_x_135:
        /* <DEDUP_REMOVED lines=10> */
.L_x_232:


//--------------------- .text._ZN3cub18CUB_300001_SM_10006detail10radix_sort30DeviceRadixSortHistogramKernelINS1_5radix10policy_hubIiiyE10Policy1000ELNS0_9SortOrderE0EiyNS1_21identity_decomposer_tEEEvPT2_PKT1_SA_iiT3_ --------------------------
	.section	.text._ZN3cub18CUB_300001_SM_10006detail10radix_sort30DeviceRadixSortHistogramKernelINS1_5radix10policy_hubIiiyE10Policy1000ELNS0_9SortOrderE0EiyNS1_21identity_decomposer_tEEEvPT2_PKT1_SA_iiT3_,"ax",@progbits
	.align	128
        .global         _ZN3cub18CUB_300001_SM_10006detail10radix_sort30DeviceRadixSortHistogramKernelINS1_5radix10policy_hubIiiyE10Policy1000ELNS0_9SortOrderE0EiyNS1_21identity_decomposer_tEEEvPT2_PKT1_SA_iiT3_
        .type           _ZN3cub18CUB_300001_SM_10006detail10radix_sort30DeviceRadixSortHistogramKernelINS1_5radix10policy_hubIiiyE10Policy1000ELNS0_9SortOrderE0EiyNS1_21identity_decomposer_tEEEvPT2_PKT1_SA_iiT3_,@function
        .size           _ZN3cub18CUB_300001_SM_10006detail10radix_sort30DeviceRadixSortHistogramKernelINS1_5radix10policy_hubIiiyE10Policy1000ELNS0_9SortOrderE0EiyNS1_21identity_decomposer_tEEEvPT2_PKT1_SA_iiT3_,(.L_x_233 - _ZN3cub18CUB_300001_SM_10006detail10radix_sort30DeviceRadixSortHistogramKernelINS1_5radix10policy_hubIiiyE10Policy1000ELNS0_9SortOrderE0EiyNS1_21identity_decomposer_tEEEvPT2_PKT1_SA_iiT3_)
        .other          _ZN3cub18CUB_300001_SM_10006detail10radix_sort30DeviceRadixSortHistogramKernelINS1_5radix10policy_hubIiiyE10Policy1000ELNS0_9SortOrderE0EiyNS1_21identity_decomposer_tEEEvPT2_PKT1_SA_iiT3_,@"STO_CUDA_ENTRY STV_DEFAULT"
_ZN3cub18CUB_300001_SM_10006detail10radix_sort30DeviceRadixSortHistogramKernelINS1_5radix10policy_hubIiiyE10Policy1000ELNS0_9SortOrderE0EiyNS1_21identity_decomposer_tEEEvPT2_PKT1_SA_iiT3_:
.text._ZN3cub18CUB_300001_SM_10006detail10radix_sort30DeviceRadixSortHistogramKernelINS1_5radix10policy_hubIiiyE10Policy1000ELNS0_9SortOrderE0EiyNS1_21identity_decomposer_tEEEvPT2_PKT1_SA_iiT3_:
[----:B------:R-:W-:Y:S01]  /*0000*/  LDC R1, c[0x0][0x37c] ;  /* 0x0000df00ff017b82 */ /* 0x000fe20000000800 */
[----:B------:R-:W0:Y:S02]  /*0010*/  LDCU.64 UR14, c[0x0][0x390] ;  /* 0x00007200ff0e77ac */ /* 0x000e240008000a00 */
[----:B0-----:R-:W-:-:S04]  /*0020*/  ISETP.NE.U32.AND P0, PT, RZ, UR14, PT ;  /* 0x0000000eff007c0c */ /* 0x001fc8000bf05070 */
[----:B------:R-:W-:-:S13]  /*0030*/  ISETP.NE.AND.EX P0, PT, RZ, UR15, PT, P0 ;  /* 0x0000000fff007c0c */ /* 0x000fda000bf05300 */
[----:B------:R-:W-:Y:S05]  /*0040*/  @!P0 EXIT ;  /* 0x000000000000894d */ /* 0x000fea0003800000 */
[----:B------:R-:W-:Y:S01]  /*0050*/  UIADD3 UR11, UP0, UPT, UR14, -0x1, URZ ;  /* 0xffffffff0e0b7890 */ /* 0x000fe2000ff1e0ff */
[----:B------:R-:W0:Y:S01]  /*0060*/  S2R R4, SR_TID.X ;  /* 0x0000000000047919 */ /* 0x000e220000002100 */
[----:B------:R-:W1:Y:S01]  /*0070*/  LDCU.64 UR4, c[0x0][0x398] ;  /* 0x00007300ff0477ac */ /* 0x000e620008000a00 */
[----:B------:R-:W2:Y:S01]  /*0080*/  S2UR UR7, SR_CgaCtaId ;  /* 0x00000000000779c3 */ /* 0x000ea20000008800 */
[----:B------:R-:W-:Y:S01]  /*0090*/  UIADD3.X UR12, UPT, UPT, UR15, -0x1, URZ, UP0, !UPT ;  /* 0xffffffff0f0c7890 */ /* 0x000fe200087fe4ff */
[----:B------:R-:W-:Y:S01]  /*00a0*/  UMOV UR6, 0x400 ;  /* 0x0000040000067882 */ /* 0x000fe20000000000 */
[----:B------:R-:W3:Y:S05]  /*00b0*/  LDCU.64 UR20, c[0x0][0x358] ;  /* 0x00006b00ff1477ac */ /* 0x000eea0008000a00 */
[----:B------:R-:W4:Y:S01]  /*00c0*/  S2UR UR8, SR_CTAID.X ;  /* 0x00000000000879c3 */ /* 0x000f220000002500 */
[----:B------:R-:W-:Y:S01]  /*00d0*/  USHF.R.U64 UR11, UR11, 0x1e, UR12 ;  /* 0x0000001e0b0b7899 */ /* 0x000fe2000800120c */
[----:B------:R-:W0:Y:S03]  /*00e0*/  LDCU UR28, c[0x0][0x370] ;  /* 0x00006e00ff1c77ac */ /* 0x000e260008000800 */
[----:B------:R-:W-:-:S02]  /*00f0*/  UIADD3 UR11, UP0, UPT, UR11, 0x1, URZ ;  /* 0x000000010b0b7890 */ /* 0x000fc4000ff1e0ff */
[----:B-1----:R-:W-:Y:S02]  /*0100*/  UIADD3 UR4, UPT, UPT, UR5, 0x7, -UR4 ;  /* 0x0000000705047890 */ /* 0x002fe4000fffe804 */
[----:B------:R-:W-:Y:S02]  /*0110*/  ULEA.HI.X UR12, UR12, URZ, URZ, 0x2, UP0 ;  /* 0x000000ff0c0c7291 */ /* 0x000fe400080f14ff */
[----:B------:R-:W-:Y:S02]  /*0120*/  UISETP.LT.U32.AND UP0, UPT, UR11, UR14, UPT ;  /* 0x0000000e0b00728c */ /* 0x000fe4000bf01070 */
[----:B------:R-:W-:Y:S02]  /*0130*/  USHF.R.S32.HI UR5, URZ, 0x1f, UR4 ;  /* 0x0000001fff057899 */ /* 0x000fe40008011404 */
[----:B------:R-:W-:Y:S02]  /*0140*/  UISETP.LT.U32.AND.EX UP0, UPT, UR12, UR15, UPT, UP0 ;  /* 0x0000000f0c00728c */ /* 0x000fe4000bf01100 */
[----:B------:R-:W-:-:S02]  /*0150*/  ULEA.HI UR5, UR5, UR4, URZ, 0x3 ;  /* 0x0000000405057291 */ /* 0x000fc4000f8f18ff */
[----:B------:R-:W-:Y:S01]  /*0160*/  USEL UR11, UR11, UR14, UP0 ;  /* 0x0000000e0b0b7287 */ /* 0x000fe20008000000 */
[C---:B0-----:R-:W-:Y:S01]  /*0170*/  VIADD R21, R4.reuse, 0x780 ;  /* 0x0000078004157836 */ /* 0x041fe20000000000 */
[----:B------:R-:W-:Y:S02]  /*0180*/  USEL UR12, UR12, UR15, UP0 ;  /* 0x0000000f0c0c7287 */ /* 0x000fe40008000000 */
[----:B------:R-:W-:Y:S02]  /*0190*/  UISETP.GE.AND UP0, UPT, UR4, 0x8, UPT ;  /* 0x000000080400788c */ /* 0x000fe4000bf06270 */
[----:B--2---:R-:W-:Y:S02]  /*01a0*/  ULEA UR6, UR7, UR6, 0x18 ;  /* 0x0000000607067291 */ /* 0x004fe4000f8ec0ff */
[----:B------:R-:W-:Y:S02]  /*01b0*/  USHF.R.S32.HI UR5, URZ, 0x3, UR5 ;  /* 0x00000003ff057899 */ /* 0x000fe40008011405 */
[----:B------:R-:W-:Y:S01]  /*01c0*/  PLOP3.LUT P0, PT, PT, PT, UP0, 0x80, 0x8 ;  /* 0x000000000008781c */ /* 0x000fe20003f0f008 */
[----:B----4-:R-:W-:Y:S01]  /*01d0*/  USHF.L.U32 UR8, UR8, 0xb, URZ ;  /* 0x0000000b08087899 */ /* 0x010fe200080006ff */
[C---:B------:R-:W-:Y:S01]  /*01e0*/  LEA R0, R4.reuse, UR6, 0x2 ;  /* 0x0000000604007c11 */ /* 0x040fe2000f8e10ff */
[----:B------:R-:W-:Y:S01]  /*01f0*/  UIADD3 UR22, UPT, UPT, UR5, -0x1, URZ ;  /* 0xffffffff05167890 */ /* 0x000fe2000fffe0ff */
[----:B------:R-:W-:Y:S01]  /*0200*/  ISETP.GT.U32.OR P0, PT, R4, 0xff, !P0 ;  /* 0x000000ff0400780c */ /* 0x000fe20004704470 */
[----:B------:R-:W-:-:S02]  /*0210*/  ULOP3.LUT UR23, UR5, 0xf, URZ, 0xc0, !UPT ;  /* 0x0000000f05177892 */ /* 0x000fc4000f8ec0ff */
[----:B------:R-:W-:Y:S01]  /*0220*/  ULOP3.LUT UR24, UR5, 0x7, URZ, 0xc0, !UPT ;  /* 0x0000000705187892 */ /* 0x000fe2000f8ec0ff */
[----:B------:R-:W-:Y:S01]  /*0230*/  P2R R20, PR, RZ, 0x1 ;  /* 0x00000001ff147803 */ /* 0x000fe20000000000 */
[----:B------:R-:W-:Y:S02]  /*0240*/  ULOP3.LUT UR25, UR5, 0x3, URZ, 0xc0, !UPT ;  /* 0x0000000305197892 */ /* 0x000fe4000f8ec0ff */
[----:B------:R-:W-:Y:S02]  /*0250*/  ULOP3.LUT UR26, UR5, 0xffffff0, URZ, 0xc0, !UPT ;  /* 0x0ffffff0051a7892 */ /* 0x000fe4000f8ec0ff */
[----:B------:R-:W-:Y:S02]  /*0260*/  ULOP3.LUT UR27, UR5, 0xffffff8, URZ, 0xc0, !UPT ;  /* 0x0ffffff8051b7892 */ /* 0x000fe4000f8ec0ff */
[----:B------:R-:W-:Y:S01]  /*0270*/  ULOP3.LUT UR9, UR5, 0x1, URZ, 0xc0, !UPT ;  /* 0x0000000105097892 */ /* 0x000fe2000f8ec0ff */
[----:B------:R-:W-:Y:S01]  /*0280*/  UMOV UR6, URZ ;  /* 0x000000ff00067c82 */ /* 0x000fe20008000000 */
[----:B---3--:R-:W-:-:S10]  /*0290*/  UMOV UR7, URZ ;  /* 0x000000ff00077c82 */ /* 0x008fd40008000000 */
.L_x_219:
[----:B------:R-:W-:Y:S01]  /*02a0*/  ISETP.NE.AND P0, PT, R20, RZ, PT ;  /* 0x000000ff1400720c */ /* 0x000fe20003f05270 */
[----:B------:R-:W-:-:S12]  /*02b0*/  BSSY.RECONVERGENT B0, `(.L_x_136) ;  /* 0x000007c000007945 */ /* 0x000fd80003800200 */
[----:B012345:R-:W-:Y:S05]  /*02c0*/  @P0 BRA `(.L_x_137) ;  /* 0x0000000400e80947 */ /* 0x03ffea0003800000 */
[----:B------:R-:W-:Y:S02]  /*02d0*/  IMAD.U32 R2, RZ, RZ, UR22 ;  /* 0x00000016ff027e24 */ /* 0x000fe4000f8e00ff */
[----:B------:R-:W-:-:S03]  /*02e0*/  IMAD.MOV.U32 R3, RZ, RZ, RZ ;  /* 0x000000ffff037224 */ /* 0x000fc600078e00ff */
[----:B------:R-:W-:-:S13]  /*02f0*/  ISETP.GE.U32.AND P1, PT, R2, 0xf, PT ;  /* 0x0000000f0200780c */ /* 0x000fda0003f26070 */
[----:B------:R-:W-:Y:S05]  /*0300*/  @!P1 BRA `(.L_x_138) ;  /* 0x00000000005c9947 */ /* 0x000fea0003800000 */
[----:B------:R-:W-:Y:S01]  /*0310*/  VIADD R2, R0, 0x2000 ;  /* 0x0000200000027836 */ /* 0x000fe20000000000 */
[----:B------:R-:W-:-:S12]  /*0320*/  UIADD3 UR4, UPT, UPT, -UR26, URZ, URZ ;  /* 0x000000ff1a047290 */ /* 0x000fd8000fffe1ff */
.L_x_139:
[----:B------:R-:W-:Y:S01]  /*0330*/  UIADD3 UR4, UPT, UPT, UR4, 0x10, URZ ;  /* 0x0000001004047890 */ /* 0x000fe2000fffe0ff */
[----:B------:R-:W-:Y:S03]  /*0340*/  STS [R2+-0x2000], RZ ;  /* 0xffe000ff02007388 */ /* 0x000fe60000000800 */
[----:B------:R-:W-:Y:S01]  /*0350*/  UISETP.NE.AND UP0, UPT, UR4, URZ, UPT ;  /* 0x000000ff0400728c */ /* 0x000fe2000bf05270 */
        /* <DEDUP_REMOVED lines=16> */
[----:B------:R-:W-:Y:S06]  /*0460*/  BRA.U UP0, `(.L_x_139) ;  /* 0xfffffffd00b07547 */ /* 0x000fec000b83ffff */
[----:B------:R-:W-:-:S07]  /*0470*/  IMAD.U32 R3, RZ, RZ, UR26 ;  /* 0x0000001aff037e24 */ /* 0x000fce000f8e00ff */
.L_x_138:
[----:B------:R-:W-:Y:S01]  /*0480*/  ISETP.NE.AND P0, PT, RZ, UR23, PT ;  /* 0x00000017ff007c0c */ /* 0x000fe2000bf05270 */
[----:B------:R-:W-:Y:S01]  /*0490*/  IMAD.U32 R6, RZ, RZ, UR24 ;  /* 0x00000018ff067e24 */ /* 0x000fe2000f8e00ff */
[----:B------:R-:W-:-:S03]  /*04a0*/  MOV R2, UR23 ;  /* 0x0000001700027c02 */ /* 0x000fc60008000f00 */
[----:B------:R-:W-:Y:S02]  /*04b0*/  VIADD R6, R6, 0xffffffff ;  /* 0xffffffff06067836 */ /* 0x000fe40000000000 */
[----:B------:R-:W-:-:S06]  /*04c0*/  VIADD R2, R2, 0xffffffff ;  /* 0xffffffff02027836 */ /* 0x000fcc0000000000 */
[----:B------:R-:W-:Y:S05]  /*04d0*/  @!P0 BRA `(.L_x_140) ;  /* 0x00000000007c8947 */ /* 0x000fea0003800000 */
[----:B------:R-:W-:Y:S01]  /*04e0*/  ISETP.GE.U32.AND P2, PT, R2, 0x7, PT ;  /* 0x000000070200780c */ /* 0x000fe20003f46070 */
[----:B------:R-:W-:-:S12]  /*04f0*/  UISETP.NE.AND UP0, UPT, UR24, URZ, UPT ;  /* 0x000000ff1800728c */ /* 0x000fd8000bf05270 */
[----:B------:R-:W-:Y:S05]  /*0500*/  @!P2 BRA `(.L_x_141) ;  /* 0x000000000028a947 */ /* 0x000fea0003800000 */
        /* <DEDUP_REMOVED lines=10> */
.L_x_141:
[----:B------:R-:W-:Y:S05]  /*05b0*/  BRA.U !UP0, `(.L_x_140) ;  /* 0x0000000108447547 */ /* 0x000fea000b800000 */
[----:B------:R-:W-:Y:S01]  /*05c0*/  ISETP.GE.U32.AND P2, PT, R6, 0x3, PT ;  /* 0x000000030600780c */ /* 0x000fe20003f46070 */
[----:B------:R-:W-:-:S12]  /*05d0*/  UISETP.NE.AND UP0, UPT, UR25, URZ, UPT ;  /* 0x000000ff1900728c */ /* 0x000fd8000bf05270 */
[C---:B0-----:R-:W-:Y:S02]  /*05e0*/  @P2 IMAD R5, R3.reuse, 0x400, R0 ;  /* 0x0000040003052824 */ /* 0x041fe400078e0200 */
[----:B------:R-:W-:-:S03]  /*05f0*/  @P2 VIADD R3, R3, 0x4 ;  /* 0x0000000403032836 */ /* 0x000fc60000000000 */
[----:B------:R1:W-:Y:S04]  /*0600*/  @P2 STS [R5], RZ ;  /* 0x000000ff05002388 */ /* 0x0003e80000000800 */
[----:B------:R1:W-:Y:S04]  /*0610*/  @P2 STS [R5+0x400], RZ ;  /* 0x000400ff05002388 */ /* 0x0003e80000000800 */
[----:B------:R1:W-:Y:S04]  /*0620*/  @P2 STS [R5+0x800], RZ ;  /* 0x000800ff05002388 */ /* 0x0003e80000000800 */
[----:B------:R1:W-:Y:S01]  /*0630*/  @P2 STS [R5+0xc00], RZ ;  /* 0x000c00ff05002388 */ /* 0x0003e20000000800 */
[----:B------:R-:W-:Y:S05]  /*0640*/  BRA.U !UP0, `(.L_x_140) ;  /* 0x0000000108207547 */ /* 0x000fea000b800000 */
[----:B------:R-:W-:Y:S01]  /*0650*/  IMAD R3, R3, 0x400, R0 ;  /* 0x0000040003037824 */ /* 0x000fe200078e0200 */
[----:B------:R-:W-:-:S04]  /*0660*/  UISETP.NE.AND UP0, UPT, UR25, 0x1, UPT ;  /* 0x000000011900788c */ /* 0x000fc8000bf05270 */
[----:B------:R2:W-:Y:S05]  /*0670*/  STS [R3], RZ ;  /* 0x000000ff03007388 */ /* 0x0005ea0000000800 */
[----:B------:R-:W-:Y:S05]  /*0680*/  BRA.U !UP0, `(.L_x_140) ;  /* 0x0000000108107547 */ /* 0x000fea000b800000 */
[----:B------:R-:W-:Y:S01]  /*0690*/  UISETP.NE.AND UP0, UPT, UR25, 0x2, UPT ;  /* 0x000000021900788c */ /* 0x000fe2000bf05270 */
[----:B------:R3:W-:Y:S05]  /*06a0*/  STS [R3+0x400], RZ ;  /* 0x000400ff03007388 */ /* 0x0007ea0000000800 */
[----:B------:R-:W-:-:S13]  /*06b0*/  PLOP3.LUT P2, PT, PT, PT, UP0, 0x80, 0x8 ;  /* 0x000000000008781c */ /* 0x000fda0003f4f008 */
[----:B------:R3:W-:Y:S02]  /*06c0*/  @P2 STS [R3+0x800], RZ ;  /* 0x000800ff03002388 */ /* 0x0007e40000000800 */
.L_x_140:
[----:B------:R-:W-:-:S13]  /*06d0*/  ISETP.GT.U32.AND P2, PT, R4, 0x7f, PT ;  /* 0x0000007f0400780c */ /* 0x000fda0003f44070 */
[----:B------:R-:W-:Y:S05]  /*06e0*/  @P2 BRA `(.L_x_137) ;  /* 0x0000000000e02947 */ /* 0x000fea0003800000 */
[----:B--23--:R-:W-:Y:S01]  /*06f0*/  HFMA2 R3, -RZ, RZ, 0, 0 ;  /* 0x00000000ff037431 */ /* 0x00cfe200000001ff */
[----:B------:R-:W-:Y:S06]  /*0700*/  @!P1 BRA `(.L_x_142) ;  /* 0x0000000000589947 */ /* 0x000fec0003800000 */
[----:B------:R-:W-:-:S07]  /*0710*/  IMAD.MOV.U32 R3, RZ, RZ, RZ ;  /* 0x000000ffff037224 */ /* 0x000fce00078e00ff */
.L_x_143:
[C---:B012---:R-:W-:Y:S02]  /*0720*/  IMAD R5, R3.reuse, 0x400, R0 ;  /* 0x0000040003057824 */ /* 0x047fe400078e0200 */
[----:B------:R-:W-:-:S03]  /*0730*/  VIADD R3, R3, 0x10 ;  /* 0x0000001003037836 */ /* 0x000fc60000000000 */
[----:B------:R2:W-:Y:S02]  /*0740*/  STS [R5+0x200], RZ ;  /* 0x000200ff05007388 */ /* 0x0005e40000000800 */
[----:B------:R-:W-:Y:S02]  /*0750*/  ISETP.NE.AND P1, PT, R3, UR26, PT ;  /* 0x0000001a03007c0c */ /* 0x000fe4000bf25270 */
[----:B------:R2:W-:Y:S04]  /*0760*/  STS [R5+0x600], RZ ;  /* 0x000600ff05007388 */ /* 0x0005e80000000800 */
        /* <DEDUP_REMOVED lines=13> */
[----:B------:R2:W-:Y:S01]  /*0840*/  STS [R5+0x3e00], RZ ;  /* 0x003e00ff05007388 */ /* 0x0005e20000000800 */
[----:B------:R-:W-:Y:S05]  /*0850*/  @P1 BRA `(.L_x_143) ;  /* 0xfffffffc00b01947 */ /* 0x000fea000383ffff */
[----:B------:R-:W-:-:S07]  /*0860*/  IMAD.U32 R3, RZ, RZ, UR26 ;  /* 0x0000001aff037e24 */ /* 0x000fce000f8e00ff */
.L_x_142:
[----:B------:R-:W-:Y:S05]  /*0870*/  @!P0 BRA `(.L_x_137) ;  /* 0x00000000007c8947 */ /* 0x000fea0003800000 */
[----:B------:R-:W-:Y:S01]  /*0880*/  ISETP.GE.U32.AND P0, PT, R2, 0x7, PT ;  /* 0x000000070200780c */ /* 0x000fe20003f06070 */
[----:B------:R-:W-:-:S12]  /*0890*/  UISETP.NE.AND UP0, UPT, UR24, URZ, UPT ;  /* 0x000000ff1800728c */ /* 0x000fd8000bf05270 */
[----:B------:R-:W-:Y:S05]  /*08a0*/  @!P0 BRA `(.L_x_144) ;  /* 0x0000000000288947 */ /* 0x000fea0003800000 */
[C---:B------:R-:W-:Y:S02]  /*08b0*/  IMAD R2, R3.reuse, 0x400, R0 ;  /* 0x0000040003027824 */ /* 0x040fe400078e0200 */
[----:B------:R-:W-:-:S03]  /*08c0*/  VIADD R3, R3, 0x8 ;  /* 0x0000000803037836 */ /* 0x000fc60000000000 */
[----:B------:R3:W-:Y:S04]  /*08d0*/  STS [R2+0x200], RZ ;  /* 0x000200ff02007388 */ /* 0x0007e80000000800 */
[----:B------:R3:W-:Y:S04]  /*08e0*/  STS [R2+0x600], RZ ;  /* 0x000600ff02007388 */ /* 0x0007e80000000800 */
[----:B------:R3:W-:Y:S04]  /*08f0*/  STS [R2+0xa00], RZ ;  /* 0x000a00ff02007388 */ /* 0x0007e80000000800 */
[----:B------:R3:W-:Y:S04]  /*0900*/  STS [R2+0xe00], RZ ;  /* 0x000e00ff02007388 */ /* 0x0007e80000000800 */
[----:B------:R3:W-:Y:S04]  /*0910*/  STS [R2+0x1200], RZ ;  /* 0x001200ff02007388 */ /* 0x0007e80000000800 */
[----:B------:R3:W-:Y:S04]  /*0920*/  STS [R2+0x1600], RZ ;  /* 0x001600ff02007388 */ /* 0x0007e80000000800 */
[----:B------:R3:W-:Y:S04]  /*0930*/  STS [R2+0x1a00], RZ ;  /* 0x001a00ff02007388 */ /* 0x0007e80000000800 */
[----:B------:R3:W-:Y:S02]  /*0940*/  STS [R2+0x1e00], RZ ;  /* 0x001e00ff02007388 */ /* 0x0007e40000000800 */
.L_x_144:
[----:B------:R-:W-:Y:S05]  /*0950*/  BRA.U !UP0, `(.L_x_137) ;  /* 0x0000000108447547 */ /* 0x000fea000b800000 */
[----:B------:R-:W-:Y:S01]  /*0960*/  ISETP.GE.U32.AND P0, PT, R6, 0x3, PT ;  /* 0x000000030600780c */ /* 0x000fe20003f06070 */
[----:B------:R-:W-:-:S12]  /*0970*/  UISETP.NE.AND UP0, UPT, UR25, URZ, UPT ;  /* 0x000000ff1900728c */ /* 0x000fd8000bf05270 */
[C---:B---3--:R-:W-:Y:S01]  /*0980*/  @P0 IMAD R2, R3.reuse, 0x400, R0 ;  /* 0x0000040003020824 */ /* 0x048fe200078e0200 */
[----:B------:R-:W-:-:S04]  /*0990*/  @P0 IADD3 R3, PT, PT, R3, 0x4, RZ ;  /* 0x0000000403030810 */ /* 0x000fc80007ffe0ff */
[----:B------:R4:W-:Y:S04]  /*09a0*/  @P0 STS [R2+0x200], RZ ;  /* 0x000200ff02000388 */ /* 0x0009e80000000800 */
[----:B------:R4:W-:Y:S04]  /*09b0*/  @P0 STS [R2+0x600], RZ ;  /* 0x000600ff02000388 */ /* 0x0009e80000000800 */
[----:B------:R4:W-:Y:S04]  /*09c0*/  @P0 STS [R2+0xa00], RZ ;  /* 0x000a00ff02000388 */ /* 0x0009e80000000800 */
[----:B------:R4:W-:Y:S01]  /*09d0*/  @P0 STS [R2+0xe00], RZ ;  /* 0x000e00ff02000388 */ /* 0x0009e20000000800 */
[----:B------:R-:W-:Y:S05]  /*09e0*/  BRA.U !UP0, `(.L_x_137) ;  /* 0x0000000108207547 */ /* 0x000fea000b800000 */
[----:B------:R-:W-:Y:S01]  /*09f0*/  IMAD R3, R3, 0x400, R0 ;  /* 0x0000040003037824 */ /* 0x000fe200078e0200 */
[----:B------:R-:W-:-:S04]  /*0a00*/  UISETP.NE.AND UP0, UPT, UR25, 0x1, UPT ;  /* 0x000000011900788c */ /* 0x000fc8000bf05270 */
[----:B------:R3:W-:Y:S05]  /*0a10*/  STS [R3+0x200], RZ ;  /* 0x000200ff03007388 */ /* 0x0007ea0000000800 */
[----:B------:R-:W-:Y:S05]  /*0a20*/  BRA.U !UP0, `(.L_x_137) ;  /* 0x0000000108107547 */ /* 0x000fea000b800000 */
[----:B------:R-:W-:Y:S01]  /*0a30*/  UISETP.NE.AND UP0, UPT, UR25, 0x2, UPT ;  /* 0x000000021900788c */ /* 0x000fe2000bf05270 */
[----:B------:R0:W-:Y:S05]  /*0a40*/  STS [R3+0x600], RZ ;  /* 0x000600ff03007388 */ /* 0x0001ea0000000800 */
[----:B------:R-:W-:-:S13]  /*0a50*/  PLOP3.LUT P0, PT, PT, PT, UP0, 0x80, 0x8 ;  /* 0x000000000008781c */ /* 0x000fda0003f0f008 */
[----:B------:R0:W-:Y:S02]  /*0a60*/  @P0 STS [R3+0xa00], RZ ;  /* 0x000a00ff03000388 */ /* 0x0001e40000000800 */
.L_x_137:
[----:B------:R-:W-:Y:S05]  /*0a70*/  BSYNC.RECONVERGENT B0 ;  /* 0x0000000000007941 */ /* 0x000fea0003800200 */
.L_x_136:
[----:B------:R-:W5:Y:S01]  /*0a80*/  LDCU.64 UR14, c[0x0][0x390] ;  /* 0x00007200ff0e77ac */ /* 0x000f620008000a00 */
[----:B------:R-:W-:Y:S02]  /*0a90*/  USHF.L.U32 UR4, UR6, 0x1e, URZ ;  /* 0x0000001e06047899 */ /* 0x000fe400080006ff */
[----:B------:R-:W-:Y:S02]  /*0aa0*/  USHF.L.U64.HI UR5, UR6, 0x1e, UR7 ;  /* 0x0000001e06057899 */ /* 0x000fe40008010207 */
[----:B-----5:R-:W-:-:S04]  /*0ab0*/  UIADD3 UR4, UP0, UPT, -UR4, UR14, URZ ;  /* 0x0000000e04047290 */ /* 0x020fc8000ff1e1ff */
[----:B------:R-:W-:Y:S02]  /*0ac0*/  UIADD3.X UR5, UPT, UPT, ~UR5, UR15, URZ, UP0, !UPT ;  /* 0x0000000f05057290 */ /* 0x000fe400087fe5ff */
[----:B------:R-:W-:-:S04]  /*0ad0*/  UISETP.LT.U32.AND UP0, UPT, UR4, 0x40000000, UPT ;  /* 0x400000000400788c */ /* 0x000fc8000bf01070 */
[----:B------:R-:W-:-:S04]  /*0ae0*/  UISETP.LT.U32.AND.EX UP0, UPT, UR5, URZ, UPT, UP0 ;  /* 0x000000ff0500728c */ /* 0x000fc8000bf01100 */
[----:B------:R-:W-:Y:S02]  /*0af0*/  USEL UR13, UR4, 0x40000000, UP0 ;  /* 0x40000000040d7887 */ /* 0x000fe40008000000 */
[----:B------:R-:W-:Y:S02]  /*0b00*/  USEL UR14, UR5, URZ, UP0 ;  /* 0x000000ff050e7287 */ /* 0x000fe40008000000 */
[----:B------:R-:W-:-:S04]  /*0b10*/  UISETP.GT.U32.AND UP0, UPT, UR13, UR8, UPT ;  /* 0x000000080d00728c */ /* 0x000fc8000bf04070 */
[----:B------:R-:W-:Y:S01]  /*0b20*/  UISETP.GT.U32.AND.EX UP0, UPT, UR14, URZ, UPT, UP0 ;  /* 0x000000ff0e00728c */ /* 0x000fe2000bf04100 */
[----:B------:R-:W-:Y:S08]  /*0b30*/  BAR.SYNC.DEFER_BLOCKING 0x0 ;  /* 0x0000000000007b1d */ /* 0x000ff00000010000 */
[----:B------:R-:W-:Y:S06]  /*0b40*/  BAR.SYNC.DEFER_BLOCKING 0x0 ;  /* 0x0000000000007b1d */ /* 0x000fec0000010000 */
[----:B------:R-:W-:Y:S05]  /*0b50*/  BRA.U !UP0, `(.L_x_145) ;  /* 0x0000000d082c7547 */ /* 0x000fea000b800000 */
[----:B------:R-:W-:Y:S01]  /*0b60*/  UMOV UR10, UR8 ;  /* 0x00000008000a7c82 */ /* 0x000fe20008000000 */
[----:B------:R-:W-:-:S05]  /*0b70*/  UMOV UR5, URZ ;  /* 0x000000ff00057c82 */ /* 0x000fca0008000000 */
.L_x_150:
[----:B-----5:R-:W5:Y:S01]  /*0b80*/  LDCU.64 UR18, c[0x0][0x390] ;  /* 0x00007200ff1277ac */ /* 0x020f620008000a00 */
[----:B------:R-:W-:Y:S02]  /*0b90*/  USHF.L.U32 UR15, UR6, 0x1e, URZ ;  /* 0x0000001e060f7899 */ /* 0x000fe400080006ff */
[----:B------:R-:W-:Y:S02]  /*0ba0*/  USHF.L.U64.HI UR16, UR6, 0x1e, UR7 ;  /* 0x0000001e06107899 */ /* 0x000fe40008010207 */
[----:B------:R-:W-:-:S04]  /*0bb0*/  UIADD3 UR15, UP0, UPT, UR10, UR15, URZ ;  /* 0x0000000f0a0f7290 */ /* 0x000fc8000ff1e0ff */
[----:B------:R-:W-:Y:S02]  /*0bc0*/  UIADD3.X UR16, UPT, UPT, UR5, UR16, URZ, UP0, !UPT ;  /* 0x0000001005107290 */ /* 0x000fe400087fe4ff */
[----:B------:R-:W-:Y:S02]  /*0bd0*/  ULEA UR10, UP0, UR28, UR10, 0xb ;  /* 0x0000000a1c0a7291 */ /* 0x000fe4000f8058ff */
[----:B-----5:R-:W-:Y:S02]  /*0be0*/  UIADD3 UR17, UP1, UPT, -UR15, UR18, URZ ;  /* 0x000000120f117290 */ /* 0x020fe4000ff3e1ff */
[----:B------:R-:W-:Y:S02]  /*0bf0*/  UIADD3.X UR5, UPT, UPT, URZ, UR5, URZ, UP0, !UPT ;  /* 0x00000005ff057290 */ /* 0x000fe400087fe4ff */
[----:B------:R-:W-:Y:S02]  /*0c00*/  UIADD3.X UR4, UPT, UPT, ~UR16, UR19, URZ, UP1, !UPT ;  /* 0x0000001310047290 */ /* 0x000fe40008ffe5ff */
[----:B------:R-:W-:-:S02]  /*0c10*/  UISETP.GE.U32.AND UP1, UPT, UR17, 0x800, UPT ;  /* 0x000008001100788c */ /* 0x000fc4000bf26070 */
[----:B------:R-:W-:Y:S02]  /*0c20*/  UISETP.GE.U32.AND UP0, UPT, UR10, UR13, UPT ;  /* 0x0000000d0a00728c */ /* 0x000fe4000bf06070 */
[----:B------:R-:W-:Y:S02]  /*0c30*/  UISETP.GE.U32.AND.EX UP1, UPT, UR4, URZ, UPT, UP1 ;  /* 0x000000ff0400728c */ /* 0x000fe4000bf26110 */
[----:B------:R-:W-:-:S07]  /*0c40*/  UISETP.GE.U32.AND.EX UP0, UPT, UR5, UR14, UPT, UP0 ;  /* 0x0000000e0500728c */ /* 0x000fce000bf06100 */
[----:B0-----:R-:W-:Y:S05]  /*0c50*/  BRA.U !UP1, `(.L_x_146) ;  /* 0x0000000109587547 */ /* 0x001fea000b800000 */
[----:B------:R-:W4:Y:S01]  /*0c60*/  LDCU.64 UR18, c[0x0][0x388] ;  /* 0x00007100ff1277ac */ /* 0x000f220008000a00 */
[----:B0-23--:R-:W-:-:S05]  /*0c70*/  IADD3 R3, P0, PT, R4, UR15, RZ ;  /* 0x0000000f04037c10 */ /* 0x00dfca000ff1e0ff */
[----:B------:R-:W-:Y:S01]  /*0c80*/  IMAD.X R6, RZ, RZ, UR16, P0 ;  /* 0x00000010ff067e24 */ /* 0x000fe200080e06ff */
[----:B----4-:R-:W-:-:S04]  /*0c90*/  LEA R2, P0, R3, UR18, 0x2 ;  /* 0x0000001203027c11 */ /* 0x010fc8000f8010ff */
        /* <DEDUP_REMOVED lines=18> */
.L_x_146:
[----:B------:R-:W4:Y:S01]  /*0dc0*/  LDCU.64 UR18, c[0x0][0x388] ;  /* 0x00007100ff1277ac */ /* 0x000f220008000a00 */
[C---:B012---:R-:W-:Y:S01]  /*0dd0*/  VIADD R5, R4.reuse, 0x100 ;  /* 0x0000010004057836 */ /* 0x047fe20000000000 */
[C---:B---3--:R-:W-:Y:S01]  /*0de0*/  IADD3 R3, P0, PT, R4.reuse, UR15, RZ ;  /* 0x0000000f04037c10 */ /* 0x048fe2000ff1e0ff */
[C---:B----4-:R-:W-:Y:S01]  /*0df0*/  VIADD R2, R4.reuse, 0x80 ;  /* 0x0000008004027836 */ /* 0x050fe20000000000 */
[C---:B------:R-:W-:Y:S01]  /*0e00*/  ISETP.GE.AND P1, PT, R4.reuse, UR17, PT ;  /* 0x0000001104007c0c */ /* 0x040fe2000bf26270 */
[----:B------:R-:W-:Y:S01]  /*0e10*/  VIADD R7, R4, 0x180 ;  /* 0x0000018004077836 */ /* 0x000fe20000000000 */
[----:B------:R-:W-:Y:S01]  /*0e20*/  ISETP.GE.AND P3, PT, R5, UR17, PT ;  /* 0x0000001105007c0c */ /* 0x000fe2000bf66270 */
[----:B------:R-:W-:Y:S01]  /*0e30*/  IMAD.X R6, RZ, RZ, UR16, P0 ;  /* 0x00000010ff067e24 */ /* 0x000fe200080e06ff */
[----:B------:R-:W-:Y:S01]  /*0e40*/  ISETP.GE.AND P2, PT, R2, UR17, PT ;  /* 0x0000001102007c0c */ /* 0x000fe2000bf46270 */
[----:B------:R-:W-:Y:S01]  /*0e50*/  VIADD R5, R4, 0x200 ;  /* 0x0000020004057836 */ /* 0x000fe20000000000 */
[----:B------:R-:W-:Y:S01]  /*0e60*/  ISETP.GE.AND P4, PT, R7, UR17, PT ;  /* 0x0000001107007c0c */ /* 0x000fe2000bf86270 */
[----:B------:R-:W-:-:S03]  /*0e70*/  IMAD.MOV.U32 R12, RZ, RZ, 0x7fffffff ;  /* 0x7fffffffff0c7424 */ /* 0x000fc600078e00ff */
[----:B------:R-:W-:Y:S01]  /*0e80*/  ISETP.GE.AND P5, PT, R5, UR17, PT ;  /* 0x0000001105007c0c */ /* 0x000fe2000bfa6270 */
[----:B------:R-:W-:Y:S01]  /*0e90*/  VIADD R5, R4, 0x300 ;  /* 0x0000030004057836 */ /* 0x000fe20000000000 */
[----:B------:R-:W-:-:S04]  /*0ea0*/  LEA R2, P0, R3, UR18, 0x2 ;  /* 0x0000001203027c11 */ /* 0x000fc8000f8010ff */
[----:B------:R-:W-:Y:S01]  /*0eb0*/  LEA.HI.X R3, R3, UR19, R6, 0x2, P0 ;  /* 0x0000001303037c11 */ /* 0x000fe200080f1406 */
[----:B------:R-:W-:Y:S01]  /*0ec0*/  IMAD.MOV.U32 R11, RZ, RZ, 0x7fffffff ;  /* 0x7fffffffff0b7424 */ /* 0x000fe200078e00ff */
[----:B------:R-:W-:-:S03]  /*0ed0*/  IADD3 R6, PT, PT, R4, 0x280, RZ ;  /* 0x0000028004067810 */ /* 0x000fc60007ffe0ff */
[----:B------:R1:W5:Y:S01]  /*0ee0*/  @!P1 LDG.E R12, desc[UR20][R2.64] ;  /* 0x00000014020c9981 */ /* 0x000362000c1e1900 */
[----:B------:R-:W-:Y:S01]  /*0ef0*/  ISETP.GE.AND P1, PT, R5, UR17, PT ;  /* 0x0000001105007c0c */ /* 0x000fe2000bf26270 */
[----:B------:R-:W-:Y:S01]  /*0f00*/  VIADD R5, R4, 0x380 ;  /* 0x0000038004057836 */ /* 0x000fe20000000000 */
[----:B------:R-:W-:Y:S01]  /*0f10*/  ISETP.GE.AND P0, PT, R6, UR17, PT ;  /* 0x0000001106007c0c */ /* 0x000fe2000bf06270 */
[----:B------:R-:W-:Y:S01]  /*0f20*/  IMAD.MOV.U32 R9, RZ, RZ, 0x7fffffff ;  /* 0x7fffffffff097424 */ /* 0x000fe200078e00ff */
[----:B------:R1:W5:Y:S02]  /*0f30*/  @!P2 LDG.E R11, desc[UR20][R2.64+0x200] ;  /* 0x00020014020ba981 */ /* 0x000364000c1e1900 */
[----:B------:R-:W-:Y:S01]  /*0f40*/  ISETP.GE.AND P2, PT, R5, UR17, PT ;  /* 0x0000001105007c0c */ /* 0x000fe2000bf46270 */
[----:B------:R-:W-:Y:S02]  /*0f50*/  VIADD R5, R4, 0x480 ;  /* 0x0000048004057836 */ /* 0x000fe40000000000 */
[----:B------:R-:W-:Y:S01]  /*0f60*/  IMAD.MOV.U32 R10, RZ, RZ, 0x7fffffff ;  /* 0x7fffffffff0a7424 */ /* 0x000fe200078e00ff */
[----:B------:R1:W5:Y:S01]  /*0f70*/  @!P4 LDG.E R9, desc[UR20][R2.64+0x600] ;  /* 0x000600140209c981 */ /* 0x000362000c1e1900 */
[----:B------:R-:W-:-:S02]  /*0f80*/  MOV R8, 0x7fffffff ;  /* 0x7fffffff00087802 */ /* 0x000fc40000000f00 */
[C---:B------:R-:W-:Y:S02]  /*0f90*/  LOP3.LUT R6, R4.reuse, 0x400, RZ, 0xfc, !PT ;  /* 0x0000040004067812 */ /* 0x040fe400078efcff */
[----:B------:R-:W-:Y:S01]  /*0fa0*/  ISETP.GE.AND P4, PT, R5, UR17, PT ;  /* 0x0000001105007c0c */ /* 0x000fe2000bf86270 */
[----:B------:R-:W-:Y:S01]  /*0fb0*/  VIADD R5, R4, 0x500 ;  /* 0x0000050004057836 */ /* 0x000fe20000000000 */
[----:B------:R1:W5:Y:S01]  /*0fc0*/  @!P3 LDG.E R10, desc[UR20][R2.64+0x400] ;  /* 0x00040014020ab981 */ /* 0x000362000c1e1900 */
[----:B------:R-:W-:Y:S01]  /*0fd0*/  ISETP.GE.AND P3, PT, R6, UR17, PT ;  /* 0x0000001106007c0c */ /* 0x000fe2000bf66270 */
[----:B------:R-:W-:Y:S02]  /*0fe0*/  IMAD.MOV.U32 R6, RZ, RZ, 0x7fffffff ;  /* 0x7fffffffff067424 */ /* 0x000fe400078e00ff */
[----:B------:R1:W5:Y:S01]  /*0ff0*/  @!P5 LDG.E R8, desc[UR20][R2.64+0x800] ;  /* 0x000800140208d981 */ /* 0x000362000c1e1900 */
[----:B------:R-:W-:Y:S01]  /*1000*/  ISETP.GE.AND P5, PT, R5, UR17, PT ;  /* 0x0000001105007c0c */ /* 0x000fe2000bfa6270 */
[----:B------:R-:W-:-:S02]  /*1010*/  VIADD R5, R4, 0x600 ;  /* 0x0000060004057836 */ /* 0x000fc40000000000 */
[----:B------:R-:W-:Y:S01]  /*1020*/  IMAD.MOV.U32 R7, RZ, RZ, 0x7fffffff ;  /* 0x7fffffffff077424 */ /* 0x000fe200078e00ff */
[----:B------:R1:W5:Y:S01]  /*1030*/  @!P1 LDG.E R6, desc[UR20][R2.64+0xc00] ;  /* 0x000c001402069981 */ /* 0x000362000c1e1900 */
[C---:B------:R-:W-:Y:S01]  /*1040*/  VIADD R13, R4.reuse, 0x580 ;  /* 0x00000580040d7836 */ /* 0x040fe20000000000 */
[----:B------:R-:W-:Y:S01]  /*1050*/  ISETP.GE.AND P1, PT, R5, UR17, PT ;  /* 0x0000001105007c0c */ /* 0x000fe2000bf26270 */
[----:B------:R-:W-:Y:S02]  /*1060*/  IMAD.MOV.U32 R5, RZ, RZ, 0x7fffffff ;  /* 0x7fffffffff057424 */ /* 0x000fe400078e00ff */
[----:B------:R-:W-:Y:S01]  /*1070*/  IMAD.MOV.U32 R19, RZ, RZ, 0x7fffffff ;  /* 0x7fffffffff137424 */ /* 0x000fe200078e00ff */
[----:B------:R1:W5:Y:S01]  /*1080*/  @!P0 LDG.E R7, desc[UR20][R2.64+0xa00] ;  /* 0x000a001402078981 */ /* 0x000362000c1e1900 */
[----:B------:R-:W-:Y:S01]  /*1090*/  IMAD.MOV.U32 R18, RZ, RZ, 0x7fffffff ;  /* 0x7fffffffff127424 */ /* 0x000fe200078e00ff */
[----:B------:R-:W-:Y:S01]  /*10a0*/  ISETP.GE.AND P0, PT, R13, UR17, PT ;  /* 0x000000110d007c0c */ /* 0x000fe2000bf06270 */
[C---:B------:R-:W-:Y:S01]  /*10b0*/  VIADD R14, R4.reuse, 0x700 ;  /* 0x00000700040e7836 */ /* 0x040fe20000000000 */
[----:B------:R-:W-:Y:S01]  /*10c0*/  IADD3 R13, PT, PT, R4, 0x680, RZ ;  /* 0x00000680040d7810 */ /* 0x000fe20007ffe0ff */
[----:B------:R1:W5:Y:S03]  /*10d0*/  @!P2 LDG.E R5, desc[UR20][R2.64+0xe00] ;  /* 0x000e00140205a981 */ /* 0x000366000c1e1900 */
[----:B------:R-:W-:Y:S01]  /*10e0*/  ISETP.GE.AND P2, PT, R13, UR17, PT ;  /* 0x000000110d007c0c */ /* 0x000fe2000bf46270 */
[----:B------:R1:W5:Y:S01]  /*10f0*/  @!P3 LDG.E R19, desc[UR20][R2.64+0x1000] ;  /* 0x001000140213b981 */ /* 0x000362000c1e1900 */
[----:B------:R-:W-:-:S03]  /*1100*/  ISETP.GE.AND P3, PT, R14, UR17, PT ;  /* 0x000000110e007c0c */ /* 0x000fc6000bf66270 */
[----:B------:R1:W5:Y:S01]  /*1110*/  @!P4 LDG.E R18, desc[UR20][R2.64+0x1200] ;  /* 0x001200140212c981 */ /* 0x000362000c1e1900 */
[----:B------:R-:W-:Y:S01]  /*1120*/  ISETP.GE.AND P4, PT, R21, UR17, PT ;  /* 0x0000001115007c0c */ /* 0x000fe2000bf86270 */
[----:B------:R-:W-:Y:S01]  /*1130*/  IMAD.MOV.U32 R17, RZ, RZ, 0x7fffffff ;  /* 0x7fffffffff117424 */ /* 0x000fe200078e00ff */
[----:B------:R-:W-:Y:S01]  /*1140*/  MOV R14, 0x7fffffff ;  /* 0x7fffffff000e7802 */ /* 0x000fe20000000f00 */
[----:B------:R-:W-:Y:S02]  /*1150*/  IMAD.MOV.U32 R16, RZ, RZ, 0x7fffffff ;  /* 0x7fffffffff107424 */ /* 0x000fe400078e00ff */
[----:B------:R-:W-:Y:S02]  /*1160*/  IMAD.MOV.U32 R22, RZ, RZ, 0x7fffffff ;  /* 0x7fffffffff167424 */ /* 0x000fe400078e00ff */
        /* <DEDUP_REMOVED lines=8> */
.L_x_147:
[----:B01----:R-:W0:Y:S02]  /*11f0*/  LDC.64 R2, c[0x0][0x398] ;  /* 0x0000e600ff027b82 */ /* 0x003e240000000a00 */
[----:B0-----:R-:W-:-:S13]  /*1200*/  ISETP.GT.AND P0, PT, R3, R2, PT ;  /* 0x000000020300720c */ /* 0x001fda0003f04270 */
[----:B------:R-:W-:Y:S05]  /*1210*/  @!P0 BRA `(.L_x_148) ;  /* 0x0000000400788947 */ /* 0x000fea0003800000 */
[----:B------:R-:W0:Y:S01]  /*1220*/  S2UR UR15, SR_CgaCtaId ;  /* 0x00000000000f79c3 */ /* 0x000e220000008800 */
[----:B-----5:R-:W-:Y:S01]  /*1230*/  LOP3.LUT R15, R15, 0x80000000, RZ, 0x3c, !PT ;  /* 0x800000000f0f7812 */ /* 0x020fe200078e3cff */
[----:B------:R-:W-:Y:S01]  /*1240*/  UMOV UR4, 0x400 ;  /* 0x0000040000047882 */ /* 0x000fe20000000000 */
[----:B------:R-:W-:Y:S01]  /*1250*/  LOP3.LUT R14, R14, 0x80000000, RZ, 0x3c, !PT ;  /* 0x800000000e0e7812 */ /* 0x000fe200078e3cff */
[----:B------:R-:W1:Y:S01]  /*1260*/  LDCU UR16, c[0x0][0x398] ;  /* 0x00007300ff1077ac */ /* 0x000e620008000800 */
[----:B------:R-:W-:Y:S02]  /*1270*/  LOP3.LUT R13, R13, 0x80000000, RZ, 0x3c, !PT ;  /* 0x800000000d0d7812 */ /* 0x000fe400078e3cff */
[----:B------:R-:W-:Y:S02]  /*1280*/  LOP3.LUT R2, R22, 0x80000000, RZ, 0x3c, !PT ;  /* 0x8000000016027812 */ /* 0x000fe400078e3cff */
[----:B------:R-:W-:Y:S02]  /*1290*/  LOP3.LUT R16, R16, 0x80000000, RZ, 0x3c, !PT ;  /* 0x8000000010107812 */ /* 0x000fe400078e3cff */
[----:B------:R-:W-:-:S02]  /*12a0*/  LOP3.LUT R17, R17, 0x80000000, RZ, 0x3c, !PT ;  /* 0x8000000011117812 */ /* 0x000fc400078e3cff */
[----:B------:R-:W-:Y:S02]  /*12b0*/  LOP3.LUT R18, R18, 0x80000000, RZ, 0x3c, !PT ;  /* 0x8000000012127812 */ /* 0x000fe400078e3cff */
[----:B------:R-:W-:Y:S02]  /*12c0*/  LOP3.LUT R19, R19, 0x80000000, RZ, 0x3c, !PT ;  /* 0x8000000013137812 */ /* 0x000fe400078e3cff */
[----:B------:R-:W-:Y:S02]  /*12d0*/  LOP3.LUT R5, R5, 0x80000000, RZ, 0x3c, !PT ;  /* 0x8000000005057812 */ /* 0x000fe400078e3cff */
[----:B------:R-:W-:Y:S02]  /*12e0*/  LOP3.LUT R6, R6, 0x80000000, RZ, 0x3c, !PT ;  /* 0x8000000006067812 */ /* 0x000fe400078e3cff */
[----:B------:R-:W-:Y:S02]  /*12f0*/  LOP3.LUT R7, R7, 0x80000000, RZ, 0x3c, !PT ;  /* 0x8000000007077812 */ /* 0x000fe400078e3cff */
[----:B------:R-:W-:Y:S01]  /*1300*/  LOP3.LUT R8, R8, 0x80000000, RZ, 0x3c, !PT ;  /* 0x8000000008087812 */ /* 0x000fe200078e3cff */
[----:B0-----:R-:W-:Y:S01]  /*1310*/  ULEA UR15, UR15, UR4, 0x18 ;  /* 0x000000040f0f7291 */ /* 0x001fe2000f8ec0ff */
[----:B------:R-:W-:-:S02]  /*1320*/  LOP3.LUT R9, R9, 0x80000000, RZ, 0x3c, !PT ;  /* 0x8000000009097812 */ /* 0x000fc400078e3cff */
[----:B------:R-:W-:Y:S01]  /*1330*/  LOP3.LUT R10, R10, 0x80000000, RZ, 0x3c, !PT ;  /* 0x800000000a0a7812 */ /* 0x000fe200078e3cff */
[----:B------:R-:W-:Y:S01]  /*1340*/  UMOV UR4, URZ ;  /* 0x000000ff00047c82 */ /* 0x000fe20008000000 */
[----:B------:R-:W-:Y:S02]  /*1350*/  LOP3.LUT R11, R11, 0x80000000, RZ, 0x3c, !PT ;  /* 0x800000000b0b7812 */ /* 0x000fe400078e3cff */
[----:B-1----:R-:W-:-:S07]  /*1360*/  LOP3.LUT R12, R12, 0x80000000, RZ, 0x3c, !PT ;  /* 0x800000000c0c7812 */ /* 0x002fce00078e3cff */
.L_x_149:
[----:B------:R-:W-:Y:S01]  /*1370*/  IMAD R22, RZ, RZ, -UR16 ;  /* 0x80000010ff167e24 */ /* 0x000fe2000f8e02ff */
[----:B0-----:R-:W-:Y:S01]  /*1380*/  SHF.R.U32.HI R23, RZ, UR16, R12 ;  /* 0x00000010ff177c19 */ /* 0x001fe2000801160c */
[----:B------:R-:W-:Y:S01]  /*1390*/  IMAD.MOV.U32 R25, RZ, RZ, -0x1 ;  /* 0xffffffffff197424 */ /* 0x000fe200078e00ff */
[----:B------:R-:W-:Y:S01]  /*13a0*/  ULEA UR17, UR4, UR15, 0xa ;  /* 0x0000000f04117291 */ /* 0x000fe2000f8e50ff */
[----:B------:R-:W-:Y:S01]  /*13b0*/  SHF.R.U32.HI R27, RZ, UR16, R10 ;  /* 0x00000010ff1b7c19 */ /* 0x000fe2000801160a */
[----:B------:R-:W-:Y:S01]  /*13c0*/  UIADD3 UR4, UPT, UPT, UR4, 0x1, URZ ;  /* 0x0000000104047890 */ /* 0x000fe2000fffe0ff */
[----:B------:R-:W-:Y:S02]  /*13d0*/  VIADDMNMX R22, R22, R3, 0x8, PT ;  /* 0x0000000816167446 */ /* 0x000fe40003800103 */
[----:B------:R-:W-:Y:S02]  /*13e0*/  SHF.R.U32.HI R29, RZ, UR16, R9 ;  /* 0x00000010ff1d7c19 */ /* 0x000fe40008011609 */
[----:B------:R-:W-:-:S02]  /*13f0*/  SHF.L.U32 R22, R25, R22, RZ ;  /* 0x0000001619167219 */ /* 0x000fc400000006ff */
[----:B------:R-:W-:Y:S02]  /*1400*/  SHF.R.U32.HI R25, RZ, UR16, R11 ;  /* 0x00000010ff197c19 */ /* 0x000fe4000801160b */
[-C--:B------:R-:W-:Y:S02]  /*1410*/  LOP3.LUT R23, R23, R22.reuse, RZ, 0x30, !PT ;  /* 0x0000001617177212 */ /* 0x080fe400078e30ff */
[-C--:B------:R-:W-:Y:S02]  /*1420*/  LOP3.LUT R25, R25, R22.reuse, RZ, 0x30, !PT ;  /* 0x0000001619197212 */ /* 0x080fe400078e30ff */
[----:B------:R-:W-:Y:S02]  /*1430*/  LOP3.LUT R27, R27, R22, RZ, 0x30, !PT ;  /* 0x000000161b1b7212 */ /* 0x000fe400078e30ff */
[----:B------:R-:W-:Y:S02]  /*1440*/  LEA R23, R23, UR17, 0x2 ;  /* 0x0000001117177c11 */ /* 0x000fe4000f8e10ff */
[----:B------:R-:W-:-:S02]  /*1450*/  LEA R25, R25, UR17, 0x2 ;  /* 0x0000001119197c11 */ /* 0x000fc4000f8e10ff */
[----:B------:R-:W-:Y:S01]  /*1460*/  LEA R27, R27, UR17, 0x2 ;  /* 0x000000111b1b7c11 */ /* 0x000fe2000f8e10ff */
[----:B------:R0:W-:Y:S01]  /*1470*/  ATOMS.POPC.INC.32 RZ, [R23+URZ] ;  /* 0x0000000017ff7f8c */ /* 0x0001e2000d8000ff */
[----:B------:R-:W-:Y:S02]  /*1480*/  SHF.R.U32.HI R24, RZ, UR16, R8 ;  /* 0x00000010ff187c19 */ /* 0x000fe40008011608 */
[----:B------:R-:W-:Y:S01]  /*1490*/  SHF.R.U32.HI R26, RZ, UR16, R7 ;  /* 0x00000010ff1a7c19 */ /* 0x000fe20008011607 */
[----:B------:R1:W-:Y:S01]  /*14a0*/  ATOMS.POPC.INC.32 RZ, [R25+URZ] ;  /* 0x0000000019ff7f8c */ /* 0x0003e2000d8000ff */
[-C--:B------:R-:W-:Y:S02]  /*14b0*/  LOP3.LUT R29, R29, R22.reuse, RZ, 0x30, !PT ;  /* 0x000000161d1d7212 */ /* 0x080fe400078e30ff */
[----:B------:R-:W-:Y:S01]  /*14c0*/  LOP3.LUT R24, R24, R22, RZ, 0x30, !PT ;  /* 0x0000001618187212 */ /* 0x000fe200078e30ff */
[----:B------:R2:W-:Y:S01]  /*14d0*/  ATOMS.POPC.INC.32 RZ, [R27+URZ] ;  /* 0x000000001bff7f8c */ /* 0x0005e2000d8000ff */
[----:B0-----:R-:W-:-:S02]  /*14e0*/  SHF.R.U32.HI R23, RZ, UR16, R6 ;  /* 0x00000010ff177c19 */ /* 0x001fc40008011606 */
[-C--:B------:R-:W-:Y:S02]  /*14f0*/  LOP3.LUT R26, R26, R22.reuse, RZ, 0x30, !PT ;  /* 0x000000161a1a7212 */ /* 0x080fe400078e30ff */
[----:B-1----:R-:W-:Y:S02]  /*1500*/  SHF.R.U32.HI R25, RZ, UR16, R5 ;  /* 0x00000010ff197c19 */ /* 0x002fe40008011605 */
[-C--:B------:R-:W-:Y:S02]  /*1510*/  LOP3.LUT R23, R23, R22.reuse, RZ, 0x30, !PT ;  /* 0x0000001617177212 */ /* 0x080fe400078e30ff */
[----:B--2---:R-:W-:Y:S02]  /*1520*/  SHF.R.U32.HI R27, RZ, UR16, R19 ;  /* 0x00000010ff1b7c19 */ /* 0x004fe40008011613 */
[----:B------:R-:W-:Y:S02]  /*1530*/  LEA R29, R29, UR17, 0x2 ;  /* 0x000000111d1d7c11 */ /* 0x000fe4000f8e10ff */
[----:B------:R-:W-:-:S02]  /*1540*/  LOP3.LUT R25, R25, R22, RZ, 0x30, !PT ;  /* 0x0000001619197212 */ /* 0x000fc400078e30ff */
[----:B------:R-:W-:Y:S01]  /*1550*/  LEA R24, R24, UR17, 0x2 ;  /* 0x0000001118187c11 */ /* 0x000fe2000f8e10ff */
[----:B------:R0:W-:Y:S01]  /*1560*/  ATOMS.POPC.INC.32 RZ, [R29+URZ] ;  /* 0x000000001dff7f8c */ /* 0x0001e2000d8000ff */
[----:B------:R-:W-:Y:S02]  /*1570*/  LOP3.LUT R27, R27, R22, RZ, 0x30, !PT ;  /* 0x000000161b1b7212 */ /* 0x000fe400078e30ff */
[----:B------:R-:W-:Y:S01]  /*1580*/  LEA R26, R26, UR17, 0x2 ;  /* 0x000000111a1a7c11 */ /* 0x000fe2000f8e10ff */
[----:B------:R1:W-:Y:S01]  /*1590*/  ATOMS.POPC.INC.32 RZ, [R24+URZ] ;  /* 0x0000000018ff7f8c */ /* 0x0003e2000d8000ff */
[----:B------:R-:W-:Y:S02]  /*15a0*/  LEA R23, R23, UR17, 0x2 ;  /* 0x0000001117177c11 */ /* 0x000fe4000f8e10ff */
[----:B------:R-:W-:Y:S01]  /*15b0*/  LEA R25, R25, UR17, 0x2 ;  /* 0x0000001119197c11 */ /* 0x000fe2000f8e10ff */
[----:B------:R2:W-:Y:S01]  /*15c0*/  ATOMS.POPC.INC.32 RZ, [R26+URZ] ;  /* 0x000000001aff7f8c */ /* 0x0005e2000d8000ff */
[----:B------:R-:W-:-:S02]  /*15d0*/  LEA R27, R27, UR17, 0x2 ;  /* 0x000000111b1b7c11 */ /* 0x000fc4000f8e10ff */
[----:B0-----:R-:W-:Y:S01]  /*15e0*/  SHF.R.U32.HI R29, RZ, UR16, R18 ;  /* 0x00000010ff1d7c19 */ /* 0x001fe20008011612 */
[----:B------:R0:W-:Y:S01]  /*15f0*/  ATOMS.POPC.INC.32 RZ, [R23+URZ] ;  /* 0x0000000017ff7f8c */ /* 0x0001e2000d8000ff */
[----:B-1----:R-:W-:Y:S02]  /*1600*/  SHF.R.U32.HI R24, RZ, UR16, R17 ;  /* 0x00000010ff187c19 */ /* 0x002fe40008011611 */
[----:B------:R-:W-:Y:S01]  /*1610*/  SHF.R.U32.HI R28, RZ, UR16, R15 ;  /* 0x00000010ff1c7c19 */ /* 0x000fe2000801160f */
[----:B------:R1:W-:Y:S01]  /*1620*/  ATOMS.POPC.INC.32 RZ, [R25+URZ] ;  /* 0x0000000019ff7f8c */ /* 0x0003e2000d8000ff */
[----:B--2---:R-:W-:Y:S02]  /*1630*/  SHF.R.U32.HI R26, RZ, UR16, R16 ;  /* 0x00000010ff1a7c19 */ /* 0x004fe40008011610 */
[----:B------:R-:W-:Y:S01]  /*1640*/  LOP3.LUT R29, R29, R22, RZ, 0x30, !PT ;  /* 0x000000161d1d7212 */ /* 0x000fe200078e30ff */
[----:B------:R2:W-:Y:S01]  /*1650*/  ATOMS.POPC.INC.32 RZ, [R27+URZ] ;  /* 0x000000001bff7f8c */ /* 0x0005e2000d8000ff */
[----:B0-----:R-:W-:-:S02]  /*1660*/  SHF.R.U32.HI R23, RZ, UR16, R2 ;  /* 0x00000010ff177c19 */ /* 0x001fc40008011602 */
[-C--:B------:R-:W-:Y:S02]  /*1670*/  LOP3.LUT R24, R24, R22.reuse, RZ, 0x30, !PT ;  /* 0x0000001618187212 */ /* 0x080fe400078e30ff */
[----:B-1----:R-:W-:Y:S02]  /*1680*/  SHF.R.U32.HI R25, RZ, UR16, R13 ;  /* 0x00000010ff197c19 */ /* 0x002fe4000801160d */
[-C--:B------:R-:W-:Y:S02]  /*1690*/  LOP3.LUT R26, R26, R22.reuse, RZ, 0x30, !PT ;  /* 0x000000161a1a7212 */ /* 0x080fe400078e30ff */
[----:B--2---:R-:W-:Y:S01]  /*16a0*/  SHF.R.U32.HI R27, RZ, UR16, R14 ;  /* 0x00000010ff1b7c19 */ /* 0x004fe2000801160e */
[----:B------:R-:W-:Y:S01]  /*16b0*/  UIADD3 UR16, UPT, UPT, UR16, 0x8, URZ ;  /* 0x0000000810107890 */ /* 0x000fe2000fffe0ff */
[----:B------:R-:W-:Y:S02]  /*16c0*/  LOP3.LUT R23, R23, R22, RZ, 0x30, !PT ;  /* 0x0000001617177212 */ /* 0x000fe400078e30ff */
[----:B------:R-:W-:-:S02]  /*16d0*/  LEA R29, R29, UR17, 0x2 ;  /* 0x000000111d1d7c11 */ /* 0x000fc4000f8e10ff */
[-C--:B------:R-:W-:Y:S02]  /*16e0*/  LOP3.LUT R25, R25, R22.reuse, RZ, 0x30, !PT ;  /* 0x0000001619197212 */ /* 0x080fe400078e30ff */
[----:B------:R-:W-:Y:S01]  /*16f0*/  ISETP.LE.AND P0, PT, R3, UR16, PT ;  /* 0x0000001003007c0c */ /* 0x000fe2000bf03270 */
[----:B------:R0:W-:Y:S01]  /*1700*/  ATOMS.POPC.INC.32 RZ, [R29+URZ] ;  /* 0x000000001dff7f8c */ /* 0x0001e2000d8000ff */
[----:B------:R-:W-:Y:S02]  /*1710*/  LEA R24, R24, UR17, 0x2 ;  /* 0x0000001118187c11 */ /* 0x000fe4000f8e10ff */
[-C--:B------:R-:W-:Y:S02]  /*1720*/  LOP3.LUT R27, R27, R22.reuse, RZ, 0x30, !PT ;  /* 0x000000161b1b7212 */ /* 0x080fe400078e30ff */
[----:B------:R-:W-:Y:S01]  /*1730*/  LEA R26, R26, UR17, 0x2 ;  /* 0x000000111a1a7c11 */ /* 0x000fe2000f8e10ff */
[----:B------:R0:W-:Y:S01]  /*1740*/  ATOMS.POPC.INC.32 RZ, [R24+URZ] ;  /* 0x0000000018ff7f8c */ /* 0x0001e2000d8000ff */
[----:B------:R-:W-:-:S02]  /*1750*/  LOP3.LUT R28, R28, R22, RZ, 0x30, !PT ;  /* 0x000000161c1c7212 */ /* 0x000fc400078e30ff */
[----:B------:R-:W-:Y:S01]  /*1760*/  LEA R23, R23, UR17, 0x2 ;  /* 0x0000001117177c11 */ /* 0x000fe2000f8e10ff */
[----:B------:R0:W-:Y:S01]  /*1770*/  ATOMS.POPC.INC.32 RZ, [R26+URZ] ;  /* 0x000000001aff7f8c */ /* 0x0001e2000d8000ff */
[----:B------:R-:W-:Y:S02]  /*1780*/  LEA R25, R25, UR17, 0x2 ;  /* 0x0000001119197c11 */ /* 0x000fe4000f8e10ff */
[----:B------:R-:W-:Y:S01]  /*1790*/  LEA R27, R27, UR17, 0x2 ;  /* 0x000000111b1b7c11 */ /* 0x000fe2000f8e10ff */
[----:B------:R0:W-:Y:S01]  /*17a0*/  ATOMS.POPC.INC.32 RZ, [R23+URZ] ;  /* 0x0000000017ff7f8c */ /* 0x0001e2000d8000ff */
[----:B------:R-:W-:-:S03]  /*17b0*/  LEA R28, R28, UR17, 0x2 ;  /* 0x000000111c1c7c11 */ /* 0x000fc6000f8e10ff */
[----:B------:R0:W-:Y:S04]  /*17c0*/  ATOMS.POPC.INC.32 RZ, [R25+URZ] ;  /* 0x0000000019ff7f8c */ /* 0x0001e8000d8000ff */
[----:B------:R0:W-:Y:S04]  /*17d0*/  ATOMS.POPC.INC.32 RZ, [R27+URZ] ;  /* 0x000000001bff7f8c */ /* 0x0001e8000d8000ff */
[----:B------:R0:W-:Y:S01]  /*17e0*/  ATOMS.POPC.INC.32 RZ, [R28+URZ] ;  /* 0x000000001cff7f8c */ /* 0x0001e2000d8000ff */
[----:B------:R-:W-:Y:S05]  /*17f0*/  @!P0 BRA `(.L_x_149) ;  /* 0xfffffff800dc8947 */ /* 0x000fea000383ffff */
.L_x_148:
[----:B------:R-:W-:Y:S05]  /*1800*/  BRA.U !UP0, `(.L_x_150) ;  /* 0xfffffff108dc7547 */ /* 0x000fea000b83ffff */
.L_x_145:
[----:B------:R-:W-:Y:S01]  /*1810*/  BAR.SYNC.DEFER_BLOCKING 0x0 ;  /* 0x0000000000007b1d */ /* 0x000fe20000010000 */
[----:B------:R-:W-:-:S05]  /*1820*/  ISETP.NE.AND P0, PT, R20, RZ, PT ;  /* 0x000000ff1400720c */ /* 0x000fca0003f05270 */
[----:B------:R-:W-:Y:S08]  /*1830*/  BSSY.RECONVERGENT B0, `(.L_x_151) ;  /* 0x0000164000007945 */ /* 0x000ff00003800200 */
[----:B------:R-:W-:Y:S05]  /*1840*/  @P0 BRA `(.L_x_152) ;  /* 0x0000001400880947 */ /* 0x000fea0003800000 */
[----:B------:R-:W-:Y:S01]  /*1850*/  UISETP.GE.U32.AND UP0, UPT, UR22, 0x7, UPT ;  /* 0x000000071600788c */ /* 0x000fe2000bf06070 */
[----:B0-23--:R-:W-:-:S08]  /*1860*/  IMAD.MOV.U32 R3, RZ, RZ, RZ ;  /* 0x000000ffff037224 */ /* 0x00dfd000078e00ff */
[----:B------:R-:W-:Y:S05]  /*1870*/  BRA.U !UP0, `(.L_x_153) ;  /* 0x00000005085c7547 */ /* 0x000fea000b800000 */
[----:B----4-:R-:W0:Y:S01]  /*1880*/  LDC.64 R2, c[0x0][0x380] ;  /* 0x0000e000ff027b82 */ /* 0x010e220000000a00 */
[----:B-1---5:R-:W-:-:S07]  /*1890*/  IMAD.MOV.U32 R5, RZ, RZ, RZ ;  /* 0x000000ffff057224 */ /* 0x022fce00078e00ff */
.L_x_170:
[----:B----4-:R-:W-:Y:S01]  /*18a0*/  IMAD R7, R5, 0x400, R0 ;  /* 0x0000040005077824 */ /* 0x010fe200078e0200 */
[----:B------:R-:W-:Y:S04]  /*18b0*/  BSSY.RECONVERGENT B1, `(.L_x_154) ;  /* 0x000000f000017945 */ /* 0x000fe80003800200 */
[----:B01----:R-:W1:Y:S04]  /*18c0*/  LDS R18, [R7] ;  /* 0x0000000007127984 */ /* 0x003e680000000800 */
[----:B--23--:R2:W3:Y:S04]  /*18d0*/  LDS R9, [R7+0x400] ;  /* 0x0004000007097984 */ /* 0x00c4e80000000800 */
[----:B------:R2:W4:Y:S04]  /*18e0*/  LDS R22, [R7+0x800] ;  /* 0x0008000007167984 */ /* 0x0005280000000800 */
[----:B------:R2:W0:Y:S04]  /*18f0*/  LDS R14, [R7+0xc00] ;  /* 0x000c0000070e7984 */ /* 0x0004280000000800 */
[----:B------:R2:W0:Y:S04]  /*1900*/  LDS R12, [R7+0x1000] ;  /* 0x00100000070c7984 */ /* 0x0004280000000800 */
[----:B------:R2:W0:Y:S04]  /*1910*/  LDS R6, [R7+0x1400] ;  /* 0x0014000007067984 */ /* 0x0004280000000800 */
[----:B------:R2:W0:Y:S04]  /*1920*/  LDS R8, [R7+0x1800] ;  /* 0x0018000007087984 */ /* 0x0004280000000800 */
[----:B------:R2:W0:Y:S01]  /*1930*/  LDS R10, [R7+0x1c00] ;  /* 0x001c0000070a7984 */ /* 0x0004220000000800 */
[----:B-1----:R-:W-:-:S13]  /*1940*/  ISETP.NE.AND P0, PT, R18, RZ, PT ;  /* 0x000000ff1200720c */ /* 0x002fda0003f05270 */
[----:B--234-:R-:W-:Y:S05]  /*1950*/  @!P0 BRA `(.L_x_155) ;  /* 0x0000000000108947 */ /* 0x01cfea0003800000 */
[----:B------:R-:W-:Y:S01]  /*1960*/  LEA R17, R5, R4, 0x8 ;  /* 0x0000000405117211 */ /* 0x000fe200078e40ff */
[----:B------:R-:W-:-:S04]  /*1970*/  IMAD.MOV.U32 R19, RZ, RZ, RZ ;  /* 0x000000ffff137224 */ /* 0x000fc800078e00ff */
[----:B0-----:R-:W-:-:S05]  /*1980*/  IMAD.WIDE.U32 R16, R17, 0x8, R2 ;  /* 0x0000000811107825 */ /* 0x001fca00078e0002 */
[----:B------:R1:W-:Y:S02]  /*1990*/  REDG.E.ADD.64.STRONG.GPU desc[UR20][R16.64], R18 ;  /* 0x000000121000798e */ /* 0x0003e4000c12e514 */
.L_x_155:
[----:B------:R-:W-:Y:S05]  /*19a0*/  BSYNC.RECONVERGENT B1 ;  /* 0x0000000000017941 */ /* 0x000fea0003800200 */
.L_x_154:
[----:B------:R-:W-:Y:S01]  /*19b0*/  ISETP.NE.AND P6, PT, R9, RZ, PT ;  /* 0x000000ff0900720c */ /* 0x000fe20003fc5270 */
[----:B------:R-:W-:Y:S01]  /*19c0*/  BSSY.RECONVERGENT B1, `(.L_x_156) ;  /* 0x000000e000017945 */ /* 0x000fe20003800200 */
[----:B------:R-:W-:Y:S02]  /*19d0*/  ISETP.NE.AND P0, PT, R22, RZ, PT ;  /* 0x000000ff1600720c */ /* 0x000fe40003f05270 */
[----:B0-----:R-:W-:Y:S02]  /*19e0*/  ISETP.NE.AND P1, PT, R14, RZ, PT ;  /* 0x000000ff0e00720c */ /* 0x001fe40003f25270 */
[----:B------:R-:W-:Y:S02]  /*19f0*/  ISETP.NE.AND P2, PT, R12, RZ, PT ;  /* 0x000000ff0c00720c */ /* 0x000fe40003f45270 */
[----:B------:R-:W-:Y:S02]  /*1a00*/  ISETP.NE.AND P3, PT, R6, RZ, PT ;  /* 0x000000ff0600720c */ /* 0x000fe40003f65270 */
[----:B------:R-:W-:-:S02]  /*1a10*/  ISETP.NE.AND P4, PT, R8, RZ, PT ;  /* 0x000000ff0800720c */ /* 0x000fc40003f85270 */
[----:B------:R-:W-:Y:S01]  /*1a20*/  ISETP.NE.AND P5, PT, R10, RZ, PT ;  /* 0x000000ff0a00720c */ /* 0x000fe20003fa5270 */
[----:B------:R-:W-:-:S12]  /*1a30*/  @!P6 BRA `(.L_x_157) ;  /* 0x000000000018e947 */ /* 0x000fd80003800000 */
[----:B-1----:R-:W-:Y:S02]  /*1a40*/  IMAD R17, R5, 0x100, R4 ;  /* 0x0000010005117824 */ /* 0x002fe400078e0204 */
[----:B------:R-:W-:Y:S02]  /*1a50*/  IMAD.MOV.U32 R18, RZ, RZ, R9 ;  /* 0x000000ffff127224 */ /* 0x000fe400078e0009 */
[----:B------:R-:W-:Y:S02]  /*1a60*/  VIADD R17, R17, 0x100 ;  /* 0x0000010011117836 */ /* 0x000fe40000000000 */
[----:B------:R-:W-:Y:S02]  /*1a70*/  IMAD.MOV.U32 R19, RZ, RZ, RZ ;  /* 0x000000ffff137224 */ /* 0x000fe400078e00ff */
[----:B------:R-:W-:-:S05]  /*1a80*/  IMAD.WIDE.U32 R16, R17, 0x8, R2 ;  /* 0x0000000811107825 */ /* 0x000fca00078e0002 */
[----:B------:R0:W-:Y:S02]  /*1a90*/  REDG.E.ADD.64.STRONG.GPU desc[UR20][R16.64], R18 ;  /* 0x000000121000798e */ /* 0x0001e4000c12e514 */
.L_x_157:
[----:B------:R-:W-:Y:S05]  /*1aa0*/  BSYNC.RECONVERGENT B1 ;  /* 0x0000000000017941 */ /* 0x000fea0003800200 */
.L_x_156:
[----:B------:R-:W-:Y:S04]  /*1ab0*/  BSSY.RECONVERGENT B1, `(.L_x_158) ;  /* 0x0000007000017945 */ /* 0x000fe80003800200 */
[----:B------:R-:W-:Y:S05]  /*1ac0*/  @!P0 BRA `(.L_x_159) ;  /* 0x0000000000148947 */ /* 0x000fea0003800000 */
[----:B01----:R-:W-:Y:S02]  /*1ad0*/  IMAD R17, R5, 0x100, R4 ;  /* 0x0000010005117824 */ /* 0x003fe400078e0204 */
[----:B------:R-:W-:-:S03]  /*1ae0*/  IMAD.MOV.U32 R23, RZ, RZ, RZ ;  /* 0x000000ffff177224 */ /* 0x000fc600078e00ff */
[----:B------:R-:W-:-:S05]  /*1af0*/  IADD3 R17, PT, PT, R17, 0x200, RZ ;  /* 0x0000020011117810 */ /* 0x000fca0007ffe0ff */
[----:B------:R-:W-:-:S05]  /*1b00*/  IMAD.WIDE.U32 R16, R17, 0x8, R2 ;  /* 0x0000000811107825 */ /* 0x000fca00078e0002 */
[----:B------:R2:W-:Y:S02]  /*1b10*/  REDG.E.ADD.64.STRONG.GPU desc[UR20][R16.64], R22 ;  /* 0x000000161000798e */ /* 0x0005e4000c12e514 */
.L_x_159:
[----:B------:R-:W-:Y:S05]  /*1b20*/  BSYNC.RECONVERGENT B1 ;  /* 0x0000000000017941 */ /* 0x000fea0003800200 */
.L_x_158:
[----:B------:R-:W-:Y:S04]  /*1b30*/  BSSY.RECONVERGENT B1, `(.L_x_160) ;  /* 0x0000007000017945 */ /* 0x000fe80003800200 */
[----:B------:R-:W-:Y:S05]  /*1b40*/  @!P1 BRA `(.L_x_161) ;  /* 0x0000000000149947 */ /* 0x000fea0003800000 */
[----:B012---:R-:W-:Y:S02]  /*1b50*/  IMAD R17, R5, 0x100, R4 ;  /* 0x0000010005117824 */ /* 0x007fe400078e0204 */
[----:B------:R-:W-:Y:S02]  /*1b60*/  IMAD.MOV.U32 R15, RZ, RZ, RZ ;  /* 0x000000ffff0f7224 */ /* 0x000fe400078e00ff */
[----:B------:R-:W-:-:S04]  /*1b70*/  VIADD R17, R17, 0x300 ;  /* 0x0000030011117836 */ /* 0x000fc80000000000 */
[----:B------:R-:W-:-:S05]  /*1b80*/  IMAD.WIDE.U32 R16, R17, 0x8, R2 ;  /* 0x0000000811107825 */ /* 0x000fca00078e0002 */
[----:B------:R3:W-:Y:S02]  /*1b90*/  REDG.E.ADD.64.STRONG.GPU desc[UR20][R16.64], R14 ;  /* 0x0000000e1000798e */ /* 0x0007e4000c12e514 */
.L_x_161:
[----:B------:R-:W-:Y:S05]  /*1ba0*/  BSYNC.RECONVERGENT B1 ;  /* 0x0000000000017941 */ /* 0x000fea0003800200 */
.L_x_160:
[----:B------:R-:W-:Y:S04]  /*1bb0*/  BSSY.RECONVERGENT B1, `(.L_x_162) ;  /* 0x0000007000017945 */ /* 0x000fe80003800200 */
[----:B------:R-:W-:Y:S05]  /*1bc0*/  @!P2 BRA `(.L_x_163) ;  /* 0x000000000014a947 */ /* 0x000fea0003800000 */
[----:B---3--:R-:W-:Y:S02]  /*1bd0*/  IMAD R15, R5, 0x100, R4 ;  /* 0x00000100050f7824 */ /* 0x008fe400078e0204 */
[----:B------:R-:W-:Y:S02]  /*1be0*/  HFMA2 R13, -RZ, RZ, 0, 0 ;  /* 0x00000000ff0d7431 */ /* 0x000fe400000001ff */
[----:B------:R-:W-:-:S04]  /*1bf0*/  VIADD R15, R15, 0x400 ;  /* 0x000004000f0f7836 */ /* 0x000fc80000000000 */
[----:B------:R-:W-:-:S05]  /*1c00*/  IMAD.WIDE.U32 R14, R15, 0x8, R2 ;  /* 0x000000080f0e7825 */ /* 0x000fca00078e0002 */
[----:B------:R4:W-:Y:S02]  /*1c10*/  REDG.E.ADD.64.STRONG.GPU desc[UR20][R14.64], R12 ;  /* 0x0000000c0e00798e */ /* 0x0009e4000c12e514 */
.L_x_163:
[----:B------:R-:W-:Y:S05]  /*1c20*/  BSYNC.RECONVERGENT B1 ;  /* 0x0000000000017941 */ /* 0x000fea0003800200 */
.L_x_162:
[----:B------:R-:W-:Y:S04]  /*1c30*/  BSSY.RECONVERGENT B1, `(.L_x_164) ;  /* 0x0000007000017945 */ /* 0x000fe80003800200 */
[----:B------:R-:W-:Y:S05]  /*1c40*/  @!P3 BRA `(.L_x_165) ;  /* 0x000000000014b947 */ /* 0x000fea0003800000 */
[----:B----4-:R-:W-:Y:S02]  /*1c50*/  IMAD R13, R5, 0x100, R4 ;  /* 0x00000100050d7824 */ /* 0x010fe400078e0204 */
[----:B------:R-:W-:Y:S02]  /*1c60*/  IMAD.MOV.U32 R7, RZ, RZ, RZ ;  /* 0x000000ffff077224 */ /* 0x000fe400078e00ff */
[----:B------:R-:W-:-:S04]  /*1c70*/  VIADD R13, R13, 0x500 ;  /* 0x000005000d0d7836 */ /* 0x000fc80000000000 */
[----:B------:R-:W-:-:S05]  /*1c80*/  IMAD.WIDE.U32 R12, R13, 0x8, R2 ;  /* 0x000000080d0c7825 */ /* 0x000fca00078e0002 */
[----:B------:R4:W-:Y:S02]  /*1c90*/  REDG.E.ADD.64.STRONG.GPU desc[UR20][R12.64], R6 ;  /* 0x000000060c00798e */ /* 0x0009e4000c12e514 */
.L_x_165:
[----:B------:R-:W-:Y:S05]  /*1ca0*/  BSYNC.RECONVERGENT B1 ;  /* 0x0000000000017941 */ /* 0x000fea0003800200 */
.L_x_164:
[----:B------:R-:W-:Y:S04]  /*1cb0*/  BSSY.RECONVERGENT B1, `(.L_x_166) ;  /* 0x0000007000017945 */ /* 0x000fe80003800200 */
[----:B------:R-:W-:Y:S05]  /*1cc0*/  @!P4 BRA `(.L_x_167) ;  /* 0x000000000014c947 */ /* 0x000fea0003800000 */
[----:B----4-:R-:W-:Y:S02]  /*1cd0*/  IMAD R7, R5, 0x100, R4 ;  /* 0x0000010005077824 */ /* 0x010fe400078e0204 */
[----:B------:R-:W-:Y:S02]  /*1ce0*/  IMAD.MOV.U32 R9, RZ, RZ, RZ ;  /* 0x000000ffff097224 */ /* 0x000fe400078e00ff */
[----:B------:R-:W-:-:S04]  /*1cf0*/  VIADD R7, R7, 0x600 ;  /* 0x0000060007077836 */ /* 0x000fc80000000000 */
[----:B------:R-:W-:-:S05]  /*1d00*/  IMAD.WIDE.U32 R6, R7, 0x8, R2 ;  /* 0x0000000807067825 */ /* 0x000fca00078e0002 */
[----:B------:R4:W-:Y:S02]  /*1d10*/  REDG.E.ADD.64.STRONG.GPU desc[UR20][R6.64], R8 ;  /* 0x000000080600798e */ /* 0x0009e4000c12e514 */
.L_x_167:
[----:B------:R-:W-:Y:S05]  /*1d20*/  BSYNC.RECONVERGENT B1 ;  /* 0x0000000000017941 */ /* 0x000fea0003800200 */
.L_x_166:
[----:B------:R-:W-:Y:S04]  /*1d30*/  BSSY.RECONVERGENT B1, `(.L_x_168) ;  /* 0x0000007000017945 */ /* 0x000fe80003800200 */
[----:B------:R-:W-:Y:S05]  /*1d40*/  @!P5 BRA `(.L_x_169) ;  /* 0x000000000014d947 */ /* 0x000fea0003800000 */
[----:B----4-:R-:W-:Y:S01]  /*1d50*/  LEA R7, R5, R4, 0x8 ;  /* 0x0000000405077211 */ /* 0x010fe200078e40ff */
[----:B------:R-:W-:-:S04]  /*1d60*/  IMAD.MOV.U32 R11, RZ, RZ, RZ ;  /* 0x000000ffff0b7224 */ /* 0x000fc800078e00ff */
[----:B------:R-:W-:-:S04]  /*1d70*/  VIADD R7, R7, 0x700 ;  /* 0x0000070007077836 */ /* 0x000fc80000000000 */
[----:B------:R-:W-:-:S05]  /*1d80*/  IMAD.WIDE.U32 R6, R7, 0x8, R2 ;  /* 0x0000000807067825 */ /* 0x000fca00078e0002 */
[----:B------:R4:W-:Y:S02]  /*1d90*/  REDG.E.ADD.64.STRONG.GPU desc[UR20][R6.64], R10 ;  /* 0x0000000a0600798e */ /* 0x0009e4000c12e514 */
.L_x_169:
[----:B------:R-:W-:Y:S05]  /*1da0*/  BSYNC.RECONVERGENT B1 ;  /* 0x0000000000017941 */ /* 0x000fea0003800200 */
.L_x_168:
[----:B------:R-:W-:-:S05]  /*1db0*/  VIADD R5, R5, 0x8 ;  /* 0x0000000805057836 */ /* 0x000fca0000000000 */
[----:B------:R-:W-:-:S13]  /*1dc0*/  ISETP.NE.AND P0, PT, R5, UR27, PT ;  /* 0x0000001b05007c0c */ /* 0x000fda000bf05270 */
[----:B------:R-:W-:Y:S05]  /*1dd0*/  @P0 BRA `(.L_x_170) ;  /* 0xfffffff800b00947 */ /* 0x000fea000383ffff */
[----:B------:R-:W-:-:S07]  /*1de0*/  IMAD.U32 R3, RZ, RZ, UR27 ;  /* 0x0000001bff037e24 */ /* 0x000fce000f8e00ff */
.L_x_153:
[----:B------:R-:W-:Y:S02]  /*1df0*/  UISETP.NE.AND UP0, UPT, UR24, URZ, UPT ;  /* 0x000000ff1800728c */ /* 0x000fe4000bf05270 */
[----:B----45:R-:W-:Y:S02]  /*1e00*/  IMAD.U32 R8, RZ, RZ, UR24 ;  /* 0x00000018ff087e24 */ /* 0x030fe4000f8e00ff */
[----:B-1----:R-:W-:-:S03]  /*1e10*/  IMAD.U32 R5, RZ, RZ, UR25 ;  /* 0x00000019ff057e24 */ /* 0x002fc6000f8e00ff */
[----:B------:R-:W-:Y:S01]  /*1e20*/  IADD3 R8, PT, PT, R8, -0x1, RZ ;  /* 0xffffffff08087810 */ /* 0x000fe20007ffe0ff */
[----:B------:R-:W-:Y:S01]  /*1e30*/  VIADD R5, R5, 0xffffffff ;  /* 0xffffffff05057836 */ /* 0x000fe20000000000 */
[----:B------:R-:W-:Y:S06]  /*1e40*/  BRA.U !UP0, `(.L_x_171) ;  /* 0x0000000508707547 */ /* 0x000fec000b800000 */
[----:B------:R-:W-:-:S13]  /*1e50*/  ISETP.GE.U32.AND P0, PT, R8, 0x3, PT ;  /* 0x000000030800780c */ /* 0x000fda0003f06070 */
[----:B------:R-:W-:Y:S05]  /*1e60*/  @!P0 BRA `(.L_x_172) ;  /* 0x0000000000bc8947 */ /* 0x000fea0003800000 */
[----:B------:R-:W-:Y:S01]  /*1e70*/  IMAD R7, R3, 0x400, R0 ;  /* 0x0000040003077824 */ /* 0x000fe200078e0200 */
[----:B------:R-:W-:Y:S04]  /*1e80*/  BSSY.RECONVERGENT B1, `(.L_x_173) ;  /* 0x000000f000017945 */ /* 0x000fe80003800200 */
[----:B------:R-:W1:Y:S04]  /*1e90*/  LDS R12, [R7] ;  /* 0x00000000070c7984 */ /* 0x000e680000000800 */
[----:B------:R-:W4:Y:S04]  /*1ea0*/  LDS R9, [R7+0x400] ;  /* 0x0004000007097984 */ /* 0x000f280000000800 */
[----:B------:R-:W5:Y:S04]  /*1eb0*/  LDS R6, [R7+0x800] ;  /* 0x0008000007067984 */ /* 0x000f680000000800 */
[----:B------:R-:W0:Y:S01]  /*1ec0*/  LDS R2, [R7+0xc00] ;  /* 0x000c000007027984 */ /* 0x000e220000000800 */
[----:B-1----:R-:W-:-:S02]  /*1ed0*/  ISETP.NE.AND P0, PT, R12, RZ, PT ;  /* 0x000000ff0c00720c */ /* 0x002fc40003f05270 */
[----:B----4-:R-:W-:Y:S02]  /*1ee0*/  ISETP.NE.AND P1, PT, R9, RZ, PT ;  /* 0x000000ff0900720c */ /* 0x010fe40003f25270 */
[----:B-----5:R-:W-:Y:S02]  /*1ef0*/  ISETP.NE.AND P2, PT, R6, RZ, PT ;  /* 0x000000ff0600720c */ /* 0x020fe40003f45270 */
[----:B0-----:R-:W-:-:S07]  /*1f00*/  ISETP.NE.AND P3, PT, R2, RZ, PT ;  /* 0x000000ff0200720c */ /* 0x001fce0003f65270 */
[----:B------:R-:W-:Y:S06]  /*1f10*/  @!P0 BRA `(.L_x_174) ;  /* 0x0000000000148947 */ /* 0x000fec0003800000 */
[----:B------:R-:W0:Y:S01]  /*1f20*/  LDC.64 R10, c[0x0][0x380] ;  /* 0x0000e000ff0a7b82 */ /* 0x000e220000000a00 */
[----:B------:R-:W-:Y:S02]  /*1f30*/  IMAD R7, R3, 0x100, R4 ;  /* 0x0000010003077824 */ /* 0x000fe400078e0204 */
[----:B------:R-:W-:Y:S02]  /*1f40*/  IMAD.MOV.U32 R13, RZ, RZ, RZ ;  /* 0x000000ffff0d7224 */ /* 0x000fe400078e00ff */
[----:B0-----:R-:W-:-:S05]  /*1f50*/  IMAD.WIDE.U32 R10, R7, 0x8, R10 ;  /* 0x00000008070a7825 */ /* 0x001fca00078e000a */
[----:B------:R0:W-:Y:S02]  /*1f60*/  REDG.E.ADD.64.STRONG.GPU desc[UR20][R10.64], R12 ;  /* 0x0000000c0a00798e */ /* 0x0001e4000c12e514 */
.L_x_174:
[----:B------:R-:W-:Y:S05]  /*1f70*/  BSYNC.RECONVERGENT B1 ;  /* 0x0000000000017941 */ /* 0x000fea0003800200 */
.L_x_173:
[----:B------:R-:W-:Y:S04]  /*1f80*/  BSSY.RECONVERGENT B1, `(.L_x_175) ;  /* 0x0000009000017945 */ /* 0x000fe80003800200 */
[----:B------:R-:W-:Y:S05]  /*1f90*/  @!P1 BRA `(.L_x_176) ;  /* 0x00000000001c9947 */ /* 0x000fea0003800000 */
[----:B0-----:R-:W0:Y:S01]  /*1fa0*/  LDC.64 R10, c[0x0][0x380] ;  /* 0x0000e000ff0a7b82 */ /* 0x001e220000000a00 */
[----:B------:R-:W-:Y:S01]  /*1fb0*/  IMAD R7, R3, 0x100, R4 ;  /* 0x0000010003077824 */ /* 0x000fe200078e0204 */
[----:B------:R-:W-:Y:S01]  /*1fc0*/  MOV R12, R9 ;  /* 0x00000009000c7202 */ /* 0x000fe20000000f00 */
[----:B------:R-:W-:Y:S02]  /*1fd0*/  IMAD.MOV.U32 R13, RZ, RZ, RZ ;  /* 0x000000ffff0d7224 */ /* 0x000fe400078e00ff */
[----:B------:R-:W-:-:S04]  /*1fe0*/  VIADD R7, R7, 0x100 ;  /* 0x0000010007077836 */ /* 0x000fc80000000000 */
[----:B0-----:R-:W-:-:S05]  /*1ff0*/  IMAD.WIDE.U32 R10, R7, 0x8, R10 ;  /* 0x00000008070a7825 */ /* 0x001fca00078e000a */
[----:B------:R1:W-:Y:S02]  /*2000*/  REDG.E.ADD.64.STRONG.GPU desc[UR20][R10.64], R12 ;  /* 0x0000000c0a00798e */ /* 0x0003e4000c12e514 */
.L_x_176:
[----:B------:R-:W-:Y:S05]  /*2010*/  BSYNC.RECONVERGENT B1 ;  /* 0x0000000000017941 */ /* 0x000fea0003800200 */
.L_x_175:
[----:B------:R-:W-:Y:S04]  /*2020*/  BSSY.RECONVERGENT B1, `(.L_x_177) ;  /* 0x0000008000017945 */ /* 0x000fe80003800200 */
[----:B------:R-:W-:Y:S05]  /*2030*/  @!P2 BRA `(.L_x_178) ;  /* 0x000000000018a947 */ /* 0x000fea0003800000 */
[----:B01----:R-:W0:Y:S01]  /*2040*/  LDC.64 R10, c[0x0][0x380] ;  /* 0x0000e000ff0a7b82 */ /* 0x003e220000000a00 */
[----:B------:R-:W-:-:S04]  /*2050*/  IMAD R7, R3, 0x100, R4 ;  /* 0x0000010003077824 */ /* 0x000fc800078e0204 */
[----:B------:R-:W-:-:S04]  /*2060*/  VIADD R7, R7, 0x200 ;  /* 0x0000020007077836 */ /* 0x000fc80000000000 */
[----:B0-----:R-:W-:-:S04]  /*2070*/  IMAD.WIDE.U32 R10, R7, 0x8, R10 ;  /* 0x00000008070a7825 */ /* 0x001fc800078e000a */
[----:B------:R-:W-:-:S05]  /*2080*/  IMAD.MOV.U32 R7, RZ, RZ, RZ ;  /* 0x000000ffff077224 */ /* 0x000fca00078e00ff */
[----:B------:R4:W-:Y:S02]  /*2090*/  REDG.E.ADD.64.STRONG.GPU desc[UR20][R10.64], R6 ;  /* 0x000000060a00798e */ /* 0x0009e4000c12e514 */
.L_x_178:
[----:B------:R-:W-:Y:S05]  /*20a0*/  BSYNC.RECONVERGENT B1 ;  /* 0x0000000000017941 */ /* 0x000fea0003800200 */
.L_x_177:
[----:B------:R-:W-:Y:S04]  /*20b0*/  BSSY.RECONVERGENT B1, `(.L_x_179) ;  /* 0x0000009000017945 */ /* 0x000fe80003800200 */
[----:B------:R-:W-:Y:S05]  /*20c0*/  @!P3 BRA `(.L_x_180) ;  /* 0x00000000001cb947 */ /* 0x000fea0003800000 */
[----:B----4-:R-:W4:Y:S01]  /*20d0*/  LDC.64 R6, c[0x0][0x380] ;  /* 0x0000e000ff067b82 */ /* 0x010f220000000a00 */
[----:B------:R-:W-:Y:S01]  /*20e0*/  IMAD R9, R3, 0x100, R4 ;  /* 0x0000010003097824 */ /* 0x000fe200078e0204 */
[----:B01----:R-:W-:Y:S01]  /*20f0*/  MOV R10, R2 ;  /* 0x00000002000a7202 */ /* 0x003fe20000000f00 */
[----:B------:R-:W-:Y:S02]  /*2100*/  IMAD.MOV.U32 R11, RZ, RZ, RZ ;  /* 0x000000ffff0b7224 */ /* 0x000fe400078e00ff */
[----:B------:R-:W-:-:S04]  /*2110*/  VIADD R9, R9, 0x300 ;  /* 0x0000030009097836 */ /* 0x000fc80000000000 */
[----:B----4-:R-:W-:-:S05]  /*2120*/  IMAD.WIDE.U32 R6, R9, 0x8, R6 ;  /* 0x0000000809067825 */ /* 0x010fca00078e0006 */
[----:B------:R0:W-:Y:S02]  /*2130*/  REDG.E.ADD.64.STRONG.GPU desc[UR20][R6.64], R10 ;  /* 0x0000000a0600798e */ /* 0x0001e4000c12e514 */
.L_x_180:
[----:B------:R-:W-:Y:S05]  /*2140*/  BSYNC.RECONVERGENT B1 ;  /* 0x0000000000017941 */ /* 0x000fea0003800200 */
.L_x_179:
[----:B------:R-:W-:-:S07]  /*2150*/  VIADD R3, R3, 0x4 ;  /* 0x0000000403037836 */ /* 0x000fce0000000000 */
.L_x_172:
[----:B------:R-:W-:Y:S01]  /*2160*/  UISETP.NE.AND UP0, UPT, UR25, URZ, UPT ;  /* 0x000000ff1900728c */ /* 0x000fe2000bf05270 */
[----:B------:R-:W-:Y:S08]  /*2170*/  BSSY.RECONVERGENT B1, `(.L_x_171) ;  /* 0x0000029000017945 */ /* 0x000ff00003800200 */
[----:B------:R-:W-:Y:S05]  /*2180*/  BRA.U !UP0, `(.L_x_181) ;  /* 0x00000001089c7547 */ /* 0x000fea000b800000 */
[----:B------:R-:W-:-:S13]  /*2190*/  ISETP.NE.AND P0, PT, R5, RZ, PT ;  /* 0x000000ff0500720c */ /* 0x000fda0003f05270 */
[----:B------:R-:W-:Y:S05]  /*21a0*/  @!P0 BRA `(.L_x_182) ;  /* 0x0000000000648947 */ /* 0x000fea0003800000 */
[----:B0---4-:R-:W-:Y:S01]  /*21b0*/  IMAD R6, R3, 0x400, R0 ;  /* 0x0000040003067824 */ /* 0x011fe200078e0200 */
[----:B------:R-:W-:Y:S04]  /*21c0*/  BSSY.RECONVERGENT B2, `(.L_x_183) ;  /* 0x000000c000027945 */ /* 0x000fe80003800200 */
[----:B------:R-:W0:Y:S04]  /*21d0*/  LDS R2, [R6] ;  /* 0x0000000006027984 */ /* 0x000e280000000800 */
[----:B------:R-:W4:Y:S01]  /*21e0*/  LDS R9, [R6+0x400] ;  /* 0x0004000006097984 */ /* 0x000f220000000800 */
[----:B0-----:R-:W-:-:S02]  /*21f0*/  ISETP.NE.AND P0, PT, R2, RZ, PT ;  /* 0x000000ff0200720c */ /* 0x001fc40003f05270 */
[----:B----4-:R-:W-:-:S11]  /*2200*/  ISETP.NE.AND P1, PT, R9, RZ, PT ;  /* 0x000000ff0900720c */ /* 0x010fd60003f25270 */
[----:B------:R-:W-:Y:S05]  /*2210*/  @!P0 BRA `(.L_x_184) ;  /* 0x0000000000188947 */ /* 0x000fea0003800000 */
[----:B------:R-:W0:Y:S01]  /*2220*/  LDC.64 R6, c[0x0][0x380] ;  /* 0x0000e000ff067b82 */ /* 0x000e220000000a00 */
[----:B-1----:R-:W-:-:S04]  /*2230*/  IMAD R11, R3, 0x100, R4 ;  /* 0x00000100030b7824 */ /* 0x002fc800078e0204 */
[----:B0-----:R-:W-:-:S04]  /*2240*/  IMAD.WIDE.U32 R10, R11, 0x8, R6 ;  /* 0x000000080b0a7825 */ /* 0x001fc800078e0006 */
[----:B------:R-:W-:Y:S02]  /*2250*/  IMAD.MOV.U32 R6, RZ, RZ, R2 ;  /* 0x000000ffff067224 */ /* 0x000fe400078e0002 */
[----:B------:R-:W-:-:S05]  /*2260*/  IMAD.MOV.U32 R7, RZ, RZ, RZ ;  /* 0x000000ffff077224 */ /* 0x000fca00078e00ff */
[----:B------:R0:W-:Y:S02]  /*2270*/  REDG.E.ADD.64.STRONG.GPU desc[UR20][R10.64], R6 ;  /* 0x000000060a00798e */ /* 0x0001e4000c12e514 */
.L_x_184:
[----:B------:R-:W-:Y:S05]  /*2280*/  BSYNC.RECONVERGENT B2 ;  /* 0x0000000000027941 */ /* 0x000fea0003800200 */
.L_x_183:
[----:B------:R-:W-:Y:S04]  /*2290*/  BSSY.RECONVERGENT B2, `(.L_x_185) ;  /* 0x0000009000027945 */ /* 0x000fe80003800200 */
[----:B------:R-:W-:Y:S05]  /*22a0*/  @!P1 BRA `(.L_x_186) ;  /* 0x00000000001c9947 */ /* 0x000fea0003800000 */
[----:B0-----:R-:W0:Y:S01]  /*22b0*/  LDC.64 R6, c[0x0][0x380] ;  /* 0x0000e000ff067b82 */ /* 0x001e220000000a00 */
[----:B------:R-:W-:-:S05]  /*22c0*/  LEA R2, R3, R4, 0x8 ;  /* 0x0000000403027211 */ /* 0x000fca00078e40ff */
[----:B-1----:R-:W-:-:S04]  /*22d0*/  VIADD R11, R2, 0x100 ;  /* 0x00000100020b7836 */ /* 0x002fc80000000000 */
[----:B0-----:R-:W-:-:S04]  /*22e0*/  IMAD.WIDE.U32 R10, R11, 0x8, R6 ;  /* 0x000000080b0a7825 */ /* 0x001fc800078e0006 */
[----:B------:R-:W-:Y:S02]  /*22f0*/  IMAD.MOV.U32 R6, RZ, RZ, R9 ;  /* 0x000000ffff067224 */ /* 0x000fe400078e0009 */
[----:B------:R-:W-:-:S05]  /*2300*/  IMAD.MOV.U32 R7, RZ, RZ, RZ ;  /* 0x000000ffff077224 */ /* 0x000fca00078e00ff */
[----:B------:R4:W-:Y:S02]  /*2310*/  REDG.E.ADD.64.STRONG.GPU desc[UR20][R10.64], R6 ;  /* 0x000000060a00798e */ /* 0x0009e4000c12e514 */
.L_x_186:
[----:B------:R-:W-:Y:S05]  /*2320*/  BSYNC.RECONVERGENT B2 ;  /* 0x0000000000027941 */ /* 0x000fea0003800200 */
.L_x_185:
[----:B------:R-:W-:-:S07]  /*2330*/  VIADD R3, R3, 0x2 ;  /* 0x0000000203037836 */ /* 0x000fce0000000000 */
.L_x_182:
[----:B------:R-:W-:-:S09]  /*2340*/  UISETP.NE.AND UP0, UPT, UR9, URZ, UPT ;  /* 0x000000ff0900728c */ /* 0x000fd2000bf05270 */
[----:B------:R-:W-:Y:S05]  /*2350*/  BRA.U !UP0, `(.L_x_181) ;  /* 0x0000000108287547 */ /* 0x000fea000b800000 */
[----:B------:R-:W-:-:S05]  /*2360*/  IMAD R2, R3, 0x400, R0 ;  /* 0x0000040003027824 */ /* 0x000fca00078e0200 */
[----:B------:R-:W5:Y:S02]  /*2370*/  LDS R9, [R2] ;  /* 0x0000000002097984 */ /* 0x000f640000000800 */
[----:B-----5:R-:W-:-:S13]  /*2380*/  ISETP.NE.AND P0, PT, R9, RZ, PT ;  /* 0x000000ff0900720c */ /* 0x020fda0003f05270 */
[----:B------:R-:W-:Y:S05]  /*2390*/  @!P0 BRA `(.L_x_181) ;  /* 0x0000000000188947 */ /* 0x000fea0003800000 */
[----:B0---4-:R-:W0:Y:S01]  /*23a0*/  LDC.64 R6, c[0x0][0x380] ;  /* 0x0000e000ff067b82 */ /* 0x011e220000000a00 */
[----:B------:R-:W-:-:S04]  /*23b0*/  IMAD R3, R3, 0x100, R4 ;  /* 0x0000010003037824 */ /* 0x000fc800078e0204 */
[----:B0-----:R-:W-:Y:S01]  /*23c0*/  IMAD.WIDE.U32 R2, R3, 0x8, R6 ;  /* 0x0000000803027825 */ /* 0x001fe200078e0006 */
[----:B------:R-:W-:-:S03]  /*23d0*/  MOV R6, R9 ;  /* 0x0000000900067202 */ /* 0x000fc60000000f00 */
[----:B------:R-:W-:-:S05]  /*23e0*/  IMAD.MOV.U32 R7, RZ, RZ, RZ ;  /* 0x000000ffff077224 */ /* 0x000fca00078e00ff */
[----:B------:R0:W-:Y:S02]  /*23f0*/  REDG.E.ADD.64.STRONG.GPU desc[UR20][R2.64], R6 ;  /* 0x000000060200798e */ /* 0x0001e4000c12e514 */
.L_x_181:
[----:B------:R-:W-:Y:S05]  /*2400*/  BSYNC.RECONVERGENT B1 ;  /* 0x0000000000017941 */ /* 0x000fea0003800200 */
.L_x_171:
[----:B------:R-:W-:-:S13]  /*2410*/  ISETP.GT.U32.AND P0, PT, R4, 0x7f, PT ;  /* 0x0000007f0400780c */ /* 0x000fda0003f04070 */
[----:B------:R-:W-:Y:S05]  /*2420*/  @P0 BRA `(.L_x_152) ;  /* 0x0000000800900947 */ /* 0x000fea0003800000 */
[----:B------:R-:W-:Y:S01]  /*2430*/  UISETP.GE.U32.AND UP0, UPT, UR22, 0x7, UPT ;  /* 0x000000071600788c */ /* 0x000fe2000bf06070 */
[----:B0-----:R-:W-:-:S08]  /*2440*/  IMAD.MOV.U32 R3, RZ, RZ, RZ ;  /* 0x000000ffff037224 */ /* 0x001fd000078e00ff */
[----:B------:R-:W-:Y:S05]  /*2450*/  BRA.U !UP0, `(.L_x_187) ;  /* 0x0000000508147547 */ /* 0x000fea000b800000 */
[----:B------:R-:W0:Y:S01]  /*2460*/  LDC.64 R2, c[0x0][0x380] ;  /* 0x0000e000ff027b82 */ /* 0x000e220000000a00 */
[----:B------:R-:W-:-:S07]  /*2470*/  IMAD.MOV.U32 R9, RZ, RZ, RZ ;  /* 0x000000ffff097224 */ /* 0x000fce00078e00ff */
.L_x_204:
[C---:B01--4-:R-:W-:Y:S01]  /*2480*/  IMAD R11, R9.reuse, 0x400, R0 ;  /* 0x00000400090b7824 */ /* 0x053fe200078e0200 */
[----:B------:R-:W-:Y:S01]  /*2490*/  BSSY.RECONVERGENT B1, `(.L_x_188) ;  /* 0x0000011000017945 */ /* 0x000fe20003800200 */
[C---:B--23--:R-:W-:Y:S02]  /*24a0*/  IMAD R7, R9.reuse, 0x100, R4 ;  /* 0x0000010009077824 */ /* 0x04cfe400078e0204 */
[----:B------:R-:W-:Y:S01]  /*24b0*/  VIADD R9, R9, 0x8 ;  /* 0x0000000809097836 */ /* 0x000fe20000000000 */
[----:B---3--:R-:W1:Y:S01]  /*24c0*/  LDS R14, [R11+0x200] ;  /* 0x000200000b0e7984 */ /* 0x008e620000000800 */
[----:B0-----:R-:W-:-:S03]  /*24d0*/  IMAD.WIDE.U32 R6, R7, 0x8, R2 ;  /* 0x0000000807067825 */ /* 0x001fc600078e0002 */
[----:B------:R-:W0:Y:S04]  /*24e0*/  LDS R13, [R11+0x600] ;  /* 0x000600000b0d7984 */ /* 0x000e280000000800 */
[----:B--2---:R2:W3:Y:S04]  /*24f0*/  LDS R17, [R11+0xa00] ;  /* 0x000a00000b117984 */ /* 0x0044e80000000800 */
[----:B------:R2:W4:Y:S04]  /*2500*/  LDS R18, [R11+0xe00] ;  /* 0x000e00000b127984 */ /* 0x0005280000000800 */
[----:B------:R2:W2:Y:S04]  /*2510*/  LDS R19, [R11+0x1200] ;  /* 0x001200000b137984 */ /* 0x0004a80000000800 */
[----:B------:R0:W2:Y:S04]  /*2520*/  LDS R16, [R11+0x1600] ;  /* 0x001600000b107984 */ /* 0x0000a80000000800 */
[----:B------:R0:W2:Y:S04]  /*2530*/  LDS R12, [R11+0x1a00] ;  /* 0x001a00000b0c7984 */ /* 0x0000a80000000800 */
[----:B------:R0:W2:Y:S01]  /*2540*/  LDS R10, [R11+0x1e00] ;  /* 0x001e00000b0a7984 */ /* 0x0000a20000000800 */
[----:B-1----:R-:W-:-:S02]  /*2550*/  ISETP.NE.AND P0, PT, R14, RZ, PT ;  /* 0x000000ff0e00720c */ /* 0x002fc40003f05270 */
[----:B0-----:R-:W-:-:S11]  /*2560*/  ISETP.NE.AND P1, PT, R13, RZ, PT ;  /* 0x000000ff0d00720c */ /* 0x001fd60003f25270 */
[----:B---34-:R-:W-:Y:S05]  /*2570*/  @!P0 BRA `(.L_x_189) ;  /* 0x0000000000088947 */ /* 0x018fea0003800000 */
[----:B------:R-:W-:-:S05]  /*2580*/  HFMA2 R15, -RZ, RZ, 0, 0 ;  /* 0x00000000ff0f7431 */ /* 0x000fca00000001ff */
[----:B------:R0:W-:Y:S02]  /*2590*/  REDG.E.ADD.64.STRONG.GPU desc[UR20][R6.64+0x400], R14 ;  /* 0x0004000e0600798e */ /* 0x0001e4000c12e514 */
.L_x_189:
[----:B------:R-:W-:Y:S05]  /*25a0*/  BSYNC.RECONVERGENT B1 ;  /* 0x0000000000017941 */ /* 0x000fea0003800200 */
.L_x_188:
[----:B------:R-:W-:Y:S04]  /*25b0*/  BSSY.RECONVERGENT B1, `(.L_x_190) ;  /* 0x0000005000017945 */ /* 0x000fe80003800200 */
[----:B------:R-:W-:Y:S05]  /*25c0*/  @!P1 BRA `(.L_x_191) ;  /* 0x00000000000c9947 */ /* 0x000fea0003800000 */
[----:B0-----:R-:W-:Y:S02]  /*25d0*/  IMAD.MOV.U32 R14, RZ, RZ, R13 ;  /* 0x000000ffff0e7224 */ /* 0x001fe400078e000d */
[----:B------:R-:W-:-:S05]  /*25e0*/  IMAD.MOV.U32 R15, RZ, RZ, RZ ;  /* 0x000000ffff0f7224 */ /* 0x000fca00078e00ff */
[----:B------:R1:W-:Y:S02]  /*25f0*/  REDG.E.ADD.64.STRONG.GPU desc[UR20][R6.64+0xc00], R14 ;  /* 0x000c000e0600798e */ /* 0x0003e4000c12e514 */
.L_x_191:
[----:B------:R-:W-:Y:S05]  /*2600*/  BSYNC.RECONVERGENT B1 ;  /* 0x0000000000017941 */ /* 0x000fea0003800200 */
.L_x_190:
[----:B------:R-:W-:Y:S01]  /*2610*/  ISETP.NE.AND P6, PT, R17, RZ, PT ;  /* 0x000000ff1100720c */ /* 0x000fe20003fc5270 */
[----:B------:R-:W-:Y:S01]  /*2620*/  BSSY.RECONVERGENT B1, `(.L_x_192) ;  /* 0x000000b000017945 */ /* 0x000fe20003800200 */
[----:B------:R-:W-:Y:S02]  /*2630*/  ISETP.NE.AND P0, PT, R9, UR27, PT ;  /* 0x0000001b09007c0c */ /* 0x000fe4000bf05270 */
[----:B------:R-:W-:Y:S02]  /*2640*/  ISETP.NE.AND P1, PT, R18, RZ, PT ;  /* 0x000000ff1200720c */ /* 0x000fe40003f25270 */
[----:B--2---:R-:W-:Y:S02]  /*2650*/  ISETP.NE.AND P2, PT, R19, RZ, PT ;  /* 0x000000ff1300720c */ /* 0x004fe40003f45270 */
[----:B------:R-:W-:Y:S02]  /*2660*/  ISETP.NE.AND P3, PT, R16, RZ, PT ;  /* 0x000000ff1000720c */ /* 0x000fe40003f65270 */
[----:B------:R-:W-:-:S02]  /*2670*/  ISETP.NE.AND P4, PT, R12, RZ, PT ;  /* 0x000000ff0c00720c */ /* 0x000fc40003f85270 */
[----:B------:R-:W-:Y:S01]  /*2680*/  ISETP.NE.AND P5, PT, R10, RZ, PT ;  /* 0x000000ff0a00720c */ /* 0x000fe20003fa5270 */
[----:B------:R-:W-:-:S12]  /*2690*/  @!P6 BRA `(.L_x_193) ;  /* 0x00000000000ce947 */ /* 0x000fd80003800000 */
[----:B01----:R-:W-:Y:S02]  /*26a0*/  IMAD.MOV.U32 R14, RZ, RZ, R17 ;  /* 0x000000ffff0e7224 */ /* 0x003fe400078e0011 */
[----:B------:R-:W-:-:S05]  /*26b0*/  IMAD.MOV.U32 R15, RZ, RZ, RZ ;  /* 0x000000ffff0f7224 */ /* 0x000fca00078e00ff */
[----:B------:R2:W-:Y:S02]  /*26c0*/  REDG.E.ADD.64.STRONG.GPU desc[UR20][R6.64+0x1400], R14 ;  /* 0x0014000e0600798e */ /* 0x0005e4000c12e514 */
.L_x_193:
[----:B------:R-:W-:Y:S05]  /*26d0*/  BSYNC.RECONVERGENT B1 ;  /* 0x0000000000017941 */ /* 0x000fea0003800200 */
.L_x_192:
[----:B------:R-:W-:Y:S04]  /*26e0*/  BSSY.RECONVERGENT B1, `(.L_x_194) ;  /* 0x0000005000017945 */ /* 0x000fe80003800200 */
[----:B------:R-:W-:Y:S05]  /*26f0*/  @!P1 BRA `(.L_x_195) ;  /* 0x00000000000c9947 */ /* 0x000fea0003800000 */
[----:B012---:R-:W-:Y:S02]  /*2700*/  IMAD.MOV.U32 R14, RZ, RZ, R18 ;  /* 0x000000ffff0e7224 */ /* 0x007fe400078e0012 */
[----:B------:R-:W-:-:S05]  /*2710*/  IMAD.MOV.U32 R15, RZ, RZ, RZ ;  /* 0x000000ffff0f7224 */ /* 0x000fca00078e00ff */
[----:B------:R3:W-:Y:S02]  /*2720*/  REDG.E.ADD.64.STRONG.GPU desc[UR20][R6.64+0x1c00], R14 ;  /* 0x001c000e0600798e */ /* 0x0007e4000c12e514 */
.L_x_195:
[----:B------:R-:W-:Y:S05]  /*2730*/  BSYNC.RECONVERGENT B1 ;  /* 0x0000000000017941 */ /* 0x000fea0003800200 */
.L_x_194:
[----:B------:R-:W-:Y:S04]  /*2740*/  BSSY.RECONVERGENT B1, `(.L_x_196) ;  /* 0x0000005000017945 */ /* 0x000fe80003800200 */
[----:B------:R-:W-:Y:S05]  /*2750*/  @!P2 BRA `(.L_x_197) ;  /* 0x00000000000ca947 */ /* 0x000fea0003800000 */
[----:B0123--:R-:W-:Y:S01]  /*2760*/  MOV R14, R19 ;  /* 0x00000013000e7202 */ /* 0x00ffe20000000f00 */
[----:B------:R-:W-:-:S05]  /*2770*/  IMAD.MOV.U32 R15, RZ, RZ, RZ ;  /* 0x000000ffff0f7224 */ /* 0x000fca00078e00ff */
[----:B------:R4:W-:Y:S02]  /*2780*/  REDG.E.ADD.64.STRONG.GPU desc[UR20][R6.64+0x2400], R14 ;  /* 0x0024000e0600798e */ /* 0x0009e4000c12e514 */
.L_x_197:
[----:B------:R-:W-:Y:S05]  /*2790*/  BSYNC.RECONVERGENT B1 ;  /* 0x0000000000017941 */ /* 0x000fea0003800200 */
.L_x_196:
[----:B------:R-:W-:Y:S04]  /*27a0*/  BSSY.RECONVERGENT B1, `(.L_x_198) ;  /* 0x0000004000017945 */ /* 0x000fe80003800200 */
[----:B------:R-:W-:Y:S05]  /*27b0*/  @!P3 BRA `(.L_x_199) ;  /* 0x000000000008b947 */ /* 0x000fea0003800000 */
[----:B------:R-:W-:-:S05]  /*27c0*/  IMAD.MOV.U32 R17, RZ, RZ, RZ ;  /* 0x000000ffff117224 */ /* 0x000fca00078e00ff */
[----:B------:R0:W-:Y:S02]  /*27d0*/  REDG.E.ADD.64.STRONG.GPU desc[UR20][R6.64+0x2c00], R16 ;  /* 0x002c00100600798e */ /* 0x0001e4000c12e514 */
.L_x_199:
[----:B------:R-:W-:Y:S05]  /*27e0*/  BSYNC.RECONVERGENT B1 ;  /* 0x0000000000017941 */ /* 0x000fea0003800200 */
.L_x_198:
[----:B------:R-:W-:Y:S04]  /*27f0*/  BSSY.RECONVERGENT B1, `(.L_x_200) ;  /* 0x0000004000017945 */ /* 0x000fe80003800200 */
[----:B------:R-:W-:Y:S05]  /*2800*/  @!P4 BRA `(.L_x_201) ;  /* 0x000000000008c947 */ /* 0x000fea0003800000 */
[----:B------:R-:W-:-:S05]  /*2810*/  IMAD.MOV.U32 R13, RZ, RZ, RZ ;  /* 0x000000ffff0d7224 */ /* 0x000fca00078e00ff */
[----:B------:R0:W-:Y:S02]  /*2820*/  REDG.E.ADD.64.STRONG.GPU desc[UR20][R6.64+0x3400], R12 ;  /* 0x0034000c0600798e */ /* 0x0001e4000c12e514 */
.L_x_201:
[----:B------:R-:W-:Y:S05]  /*2830*/  BSYNC.RECONVERGENT B1 ;  /* 0x0000000000017941 */ /* 0x000fea0003800200 */
.L_x_200:
[----:B------:R-:W-:Y:S04]  /*2840*/  BSSY.RECONVERGENT B1, `(.L_x_202) ;  /* 0x0000004000017945 */ /* 0x000fe80003800200 */
[----:B------:R-:W-:Y:S05]  /*2850*/  @!P5 BRA `(.L_x_203) ;  /* 0x000000000008d947 */ /* 0x000fea0003800000 */
[----:B------:R-:W-:-:S05]  /*2860*/  IMAD.MOV.U32 R11, RZ, RZ, RZ ;  /* 0x000000ffff0b7224 */ /* 0x000fca00078e00ff */
[----:B------:R0:W-:Y:S02]  /*2870*/  REDG.E.ADD.64.STRONG.GPU desc[UR20][R6.64+0x3c00], R10 ;  /* 0x003c000a0600798e */ /* 0x0001e4000c12e514 */
.L_x_203:
[----:B------:R-:W-:Y:S05]  /*2880*/  BSYNC.RECONVERGENT B1 ;  /* 0x0000000000017941 */ /* 0x000fea0003800200 */
.L_x_202:
[----:B------:R-:W-:Y:S05]  /*2890*/  @P0 BRA `(.L_x_204) ;  /* 0xfffffff800f80947 */ /* 0x000fea000383ffff */
[----:B------:R-:W-:-:S07]  /*28a0*/  IMAD.U32 R3, RZ, RZ, UR27 ;  /* 0x0000001bff037e24 */ /* 0x000fce000f8e00ff */
.L_x_187:
[----:B------:R-:W-:-:S09]  /*28b0*/  UISETP.NE.AND UP0, UPT, UR24, URZ, UPT ;  /* 0x000000ff1800728c */ /* 0x000fd2000bf05270 */
[----:B------:R-:W-:Y:S05]  /*28c0*/  BRA.U !UP0, `(.L_x_152) ;  /* 0x0000000508687547 */ /* 0x000fea000b800000 */
[----:B------:R-:W-:-:S13]  /*28d0*/  ISETP.GE.U32.AND P0, PT, R8, 0x3, PT ;  /* 0x000000030800780c */ /* 0x000fda0003f06070 */
[----:B------:R-:W-:Y:S05]  /*28e0*/  @!P0 BRA `(.L_x_205) ;  /* 0x0000000000bc8947 */ /* 0x000fea0003800000 */
[----:B01234-:R-:W-:Y:S01]  /*28f0*/  IMAD R7, R3, 0x400, R0 ;  /* 0x0000040003077824 */ /* 0x01ffe200078e0200 */
[----:B------:R-:W-:Y:S04]  /*2900*/  BSSY.RECONVERGENT B1, `(.L_x_206) ;  /* 0x000000f000017945 */ /* 0x000fe80003800200 */
[----:B------:R-:W0:Y:S04]  /*2910*/  LDS R10, [R7+0x200] ;  /* 0x00020000070a7984 */ /* 0x000e280000000800 */
[----:B------:R-:W1:Y:S04]  /*2920*/  LDS R12, [R7+0x600] ;  /* 0x00060000070c7984 */ /* 0x000e680000000800 */
[----:B------:R-:W2:Y:S04]  /*2930*/  LDS R6, [R7+0xa00] ;  /* 0x000a000007067984 */ /* 0x000ea80000000800 */
[----:B------:R-:W3:Y:S01]  /*2940*/  LDS R2, [R7+0xe00] ;  /* 0x000e000007027984 */ /* 0x000ee20000000800 */
[----:B0-----:R-:W-:-:S02]  /*2950*/  ISETP.NE.AND P0, PT, R10, RZ, PT ;  /* 0x000000ff0a00720c */ /* 0x001fc40003f05270 */
[----:B-1----:R-:W-:Y:S02]  /*2960*/  ISETP.NE.AND P1, PT, R12, RZ, PT ;  /* 0x000000ff0c00720c */ /* 0x002fe40003f25270 */
[----:B--2---:R-:W-:Y:S02]  /*2970*/  ISETP.NE.AND P2, PT, R6, RZ, PT ;  /* 0x000000ff0600720c */ /* 0x004fe40003f45270 */
[----:B---3--:R-:W-:-:S07]  /*2980*/  ISETP.NE.AND P3, PT, R2, RZ, PT ;  /* 0x000000ff0200720c */ /* 0x008fce0003f65270 */
[----:B------:R-:W-:Y:S06]  /*2990*/  @!P0 BRA `(.L_x_207) ;  /* 0x0000000000148947 */ /* 0x000fec0003800000 */
[----:B------:R-:W0:Y:S01]  /*29a0*/  LDC.64 R8, c[0x0][0x380] ;  /* 0x0000e000ff087b82 */ /* 0x000e220000000a00 */
[----:B------:R-:W-:Y:S01]  /*29b0*/  LEA R7, R3, R4, 0x8 ;  /* 0x0000000403077211 */ /* 0x000fe200078e40ff */
[----:B------:R-:W-:-:S04]  /*29c0*/  IMAD.MOV.U32 R11, RZ, RZ, RZ ;  /* 0x000000ffff0b7224 */ /* 0x000fc800078e00ff */
[----:B0-----:R-:W-:-:S05]  /*29d0*/  IMAD.WIDE.U32 R8, R7, 0x8, R8 ;  /* 0x0000000807087825 */ /* 0x001fca00078e0008 */
[----:B------:R0:W-:Y:S02]  /*29e0*/  REDG.E.ADD.64.STRONG.GPU desc[UR20][R8.64+0x400], R10 ;  /* 0x0004000a0800798e */ /* 0x0001e4000c12e514 */
.L_x_207:
[----:B------:R-:W-:Y:S05]  /*29f0*/  BSYNC.RECONVERGENT B1 ;  /* 0x0000000000017941 */ /* 0x000fea0003800200 */
.L_x_206:
[----:B------:R-:W-:Y:S04]  /*2a00*/  BSSY.RECONVERGENT B1, `(.L_x_208) ;  /* 0x0000009000017945 */ /* 0x000fe80003800200 */
[----:B------:R-:W-:Y:S05]  /*2a10*/  @!P1 BRA `(.L_x_209) ;  /* 0x00000000001c9947 */ /* 0x000fea0003800000 */
[----:B0-----:R-:W0:Y:S01]  /*2a20*/  LDC.64 R8, c[0x0][0x380] ;  /* 0x0000e000ff087b82 */ /* 0x001e220000000a00 */
[----:B------:R-:W-:Y:S02]  /*2a30*/  IMAD R7, R3, 0x100, R4 ;  /* 0x0000010003077824 */ /* 0x000fe400078e0204 */
[----:B------:R-:W-:Y:S02]  /*2a40*/  IMAD.MOV.U32 R10, RZ, RZ, R12 ;  /* 0x000000ffff0a7224 */ /* 0x000fe400078e000c */
[----:B------:R-:W-:Y:S02]  /*2a50*/  VIADD R7, R7, 0x100 ;  /* 0x0000010007077836 */ /* 0x000fe40000000000 */
[----:B------:R-:W-:Y:S02]  /*2a60*/  IMAD.MOV.U32 R11, RZ, RZ, RZ ;  /* 0x000000ffff0b7224 */ /* 0x000fe400078e00ff */
[----:B0-----:R-:W-:-:S05]  /*2a70*/  IMAD.WIDE.U32 R8, R7, 0x8, R8 ;  /* 0x0000000807087825 */ /* 0x001fca00078e0008 */
[----:B------:R1:W-:Y:S02]  /*2a80*/  REDG.E.ADD.64.STRONG.GPU desc[UR20][R8.64+0x400], R10 ;  /* 0x0004000a0800798e */ /* 0x0003e4000c12e514 */
.L_x_209:
[----:B------:R-:W-:Y:S05]  /*2a90*/  BSYNC.RECONVERGENT B1 ;  /* 0x0000000000017941 */ /* 0x000fea0003800200 */
.L_x_208:
[----:B------:R-:W-:Y:S04]  /*2aa0*/  BSSY.RECONVERGENT B1, `(.L_x_210) ;  /* 0x0000008000017945 */ /* 0x000fe80003800200 */
[----:B------:R-:W-:Y:S05]  /*2ab0*/  @!P2 BRA `(.L_x_211) ;  /* 0x000000000018a947 */ /* 0x000fea0003800000 */
[----:B01----:R-:W0:Y:S01]  /*2ac0*/  LDC.64 R8, c[0x0][0x380] ;  /* 0x0000e000ff087b82 */ /* 0x003e220000000a00 */
[----:B------:R-:W-:-:S05]  /*2ad0*/  IMAD R7, R3, 0x100, R4 ;  /* 0x0000010003077824 */ /* 0x000fca00078e0204 */
[----:B------:R-:W-:-:S05]  /*2ae0*/  IADD3 R7, PT, PT, R7, 0x200, RZ ;  /* 0x0000020007077810 */ /* 0x000fca0007ffe0ff */
[----:B0-----:R-:W-:-:S04]  /*2af0*/  IMAD.WIDE.U32 R8, R7, 0x8, R8 ;  /* 0x0000000807087825 */ /* 0x001fc800078e0008 */
[----:B------:R-:W-:-:S05]  /*2b00*/  IMAD.MOV.U32 R7, RZ, RZ, RZ ;  /* 0x000000ffff077224 */ /* 0x000fca00078e00ff */
[----:B------:R2:W-:Y:S02]  /*2b10*/  REDG.E.ADD.64.STRONG.GPU desc[UR20][R8.64+0x400], R6 ;  /* 0x000400060800798e */ /* 0x0005e4000c12e514 */
.L_x_211:
[----:B------:R-:W-:Y:S05]  /*2b20*/  BSYNC.RECONVERGENT B1 ;  /* 0x0000000000017941 */ /* 0x000fea0003800200 */
.L_x_210:
[----:B------:R-:W-:Y:S04]  /*2b30*/  BSSY.RECONVERGENT B1, `(.L_x_212) ;  /* 0x0000009000017945 */ /* 0x000fe80003800200 */
[----:B------:R-:W-:Y:S05]  /*2b40*/  @!P3 BRA `(.L_x_213) ;  /* 0x00000000001cb947 */ /* 0x000fea0003800000 */
[----:B--2---:R-:W2:Y:S01]  /*2b50*/  LDC.64 R6, c[0x0][0x380] ;  /* 0x0000e000ff067b82 */ /* 0x004ea20000000a00 */
[----:B01----:R-:W-:Y:S02]  /*2b60*/  IMAD R9, R3, 0x100, R4 ;  /* 0x0000010003097824 */ /* 0x003fe400078e0204 */
[----:B------:R-:W-:Y:S02]  /*2b70*/  IMAD.MOV.U32 R8, RZ, RZ, R2 ;  /* 0x000000ffff087224 */ /* 0x000fe400078e0002 */
[----:B------:R-:W-:-:S04]  /*2b80*/  VIADD R9, R9, 0x300 ;  /* 0x0000030009097836 */ /* 0x000fc80000000000 */
[----:B--2---:R-:W-:-:S04]  /*2b90*/  IMAD.WIDE.U32 R6, R9, 0x8, R6 ;  /* 0x0000000809067825 */ /* 0x004fc800078e0006 */
[----:B------:R-:W-:-:S05]  /*2ba0*/  IMAD.MOV.U32 R9, RZ, RZ, RZ ;  /* 0x000000ffff097224 */ /* 0x000fca00078e00ff */
[----:B------:R3:W-:Y:S02]  /*2bb0*/  REDG.E.ADD.64.STRONG.GPU desc[UR20][R6.64+0x400], R8 ;  /* 0x000400080600798e */ /* 0x0007e4000c12e514 */
.L_x_213:
[----:B------:R-:W-:Y:S05]  /*2bc0*/  BSYNC.RECONVERGENT B1 ;  /* 0x0000000000017941 */ /* 0x000fea0003800200 */
.L_x_212:
[----:B------:R-:W-:-:S07]  /*2bd0*/  VIADD R3, R3, 0x4 ;  /* 0x0000000403037836 */ /* 0x000fce0000000000 */
.L_x_205:
[----:B------:R-:W-:-:S09]  /*2be0*/  UISETP.NE.AND UP0, UPT, UR25, URZ, UPT ;  /* 0x000000ff1900728c */ /* 0x000fd2000bf05270 */
[----:B------:R-:W-:Y:S05]  /*2bf0*/  BRA.U !UP0, `(.L_x_152) ;  /* 0x00000001089c7547 */ /* 0x000fea000b800000 */
[----:B------:R-:W-:-:S13]  /*2c00*/  ISETP.NE.AND P0, PT, R5, RZ, PT ;  /* 0x000000ff0500720c */ /* 0x000fda0003f05270 */
[----:B------:R-:W-:Y:S05]  /*2c10*/  @!P0 BRA `(.L_x_214) ;  /* 0x0000000000648947 */ /* 0x000fea0003800000 */
[----:B01234-:R-:W-:Y:S01]  /*2c20*/  LEA R6, R3, R0, 0xa ;  /* 0x0000000003067211 */ /* 0x01ffe200078e50ff */
[----:B------:R-:W-:Y:S04]  /*2c30*/  BSSY.RECONVERGENT B1, `(.L_x_215) ;  /* 0x000000c000017945 */ /* 0x000fe80003800200 */
[----:B------:R-:W0:Y:S04]  /*2c40*/  LDS R2, [R6+0x200] ;  /* 0x0002000006027984 */ /* 0x000e280000000800 */
[----:B------:R-:W1:Y:S01]  /*2c50*/  LDS R5, [R6+0x600] ;  /* 0x0006000006057984 */ /* 0x000e620000000800 */
[----:B0-----:R-:W-:-:S02]  /*2c60*/  ISETP.NE.AND P0, PT, R2, RZ, PT ;  /* 0x000000ff0200720c */ /* 0x001fc40003f05270 */
[----:B-1----:R-:W-:-:S11]  /*2c70*/  ISETP.NE.AND P1, PT, R5, RZ, PT ;  /* 0x000000ff0500720c */ /* 0x002fd60003f25270 */
[----:B------:R-:W-:Y:S05]  /*2c80*/  @!P0 BRA `(.L_x_216) ;  /* 0x0000000000188947 */ /* 0x000fea0003800000 */
[----:B------:R-:W0:Y:S01]  /*2c90*/  LDC.64 R6, c[0x0][0x380] ;  /* 0x0000e000ff067b82 */ /* 0x000e220000000a00 */
[----:B------:R-:W-:-:S04]  /*2ca0*/  IMAD R9, R3, 0x100, R4 ;  /* 0x0000010003097824 */ /* 0x000fc800078e0204 */
[----:B0-----:R-:W-:-:S04]  /*2cb0*/  IMAD.WIDE.U32 R8, R9, 0x8, R6 ;  /* 0x0000000809087825 */ /* 0x001fc800078e0006 */
[----:B------:R-:W-:Y:S02]  /*2cc0*/  IMAD.MOV.U32 R6, RZ, RZ, R2 ;  /* 0x000000ffff067224 */ /* 0x000fe400078e0002 */
[----:B------:R-:W-:-:S05]  /*2cd0*/  IMAD.MOV.U32 R7, RZ, RZ, RZ ;  /* 0x000000ffff077224 */ /* 0x000fca00078e00ff */
[----:B------:R0:W-:Y:S02]  /*2ce0*/  REDG.E.ADD.64.STRONG.GPU desc[UR20][R8.64+0x400], R6 ;  /* 0x000400060800798e */ /* 0x0001e4000c12e514 */
.L_x_216:
[----:B------:R-:W-:Y:S05]  /*2cf0*/  BSYNC.RECONVERGENT B1 ;  /* 0x0000000000017941 */ /* 0x000fea0003800200 */
.L_x_215:
[----:B------:R-:W-:Y:S04]  /*2d00*/  BSSY.RECONVERGENT B1, `(.L_x_217) ;  /* 0x0000009000017945 */ /* 0x000fe80003800200 */
[----:B------:R-:W-:Y:S05]  /*2d10*/  @!P1 BRA `(.L_x_218) ;  /* 0x00000000001c9947 */ /* 0x000fea0003800000 */
[----:B0-----:R-:W0:Y:S01]  /*2d20*/  LDC.64 R6, c[0x0][0x380] ;  /* 0x0000e000ff067b82 */ /* 0x001e220000000a00 */
[----:B------:R-:W-:-:S04]  /*2d30*/  IMAD R2, R3, 0x100, R4 ;  /* 0x0000010003027824 */ /* 0x000fc800078e0204 */
[----:B------:R-:W-:-:S04]  /*2d40*/  VIADD R9, R2, 0x100 ;  /* 0x0000010002097836 */ /* 0x000fc80000000000 */
[----:B0-----:R-:W-:-:S04]  /*2d50*/  IMAD.WIDE.U32 R8, R9, 0x8, R6 ;  /* 0x0000000809087825 */ /* 0x001fc800078e0006 */
[----:B------:R-:W-:Y:S02]  /*2d60*/  HFMA2 R7, -RZ, RZ, 0, 0 ;  /* 0x00000000ff077431 */ /* 0x000fe400000001ff */
[----:B------:R-:W-:-:S05]  /*2d70*/  IMAD.MOV.U32 R6, RZ, RZ, R5 ;  /* 0x000000ffff067224 */ /* 0x000fca00078e0005 */
[----:B------:R1:W-:Y:S02]  /*2d80*/  REDG.E.ADD.64.STRONG.GPU desc[UR20][R8.64+0x400], R6 ;  /* 0x000400060800798e */ /* 0x0003e4000c12e514 */
.L_x_218:
[----:B------:R-:W-:Y:S05]  /*2d90*/  BSYNC.RECONVERGENT B1 ;  /* 0x0000000000017941 */ /* 0x000fea0003800200 */
.L_x_217:
[----:B------:R-:W-:-:S07]  /*2da0*/  VIADD R3, R3, 0x2 ;  /* 0x0000000203037836 */ /* 0x000fce0000000000 */
.L_x_214:
[----:B------:R-:W-:-:S09]  /*2db0*/  UISETP.NE.AND UP0, UPT, UR9, URZ, UPT ;  /* 0x000000ff0900728c */ /* 0x000fd2000bf05270 */
[----:B------:R-:W-:Y:S05]  /*2dc0*/  BRA.U !UP0, `(.L_x_152) ;  /* 0x0000000108287547 */ /* 0x000fea000b800000 */
[----:B------:R-:W-:-:S05]  /*2dd0*/  IMAD R2, R3, 0x400, R0 ;  /* 0x0000040003027824 */ /* 0x000fca00078e0200 */
[----:B------:R-:W5:Y:S02]  /*2de0*/  LDS R5, [R2+0x200] ;  /* 0x0002000002057984 */ /* 0x000f640000000800 */
[----:B-----5:R-:W-:-:S13]  /*2df0*/  ISETP.NE.AND P0, PT, R5, RZ, PT ;  /* 0x000000ff0500720c */ /* 0x020fda0003f05270 */
[----:B------:R-:W-:Y:S05]  /*2e00*/  @!P0 BRA `(.L_x_152) ;  /* 0x0000000000188947 */ /* 0x000fea0003800000 */
[----:B01234-:R-:W0:Y:S01]  /*2e10*/  LDC.64 R6, c[0x0][0x380] ;  /* 0x0000e000ff067b82 */ /* 0x01fe220000000a00 */
[----:B------:R-:W-:-:S04]  /*2e20*/  IMAD R3, R3, 0x100, R4 ;  /* 0x0000010003037824 */ /* 0x000fc800078e0204 */
[----:B0-----:R-:W-:-:S04]  /*2e30*/  IMAD.WIDE.U32 R2, R3, 0x8, R6 ;  /* 0x0000000803027825 */ /* 0x001fc800078e0006 */
[----:B------:R-:W-:Y:S02]  /*2e40*/  IMAD.MOV.U32 R6, RZ, RZ, R5 ;  /* 0x000000ffff067224 */ /* 0x000fe400078e0005 */
[----:B------:R-:W-:-:S05]  /*2e50*/  IMAD.MOV.U32 R7, RZ, RZ, RZ ;  /* 0x000000ffff077224 */ /* 0x000fca00078e00ff */
[----:B------:R0:W-:Y:S02]  /*2e60*/  REDG.E.ADD.64.STRONG.GPU desc[UR20][R2.64+0x400], R6 ;  /* 0x000400060200798e */ /* 0x0001e4000c12e514 */
.L_x_152:
[----:B------:R-:W-:Y:S05]  /*2e70*/  BSYNC.RECONVERGENT B0 ;  /* 0x0000000000007941 */ /* 0x000fea0003800200 */
.L_x_151:
[----:B------:R-:W-:Y:S01]  /*2e80*/  BAR.SYNC.DEFER_BLOCKING 0x0 ;  /* 0x0000000000007b1d */ /* 0x000fe20000010000 */
[----:B------:R-:W-:-:S04]  /*2e90*/  UIADD3 UR6, UP0, UPT, UR6, 0x1, URZ ;  /* 0x0000000106067890 */ /* 0x000fc8000ff1e0ff */
[----:B------:R-:W-:Y:S02]  /*2ea0*/  UIADD3.X UR7, UPT, UPT, URZ, UR7, URZ, UP0, !UPT ;  /* 0x00000007ff077290 */ /* 0x000fe400087fe4ff */
[----:B------:R-:W-:-:S04]  /*2eb0*/  UISETP.NE.U32.AND UP0, UPT, UR6, UR11, UPT ;  /* 0x0000000b0600728c */ /* 0x000fc8000bf05070 */
[----:B------:R-:W-:-:S09]  /*2ec0*/  UISETP.NE.AND.EX UP0, UPT, UR7, UR12, UPT, UP0 ;  /* 0x0000000c0700728c */ /* 0x000fd2000bf05300 */
[----:B------:R-:W-:Y:S05]  /*2ed0*/  BRA.U UP0, `(.L_x_219) ;  /* 0xffffffd100f07547 */ /* 0x000fea000b83ffff */
[----:B------:R-:W-:Y:S05]  /*2ee0*/  EXIT ;  /* 0x000000000000794d */ /* 0x000fea0003800000 */
.L_x_220:
        /* <DEDUP_REMOVED lines=9> */
.L_x_233:


//--------------------- .text._ZN3cub18CUB_300001_SM_10006detail10radix_sort31DeviceRadixSortSingleTileKernelINS1_5radix10policy_hubIiiyE10Policy1000ELNS0_9SortOrderE0EiiyNS1_21identity_decomposer_tEEEvPKT1_PSA_PKT2_PSE_T3_iiT4_ --------------------------
	.section	.text._ZN3cub18CUB_300001_SM_10006detail10radix_sort31DeviceRadixSortSingleTileKernelINS1_5radix10policy_hubIiiyE10Policy1000ELNS0_9SortOrderE0EiiyNS1_21identity_decomposer_tEEEvPKT1_PSA_PKT2_PSE_T3_iiT4_,"ax",@progbits
	.align	128
        .global         _ZN3cub18CUB_300001_SM_10006detail10radix_sort31DeviceRadixSortSingleTileKernelINS1_5radix10policy_hubIiiyE10Policy1000ELNS0_9SortOrderE0EiiyNS1_21identity_decomposer_tEEEvPKT1_PSA_PKT2_PSE_T3_iiT4_
        .type           _ZN3cub18CUB_300001_SM_10006detail10radix_sort31DeviceRadixSortSingleTileKernelINS1_5radix10policy_hubIiiyE10Policy1000ELNS0_9SortOrderE0EiiyNS1_21identity_decomposer_tEEEvPKT1_PSA_PKT2_PSE_T3_iiT4_,@function
        .size           _ZN3cub18CUB_300001_SM_10006detail10radix_sort31DeviceRadixSortSingleTileKernelINS1_5radix10policy_hubIiiyE10Policy1000ELNS0_9SortOrderE0EiiyNS1_21identity_decomposer_tEEEvPKT1_PSA_PKT2_PSE_T3_iiT4_,(.L_x_234 - _ZN3cub18CUB_300001_SM_10006detail10radix_sort31DeviceRadixSortSingleTileKernelINS1_5radix10policy_hubIiiyE10Policy1000ELNS0_9SortOrderE0EiiyNS1_21identity_decomposer_tEEEvPKT1_PSA_PKT2_PSE_T3_iiT4_)
        .other          _ZN3cub18CUB_300001_SM_10006detail10radix_sort31DeviceRadixSortSingleTileKernelINS1_5radix10policy_hubIiiyE10Policy1000ELNS0_9SortOrderE0EiiyNS1_21identity_decomposer_tEEEvPKT1_PSA_PKT2_PSE_T3_iiT4_,@"STO_CUDA_ENTRY STV_DEFAULT"
_ZN3cub18CUB_300001_SM_10006detail10radix_sort31DeviceRadixSortSingleTileKernelINS1_5radix10policy_hubIiiyE10Policy1000ELNS0_9SortOrderE0EiiyNS1_21identity_decomposer_tEEEvPKT1_PSA_PKT2_PSE_T3_iiT4_:
.text._ZN3cub18CUB_300001_SM_10006detail10radix_sort31DeviceRadixSortSingleTileKernelINS1_5radix10policy_hubIiiyE10Policy1000ELNS0_9SortOrderE0EiiyNS1_21identity_decomposer_tEEEvPKT1_PSA_PKT2_PSE_T3_iiT4_:
[----:B------:R-:W-:Y:S01]  /*0000*/  LDC R1, c[0x0][0x37c] ;  /* 0x0000df00ff017b82 */ /* 0x000fe20000000800 */
[----:B------:R-:W0:Y:S01]  /*0010*/  S2R R0, SR_TID.X ;  /* 0x0000000000007919 */ /* 0x000e220000002100 */
[----:B------:R-:W1:Y:S06]  /*0020*/  LDCU UR4, c[0x0][0x3a0] ;  /* 0x00007400ff0477ac */ /* 0x000e6c0008000800 */
[----:B------:R-:W2:Y:S01]  /*0030*/  LDC.64 R6, c[0x0][0x380] ;  /* 0x0000e000ff067b82 */ /* 0x000ea20000000a00 */
[----:B------:R-:W3:Y:S01]  /*0040*/  LDCU.64 UR8, c[0x0][0x358] ;  /* 0x00006b00ff0877ac */ /* 0x000ee20008000a00 */
[----:B------:R-:W4:Y:S01]  /*0050*/  LDCU UR10, c[0x0][0x3ac] ;  /* 0x00007580ff0a77ac */ /* 0x000f220008000800 */
[----:B0-----:R-:W-:-:S04]  /*0060*/  IMAD R9, R0, 0x13, RZ ;  /* 0x0000001300097824 */ /* 0x001fc800078e02ff */
[C---:B------:R-:W-:Y:S01]  /*0070*/  VIADD R4, R9.reuse, 0x1 ;  /* 0x0000000109047836 */ /* 0x040fe20000000000 */
[C---:B-1----:R-:W-:Y:S01]  /*0080*/  ISETP.GE.AND P6, PT, R9.reuse, UR4, PT ;  /* 0x0000000409007c0c */ /* 0x042fe2000bfc6270 */
[C---:B------:R-:W-:Y:S02]  /*0090*/  VIADD R8, R9.reuse, 0x5 ;  /* 0x0000000509087836 */ /* 0x040fe40000000000 */
[C---:B--2---:R-:W-:Y:S01]  /*00a0*/  IMAD.WIDE.U32 R6, R9.reuse, 0x4, R6 ;  /* 0x0000000409067825 */ /* 0x044fe200078e0006 */
[----:B------:R-:W-:Y:S02]  /*00b0*/  ISETP.GE.AND P5, PT, R4, UR4, PT ;  /* 0x0000000404007c0c */ /* 0x000fe4000bfa6270 */
[----:B------:R-:W-:Y:S01]  /*00c0*/  ISETP.GE.AND P1, PT, R8, UR4, PT ;  /* 0x0000000408007c0c */ /* 0x000fe2000bf26270 */
[C---:B------:R-:W-:Y:S01]  /*00d0*/  VIADD R5, R9.reuse, 0x2 ;  /* 0x0000000209057836 */ /* 0x040fe20000000000 */
[----:B------:R-:W-:Y:S01]  /*00e0*/  P2R R46, PR, RZ, 0x20 ;  /* 0x00000020ff2e7803 */ /* 0x000fe20000000000 */
[C---:B------:R-:W-:Y:S01]  /*00f0*/  VIADD R10, R9.reuse, 0x6 ;  /* 0x00000006090a7836 */ /* 0x040fe20000000000 */
[----:B------:R-:W-:Y:S01]  /*0100*/  P2R R49, PR, RZ, 0x2 ;  /* 0x00000002ff317803 */ /* 0x000fe20000000000 */
[----:B------:R-:W-:Y:S01]  /*0110*/  VIADD R4, R9, 0x3 ;  /* 0x0000000309047836 */ /* 0x000fe20000000000 */
[----:B------:R-:W-:Y:S01]  /*0120*/  ISETP.GE.AND P4, PT, R5, UR4, PT ;  /* 0x0000000405007c0c */ /* 0x000fe2000bf86270 */
[C---:B------:R-:W-:Y:S01]  /*0130*/  VIADD R5, R9.reuse, 0x4 ;  /* 0x0000000409057836 */ /* 0x040fe20000000000 */
[----:B------:R-:W-:Y:S01]  /*0140*/  ISETP.GE.AND P0, PT, R10, UR4, PT ;  /* 0x000000040a007c0c */ /* 0x000fe2000bf06270 */
[----:B------:R-:W-:Y:S01]  /*0150*/  VIADD R29, R9, 0x9 ;  /* 0x00000009091d7836 */ /* 0x000fe20000000000 */
[----:B------:R-:W-:Y:S01]  /*0160*/  ISETP.GE.AND P3, PT, R4, UR4, PT ;  /* 0x0000000404007c0c */ /* 0x000fe2000bf66270 */
[----:B---3--:R-:W2:Y:S01]  /*0170*/  @!P5 LDG.E R8, desc[UR8][R6.64+0x4] ;  /* 0x000004080608d981 */ /* 0x008ea2000c1e1900 */
[----:B------:R-:W-:Y:S01]  /*0180*/  ISETP.GE.AND P2, PT, R5, UR4, PT ;  /* 0x0000000405007c0c */ /* 0x000fe2000bf46270 */
[C---:B------:R-:W-:Y:S01]  /*0190*/  VIADD R4, R9.reuse, 0x7 ;  /* 0x0000000709047836 */ /* 0x040fe20000000000 */
[----:B------:R-:W-:Y:S01]  /*01a0*/  P2R R50, PR, RZ, 0x1 ;  /* 0x00000001ff327803 */ /* 0x000fe20000000000 */
[----:B------:R-:W3:Y:S01]  /*01b0*/  @!P1 LDG.E R35, desc[UR8][R6.64+0x14] ;  /* 0x0000140806239981 */ /* 0x000ee2000c1e1900 */
[C---:B------:R-:W-:Y:S01]  /*01c0*/  VIADD R5, R9.reuse, 0x8 ;  /* 0x0000000809057836 */ /* 0x040fe20000000000 */
[----:B------:R-:W-:Y:S01]  /*01d0*/  P2R R47, PR, RZ, 0x8 ;  /* 0x00000008ff2f7803 */ /* 0x000fe20000000000 */
[C---:B------:R-:W-:Y:S01]  /*01e0*/  VIADD R30, R9.reuse, 0xa ;  /* 0x0000000a091e7836 */ /* 0x040fe20000000000 */
[----:B------:R-:W4:Y:S01]  /*01f0*/  @!P4 LDG.E R10, desc[UR8][R6.64+0x8] ;  /* 0x00000808060ac981 */ /* 0x000f22000c1e1900 */
[C---:B------:R-:W-:Y:S01]  /*0200*/  VIADD R31, R9.reuse, 0xb ;  /* 0x0000000b091f7836 */ /* 0x040fe20000000000 */
[----:B------:R-:W-:Y:S01]  /*0210*/  P2R R48, PR, RZ, 0x4 ;  /* 0x00000004ff307803 */ /* 0x000fe20000000000 */
[C---:B------:R-:W-:Y:S01]  /*0220*/  VIADD R32, R9.reuse, 0xc ;  /* 0x0000000c09207836 */ /* 0x040fe20000000000 */
[----:B------:R-:W3:Y:S01]  /*0230*/  @!P3 LDG.E R11, desc[UR8][R6.64+0xc] ;  /* 0x00000c08060bb981 */ /* 0x000ee2000c1e1900 */
[----:B------:R-:W-:Y:S01]  /*0240*/  VIADD R33, R9, 0x10 ;  /* 0x0000001009217836 */ /* 0x000fe20000000000 */
[----:B------:R-:W-:-:S02]  /*0250*/  P2R R45, PR, RZ, 0x10 ;  /* 0x00000010ff2d7803 */ /* 0x000fc40000000000 */
[----:B------:R-:W3:Y:S04]  /*0260*/  @!P2 LDG.E R34, desc[UR8][R6.64+0x10] ;  /* 0x000010080622a981 */ /* 0x000ee8000c1e1900 */
[----:B------:R-:W3:Y:S01]  /*0270*/  @!P0 LDG.E R36, desc[UR8][R6.64+0x18] ;  /* 0x0000180806248981 */ /* 0x000ee2000c1e1900 */
[----:B------:R-:W-:-:S03]  /*0280*/  ISETP.GE.AND P0, PT, R4, UR4, PT ;  /* 0x0000000404007c0c */ /* 0x000fc6000bf06270 */
[----:B------:R-:W3:Y:S01]  /*0290*/  @!P6 LDG.E R61, desc[UR8][R6.64] ;  /* 0x00000008063de981 */ /* 0x000ee2000c1e1900 */
[----:B------:R-:W-:-:S09]  /*02a0*/  P2R R51, PR, RZ, 0x1 ;  /* 0x00000001ff337803 */ /* 0x000fd20000000000 */
[----:B------:R-:W3:Y:S01]  /*02b0*/  @!P0 LDG.E R37, desc[UR8][R6.64+0x1c] ;  /* 0x00001c0806258981 */ /* 0x000ee2000c1e1900 */
[----:B------:R-:W-:Y:S02]  /*02c0*/  ISETP.GE.AND P0, PT, R5, UR4, PT ;  /* 0x0000000405007c0c */ /* 0x000fe4000bf06270 */
[----:B------:R-:W0:Y:S02]  /*02d0*/  LDC.64 R4, c[0x0][0x390] ;  /* 0x0000e400ff047b82 */ /* 0x000e240000000a00 */
[----:B------:R-:W-:-:S09]  /*02e0*/  P2R R52, PR, RZ, 0x1 ;  /* 0x00000001ff347803 */ /* 0x000fd20000000000 */
[----:B------:R-:W3:Y:S01]  /*02f0*/  @!P0 LDG.E R38, desc[UR8][R6.64+0x20] ;  /* 0x0000200806268981 */ /* 0x000ee2000c1e1900 */
[----:B------:R-:W-:-:S04]  /*0300*/  ISETP.GE.AND P0, PT, R29, UR4, PT ;  /* 0x000000041d007c0c */ /* 0x000fc8000bf06270 */
[----:B------:R-:W-:-:S09]  /*0310*/  P2R R53, PR, RZ, 0x1 ;  /* 0x00000001ff357803 */ /* 0x000fd20000000000 */
[----:B------:R-:W3:Y:S01]  /*0320*/  @!P0 LDG.E R39, desc[UR8][R6.64+0x24] ;  /* 0x0000240806278981 */ /* 0x000ee2000c1e1900 */
[----:B------:R-:W-:Y:S01]  /*0330*/  ISETP.GE.AND P0, PT, R30, UR4, PT ;  /* 0x000000041e007c0c */ /* 0x000fe2000bf06270 */
[----:B------:R-:W-:-:S05]  /*0340*/  VIADD R30, R9, 0xd ;  /* 0x0000000d091e7836 */ /* 0x000fca0000000000 */
[----:B------:R-:W-:Y:S02]  /*0350*/  ISETP.GE.AND P1, PT, R30, UR4, PT ;  /* 0x000000041e007c0c */ /* 0x000fe4000bf26270 */
[----:B------:R-:W-:Y:S02]  /*0360*/  P2R R54, PR, RZ, 0x1 ;  /* 0x00000001ff367803 */ /* 0x000fe40000000000 */
[----:B------:R-:W-:-:S03]  /*0370*/  P2R R58, PR, RZ, 0x2 ;  /* 0x00000002ff3a7803 */ /* 0x000fc60000000000 */
[----:B------:R-:W3:Y:S01]  /*0380*/  @!P0 LDG.E R40, desc[UR8][R6.64+0x28] ;  /* 0x0000280806288981 */ /* 0x000ee2000c1e1900 */
[----:B------:R-:W-:-:S05]  /*0390*/  ISETP.GE.AND P0, PT, R31, UR4, PT ;  /* 0x000000041f007c0c */ /* 0x000fca000bf06270 */
[----:B------:R-:W3:Y:S01]  /*03a0*/  @!P1 LDG.E R62, desc[UR8][R6.64+0x34] ;  /* 0x00003408063e9981 */ /* 0x000ee2000c1e1900 */
[----:B------:R-:W-:-:S04]  /*03b0*/  ISETP.NE.AND P1, PT, R54, RZ, PT ;  /* 0x000000ff3600720c */ /* 0x000fc80003f25270 */
[----:B------:R-:W-:Y:S02]  /*03c0*/  P2R R57, PR, RZ, 0x2 ;  /* 0x00000002ff397803 */ /* 0x000fe40000000000 */
[----:B------:R-:W-:Y:S01]  /*03d0*/  ISETP.NE.AND P1, PT, R53, RZ, PT ;  /* 0x000000ff3500720c */ /* 0x000fe20003f25270 */
[----:B------:R-:W3:Y:S03]  /*03e0*/  @!P0 LDG.E R41, desc[UR8][R6.64+0x2c] ;  /* 0x00002c0806298981 */ /* 0x000ee6000c1e1900 */
[----:B------:R-:W-:Y:S02]  /*03f0*/  P2R R56, PR, RZ, 0x2 ;  /* 0x00000002ff387803 */ /* 0x000fe40000000000 */
[----:B------:R-:W-:Y:S02]  /*0400*/  ISETP.NE.AND P1, PT, R52, RZ, PT ;  /* 0x000000ff3400720c */ /* 0x000fe40003f25270 */
[----:B------:R-:W-:-:S02]  /*0410*/  P2R R60, PR, RZ, 0x1 ;  /* 0x00000001ff3c7803 */ /* 0x000fc40000000000 */
[----:B------:R-:W-:Y:S02]  /*0420*/  P2R R55, PR, RZ, 0x2 ;  /* 0x00000002ff377803 */ /* 0x000fe40000000000 */
[----:B------:R-:W-:Y:S02]  /*0430*/  ISETP.GE.AND P0, PT, R32, UR4, PT ;  /* 0x0000000420007c0c */ /* 0x000fe4000bf06270 */
[----:B------:R-:W-:Y:S01]  /*0440*/  ISETP.NE.AND P1, PT, R51, RZ, PT ;  /* 0x000000ff3300720c */ /* 0x000fe20003f25270 */
[----:B------:R-:W-:-:S03]  /*0450*/  VIADD R32, R9, 0xf ;  /* 0x0000000f09207836 */ /* 0x000fc60000000000 */
[----:B------:R-:W-:Y:S02]  /*0460*/  P2R R54, PR, RZ, 0x2 ;  /* 0x00000002ff367803 */ /* 0x000fe40000000000 */
[----:B------:R-:W-:Y:S02]  /*0470*/  ISETP.NE.AND P1, PT, R50, RZ, PT ;  /* 0x000000ff3200720c */ /* 0x000fe40003f25270 */
[----:B------:R-:W-:Y:S02]  /*0480*/  ISETP.GE.AND P3, PT, R32, UR4, PT ;  /* 0x0000000420007c0c */ /* 0x000fe4000bf66270 */
[----:B------:R-:W-:Y:S01]  /*0490*/  P2R R53, PR, RZ, 0x2 ;  /* 0x00000002ff357803 */ /* 0x000fe20000000000 */
[----:B------:R-:W3:Y:S01]  /*04a0*/  @!P0 LDG.E R42, desc[UR8][R6.64+0x30] ;  /* 0x00003008062a8981 */ /* 0x000ee2000c1e1900 */
[----:B------:R-:W-:Y:S01]  /*04b0*/  ISETP.NE.AND P1, PT, R49, RZ, PT ;  /* 0x000000ff3100720c */ /* 0x000fe20003f25270 */
[----:B------:R-:W-:-:S03]  /*04c0*/  VIADD R31, R9, 0xe ;  /* 0x0000000e091f7836 */ /* 0x000fc60000000000 */
[----:B------:R-:W-:Y:S01]  /*04d0*/  P2R R51, PR, RZ, 0x2 ;  /* 0x00000002ff337803 */ /* 0x000fe20000000000 */
[C---:B------:R-:W-:Y:S01]  /*04e0*/  VIADD R43, R9.reuse, 0x11 ;  /* 0x00000011092b7836 */ /* 0x040fe20000000000 */
[----:B------:R-:W-:Y:S01]  /*04f0*/  ISETP.NE.AND P1, PT, R48, RZ, PT ;  /* 0x000000ff3000720c */ /* 0x000fe20003f25270 */
[----:B------:R-:W-:Y:S01]  /*0500*/  VIADD R44, R9, 0x12 ;  /* 0x00000012092c7836 */ /* 0x000fe20000000000 */
[----:B------:R-:W-:Y:S02]  /*0510*/  ISETP.GE.AND P2, PT, R31, UR4, PT ;  /* 0x000000041f007c0c */ /* 0x000fe4000bf46270 */
[----:B------:R-:W-:Y:S02]  /*0520*/  P2R R49, PR, RZ, 0x2 ;  /* 0x00000002ff317803 */ /* 0x000fe40000000000 */
[----:B------:R-:W-:Y:S02]  /*0530*/  ISETP.NE.AND P1, PT, R47, RZ, PT ;  /* 0x000000ff2f00720c */ /* 0x000fe40003f25270 */
[----:B------:R-:W-:Y:S01]  /*0540*/  ISETP.GE.AND P4, PT, R33, UR4, PT ;  /* 0x0000000421007c0c */ /* 0x000fe2000bf86270 */
[----:B------:R-:W3:Y:S01]  /*0550*/  @!P3 LDG.E R47, desc[UR8][R6.64+0x3c] ;  /* 0x00003c08062fb981 */ /* 0x000ee2000c1e1900 */
[----:B------:R-:W-:-:S02]  /*0560*/  ISETP.GE.AND P5, PT, R43, UR4, PT ;  /* 0x000000042b007c0c */ /* 0x000fc4000bfa6270 */
[----:B------:R-:W-:Y:S02]  /*0570*/  ISETP.GE.AND P6, PT, R44, UR4, PT ;  /* 0x000000042c007c0c */ /* 0x000fe4000bfc6270 */
[----:B------:R-:W-:Y:S02]  /*0580*/  P2R R48, PR, RZ, 0x2 ;  /* 0x00000002ff307803 */ /* 0x000fe40000000000 */
[----:B------:R-:W-:-:S04]  /*0590*/  ISETP.NE.AND P1, PT, R45, RZ, PT ;  /* 0x000000ff2d00720c */ /* 0x000fc80003f25270 */
[----:B------:R-:W-:Y:S01]  /*05a0*/  P2R R45, PR, RZ, 0x2 ;  /* 0x00000002ff2d7803 */ /* 0x000fe20000000000 */
[----:B0-----:R-:W-:Y:S01]  /*05b0*/  IMAD.WIDE.U32 R4, R9, 0x4, R4 ;  /* 0x0000000409047825 */ /* 0x001fe200078e0004 */
[----:B------:R-:W-:Y:S01]  /*05c0*/  ISETP.NE.AND P1, PT, R46, RZ, PT ;  /* 0x000000ff2e00720c */ /* 0x000fe20003f25270 */
[----:B------:R-:W3:Y:S01]  /*05d0*/  @!P4 LDG.E R50, desc[UR8][R6.64+0x40] ;  /* 0x000040080632c981 */ /* 0x000ee2000c1e1900 */
[----:B------:R-:W-:-:S03]  /*05e0*/  P2R R59, PR, RZ, 0x1 ;  /* 0x00000001ff3b7803 */ /* 0x000fc60000000000 */
[----:B------:R-:W3:Y:S01]  /*05f0*/  @!P2 LDG.E R46, desc[UR8][R6.64+0x38] ;  /* 0x00003808062ea981 */ /* 0x000ee2000c1e1900 */
[----:B------:R-:W-:Y:S01]  /*0600*/  ISETP.GE.AND P0, PT, R9, UR4, PT ;  /* 0x0000000409007c0c */ /* 0x000fe2000bf06270 */
[----:B------:R-:W-:Y:S01]  /*0610*/  IMAD.MOV.U32 R30, RZ, RZ, -0x1 ;  /* 0xffffffffff1e7424 */ /* 0x000fe200078e00ff */
[----:B------:R-:W0:Y:S01]  /*0620*/  S2UR UR6, SR_CgaCtaId ;  /* 0x00000000000679c3 */ /* 0x000e220000008800 */
[----:B------:R-:W3:Y:S01]  /*0630*/  @!P5 LDG.E R9, desc[UR8][R6.64+0x44] ;  /* 0x000044080609d981 */ /* 0x000ee2000c1e1900 */
[----:B------:R-:W-:Y:S01]  /*0640*/  IMAD.MOV.U32 R31, RZ, RZ, -0x1 ;  /* 0xffffffffff1f7424 */ /* 0x000fe200078e00ff */
[----:B------:R-:W1:Y:S02]  /*0650*/  LDCU.64 UR4, c[0x0][0x3a8] ;  /* 0x00007500ff0477ac */ /* 0x000e640008000a00 */
[----:B------:R-:W3:Y:S03]  /*0660*/  @!P6 LDG.E R52, desc[UR8][R6.64+0x48] ;  /* 0x000048080634e981 */ /* 0x000ee6000c1e1900 */
[----:B------:R-:W-:Y:S06]  /*0670*/  BAR.SYNC.DEFER_BLOCKING 0x0 ;  /* 0x0000000000007b1d */ /* 0x000fec0000010000 */
[----:B------:R0:W5:Y:S01]  /*0680*/  @!P1 LDG.E R3, desc[UR8][R4.64+0x4] ;  /* 0x0000040804039981 */ /* 0x000162000c1e1900 */
[----:B------:R-:W-:-:S02]  /*0690*/  IMAD.MOV.U32 R32, RZ, RZ, -0x1 ;  /* 0xffffffffff207424 */ /* 0x000fc400078e00ff */
[----:B------:R-:W-:Y:S01]  /*06a0*/  IMAD.MOV.U32 R33, RZ, RZ, -0x1 ;  /* 0xffffffffff217424 */ /* 0x000fe200078e00ff */
[----:B------:R0:W5:Y:S01]  /*06b0*/  @!P0 LDG.E R2, desc[UR8][R4.64] ;  /* 0x0000000804028981 */ /* 0x000162000c1e1900 */
[----:B--2---:R-:W-:Y:S01]  /*06c0*/  @!P1 LOP3.LUT R30, R8, 0x80000000, RZ, 0x3c, !PT ;  /* 0x80000000081e9812 */ /* 0x004fe200078e3cff */
[----:B------:R-:W-:Y:S01]  /*06d0*/  IMAD.MOV.U32 R29, RZ, RZ, -0x1 ;  /* 0xffffffffff1d7424 */ /* 0x000fe200078e00ff */
[----:B------:R-:W-:Y:S01]  /*06e0*/  ISETP.NE.AND P1, PT, R45, RZ, PT ;  /* 0x000000ff2d00720c */ /* 0x000fe20003f25270 */
[----:B------:R2:W5:Y:S01]  /*06f0*/  @!P2 LDG.E R24, desc[UR8][R4.64+0x38] ;  /* 0x000038080418a981 */ /* 0x000562000c1e1900 */
[----:B-1----:R-:W-:-:S03]  /*0700*/  UIADD3 UR7, UPT, UPT, UR4, 0x6, URZ ;  /* 0x0000000604077890 */ /* 0x002fc6000fffe0ff */
[----:B------:R2:W5:Y:S01]  /*0710*/  @!P3 LDG.E R25, desc[UR8][R4.64+0x3c] ;  /* 0x00003c080419b981 */ /* 0x000562000c1e1900 */
[----:B------:R-:W-:-:S03]  /*0720*/  UIADD3 UR5, UPT, UPT, -UR4, UR5, URZ ;  /* 0x0000000504057290 */ /* 0x000fc6000fffe1ff */
[----:B------:R2:W5:Y:S04]  /*0730*/  @!P4 LDG.E R26, desc[UR8][R4.64+0x40] ;  /* 0x00004008041ac981 */ /* 0x000568000c1e1900 */
[----:B----4-:R-:W-:Y:S01]  /*0740*/  @!P1 LOP3.LUT R31, R10, 0x80000000, RZ, 0x3c, !PT ;  /* 0x800000000a1f9812 */ /* 0x010fe200078e3cff */
[----:B------:R2:W5:Y:S01]  /*0750*/  @!P1 LDG.E R12, desc[UR8][R4.64+0x8] ;  /* 0x00000808040c9981 */ /* 0x000562000c1e1900 */
[----:B------:R-:W-:-:S03]  /*0760*/  ISETP.NE.AND P1, PT, R48, RZ, PT ;  /* 0x000000ff3000720c */ /* 0x000fc60003f25270 */
[----:B------:R2:W5:Y:S04]  /*0770*/  @!P5 LDG.E R27, desc[UR8][R4.64+0x44] ;  /* 0x00004408041bd981 */ /* 0x000568000c1e1900 */
[----:B------:R2:W5:Y:S06]  /*0780*/  @!P6 LDG.E R28, desc[UR8][R4.64+0x48] ;  /* 0x00004808041ce981 */ /* 0x00056c000c1e1900 */
[----:B---3--:R-:W-:Y:S01]  /*0790*/  @!P1 LOP3.LUT R32, R11, 0x80000000, RZ, 0x3c, !PT ;  /* 0x800000000b209812 */ /* 0x008fe200078e3cff */
[----:B------:R2:W5:Y:S01]  /*07a0*/  @!P1 LDG.E R13, desc[UR8][R4.64+0xc] ;  /* 0x00000c08040d9981 */ /* 0x000562000c1e1900 */
[----:B------:R-:W-:-:S13]  /*07b0*/  ISETP.NE.AND P1, PT, R49, RZ, PT ;  /* 0x000000ff3100720c */ /* 0x000fda0003f25270 */
[----:B------:R-:W-:Y:S01]  /*07c0*/  @!P1 LOP3.LUT R33, R34, 0x80000000, RZ, 0x3c, !PT ;  /* 0x8000000022219812 */ /* 0x000fe200078e3cff */
[----:B------:R2:W5:Y:S01]  /*07d0*/  @!P1 LDG.E R14, desc[UR8][R4.64+0x10] ;  /* 0x00001008040e9981 */ /* 0x000562000c1e1900 */
[----:B------:R-:W-:Y:S01]  /*07e0*/  ISETP.NE.AND P1, PT, R51, RZ, PT ;  /* 0x000000ff3300720c */ /* 0x000fe20003f25270 */
[----:B------:R-:W-:-:S12]  /*07f0*/  IMAD.MOV.U32 R34, RZ, RZ, -0x1 ;  /* 0xffffffffff227424 */ /* 0x000fd800078e00ff */
        /* <DEDUP_REMOVED lines=15> */
[----:B------:R-:W-:Y:S01]  /*08f0*/  IMAD.MOV.U32 R38, RZ, RZ, -0x1 ;  /* 0xffffffffff267424 */ /* 0x000fe200078e00ff */
[----:B------:R-:W-:Y:S02]  /*0900*/  @!P0 LOP3.LUT R29, R61, 0x80000000, RZ, 0x3c, !PT ;  /* 0x800000003d1d8812 */ /* 0x000fe400078e3cff */
[----:B------:R-:W-:-:S09]  /*0910*/  ISETP.NE.AND P0, PT, R60, RZ, PT ;  /* 0x000000ff3c00720c */ /* 0x000fd20003f05270 */
[----:B------:R-:W-:Y:S01]  /*0920*/  @!P1 LOP3.LUT R38, R39, 0x80000000, RZ, 0x3c, !PT ;  /* 0x8000000027269812 */ /* 0x000fe200078e3cff */
[----:B------:R2:W5:Y:S01]  /*0930*/  @!P1 LDG.E R19, desc[UR8][R4.64+0x24] ;  /* 0x0000240804139981 */ /* 0x000562000c1e1900 */
[----:B------:R-:W-:Y:S01]  /*0940*/  ISETP.NE.AND P1, PT, R57, RZ, PT ;  /* 0x000000ff3900720c */ /* 0x000fe20003f25270 */
[----:B------:R-:W-:Y:S02]  /*0950*/  IMAD.MOV.U32 R39, RZ, RZ, -0x1 ;  /* 0xffffffffff277424 */ /* 0x000fe400078e00ff */
[----:B------:R2:W5:Y:S10]  /*0960*/  @!P0 LDG.E R21, desc[UR8][R4.64+0x2c] ;  /* 0x00002c0804158981 */ /* 0x000574000c1e1900 */
[----:B------:R-:W-:Y:S01]  /*0970*/  @!P1 LOP3.LUT R39, R40, 0x80000000, RZ, 0x3c, !PT ;  /* 0x8000000028279812 */ /* 0x000fe200078e3cff */
[----:B------:R-:W-:Y:S01]  /*0980*/  IMAD.MOV.U32 R40, RZ, RZ, -0x1 ;  /* 0xffffffffff287424 */ /* 0x000fe200078e00ff */
[----:B------:R2:W5:Y:S01]  /*0990*/  @!P1 LDG.E R20, desc[UR8][R4.64+0x28] ;  /* 0x0000280804149981 */ /* 0x000562000c1e1900 */
[----:B------:R-:W-:-:S02]  /*09a0*/  @!P0 LOP3.LUT R40, R41, 0x80000000, RZ, 0x3c, !PT ;  /* 0x8000000029288812 */ /* 0x000fc400078e3cff */
[----:B------:R-:W-:Y:S02]  /*09b0*/  ISETP.NE.AND P1, PT, R58, RZ, PT ;  /* 0x000000ff3a00720c */ /* 0x000fe40003f25270 */
[----:B------:R-:W-:Y:S01]  /*09c0*/  ISETP.NE.AND P0, PT, R59, RZ, PT ;  /* 0x000000ff3b00720c */ /* 0x000fe20003f05270 */
[----:B------:R-:W-:Y:S01]  /*09d0*/  IMAD.MOV.U32 R41, RZ, RZ, -0x1 ;  /* 0xffffffffff297424 */ /* 0x000fe200078e00ff */
[----:B------:R-:W-:Y:S02]  /*09e0*/  UMOV UR4, 0x400 ;  /* 0x0000040000047882 */ /* 0x000fe40000000000 */
[----:B0-----:R-:W-:-:S07]  /*09f0*/  ULEA UR4, UR6, UR4, 0x18 ;  /* 0x0000000406047291 */ /* 0x001fce000f8ec0ff */
[----:B------:R2:W5:Y:S02]  /*0a00*/  @!P1 LDG.E R23, desc[UR8][R4.64+0x34] ;  /* 0x0000340804179981 */ /* 0x000564000c1e1900 */
[----:B------:R-:W-:Y:S02]  /*0a10*/  @!P0 LOP3.LUT R41, R42, 0x80000000, RZ, 0x3c, !PT ;  /* 0x800000002a298812 */ /* 0x000fe400078e3cff */
[----:B------:R2:W5:Y:S01]  /*0a20*/  @!P0 LDG.E R22, desc[UR8][R4.64+0x30] ;  /* 0x0000300804168981 */ /* 0x000562000c1e1900 */
[----:B------:R-:W0:Y:S01]  /*0a30*/  S2R R42, SR_LANEID ;  /* 0x00000000002a7919 */ /* 0x000e220000000000 */
[----:B------:R-:W-:Y:S01]  /*0a40*/  IMAD.MOV.U32 R45, RZ, RZ, -0x1 ;  /* 0xffffffffff2d7424 */ /* 0x000fe200078e00ff */
[----:B------:R-:W-:Y:S02]  /*0a50*/  @!P3 LOP3.LUT R45, R47, 0x80000000, RZ, 0x3c, !PT ;  /* 0x800000002f2db812 */ /* 0x000fe400078e3cff */
[----:B------:R-:W-:Y:S01]  /*0a60*/  LEA R47, R0, UR4, 0x2 ;  /* 0x00000004002f7c11 */ /* 0x000fe2000f8e10ff */
[----:B------:R-:W-:Y:S01]  /*0a70*/  IMAD.MOV.U32 R44, RZ, RZ, -0x1 ;  /* 0xffffffffff2c7424 */ /* 0x000fe200078e00ff */
[----:B------:R-:W-:-:S02]  /*0a80*/  SHF.R.U32.HI R124, RZ, 0x5, R0 ;  /* 0x00000005ff7c7819 */ /* 0x000fc40000011600 */
[----:B------:R-:W-:Y:S01]  /*0a90*/  @!P2 LOP3.LUT R44, R46, 0x80000000, RZ, 0x3c, !PT ;  /* 0x800000002e2ca812 */ /* 0x000fe200078e3cff */
[----:B------:R-:W-:Y:S02]  /*0aa0*/  IMAD R51, R0, 0x80, R47 ;  /* 0x0000008000337824 */ /* 0x000fe400078e022f */
[----:B------:R-:W-:Y:S01]  /*0ab0*/  IMAD.MOV.U32 R46, RZ, RZ, -0x1 ;  /* 0xffffffffff2e7424 */ /* 0x000fe200078e00ff */
[----:B------:R-:W-:Y:S01]  /*0ac0*/  @!P4 LOP3.LUT R46, R50, 0x80000000, RZ, 0x3c, !PT ;  /* 0x80000000322ec812 */ /* 0x000fe200078e3cff */
[----:B------:R-:W-:Y:S01]  /*0ad0*/  IMAD.MOV.U32 R43, RZ, RZ, -0x1 ;  /* 0xffffffffff2b7424 */ /* 0x000fe200078e00ff */
[----:B------:R-:W-:Y:S01]  /*0ae0*/  @!P1 LOP3.LUT R43, R62, 0x80000000, RZ, 0x3c, !PT ;  /* 0x800000003e2b9812 */ /* 0x000fe200078e3cff */
[----:B------:R-:W-:Y:S01]  /*0af0*/  IMAD.MOV.U32 R48, RZ, RZ, -0x1 ;  /* 0xffffffffff307424 */ /* 0x000fe200078e00ff */
[----:B------:R-:W-:Y:S01]  /*0b00*/  @!P5 LOP3.LUT R48, R9, 0x80000000, RZ, 0x3c, !PT ;  /* 0x800000000930d812 */ /* 0x000fe200078e3cff */
[----:B------:R-:W-:Y:S01]  /*0b10*/  IMAD.MOV.U32 R49, RZ, RZ, -0x1 ;  /* 0xffffffffff317424 */ /* 0x000fe200078e00ff */
[----:B------:R-:W-:Y:S01]  /*0b20*/  @!P6 LOP3.LUT R49, R52, 0x80000000, RZ, 0x3c, !PT ;  /* 0x800000003431e812 */ /* 0x000fe200078e3cff */
[----:B------:R-:W-:Y:S01]  /*0b30*/  IMAD R53, R0, -0x38, R51 ;  /* 0xffffffc800357824 */ /* 0x000fe200078e0233 */
[----:B------:R-:W-:Y:S01]  /*0b40*/  LEA R50, R124, UR4, 0x2 ;  /* 0x000000047c327c11 */ /* 0x000fe2000f8e10ff */
[----:B--2---:R-:W-:Y:S06]  /*0b50*/  BAR.SYNC.DEFER_BLOCKING 0x0 ;  /* 0x0000000000007b1d */ /* 0x004fec0000010000 */
.L_x_222:
[----:B------:R-:W-:Y:S01]  /*0b60*/  UISETP.LT.AND UP0, UPT, UR5, 0x6, UPT ;  /* 0x000000060500788c */ /* 0x000fe2000bf01270 */
[----:B------:R-:W-:Y:S01]  /*0b70*/  STS [R47], RZ ;  /* 0x000000ff2f007388 */ /* 0x000fe20000000800 */
[----:B------:R-:W-:Y:S01]  /*0b80*/  UIADD3 UR6, UPT, UPT, UR7, -0x6, URZ ;  /* 0xfffffffa07067890 */ /* 0x000fe2000fffe0ff */
[----:B0-----:R-:W-:Y:S01]  /*0b90*/  ISETP.NE.AND P1, PT, R42, 0x1f, PT ;  /* 0x0000001f2a00780c */ /* 0x001fe20003f25270 */
[----:B------:R-:W-:Y:S01]  /*0ba0*/  USEL UR4, UR5, 0x6, UP0 ;  /* 0x0000000605047887 */ /* 0x000fe20008000000 */
[----:B------:R-:W-:Y:S01]  /*0bb0*/  STS [R47+0x400], RZ ;  /* 0x000400ff2f007388 */ /* 0x000fe20000000800 */
[C---:B------:R-:W-:Y:S01]  /*0bc0*/  ISETP.NE.AND P2, PT, R124.reuse, 0x6, PT ;  /* 0x000000067c00780c */ /* 0x040fe20003f45270 */
[----:B------:R-:W-:Y:S01]  /*0bd0*/  UISETP.GE.AND UP0, UPT, UR7, UR10, UPT ;  /* 0x0000000a0700728c */ /* 0x000fe2000bf06270 */
[----:B-1----:R-:W-:Y:S01]  /*0be0*/  SHF.R.U32.HI R4, RZ, UR6, R29 ;  /* 0x00000006ff047c19 */ /* 0x002fe2000801161d */
[----:B------:R-:W-:Y:S01]  /*0bf0*/  UBMSK UR4, URZ, UR4 ;  /* 0x00000004ff04729b */ /* 0x000fe20008000000 */
[----:B------:R-:W-:Y:S01]  /*0c00*/  STS [R47+0x800], RZ ;  /* 0x000800ff2f007388 */ /* 0x000fe20000000800 */
[----:B------:R-:W-:-:S03]  /*0c10*/  ISETP.NE.AND P3, PT, R124, 0x7, PT ;  /* 0x000000077c00780c */ /* 0x000fc60003f65270 */
[----:B------:R-:W-:Y:S01]  /*0c20*/  STS [R47+0xc00], RZ ;  /* 0x000c00ff2f007388 */ /* 0x000fe20000000800 */
[----:B------:R-:W-:-:S03]  /*0c30*/  LOP3.LUT R4, R4, UR4, RZ, 0xc0, !PT ;  /* 0x0000000404047c12 */ /* 0x000fc6000f8ec0ff */
[----:B------:R-:W-:Y:S02]  /*0c40*/  STS [R47+0x1000], RZ ;  /* 0x001000ff2f007388 */ /* 0x000fe40000000800 */
[----:B------:R-:W-:Y:S01]  /*0c50*/  IMAD.SHL.U32 R5, R4, 0x400, RZ ;  /* 0x0000040004057824 */ /* 0x000fe200078e00ff */
[----:B------:R-:W-:Y:S01]  /*0c60*/  SHF.R.U32.HI R4, RZ, 0x4, R4 ;  /* 0x00000004ff047819 */ /* 0x000fe20000011604 */
[----:B------:R-:W-:Y:S03]  /*0c70*/  STS [R47+0x1400], RZ ;  /* 0x001400ff2f007388 */ /* 0x000fe60000000800 */
[----:B------:R-:W-:Y:S01]  /*0c80*/  LOP3.LUT R54, R5, 0x7c00, RZ, 0xc0, !PT ;  /* 0x00007c0005367812 */ /* 0x000fe200078ec0ff */
[----:B------:R-:W-:Y:S01]  /*0c90*/  STS [R47+0x1800], RZ ;  /* 0x001800ff2f007388 */ /* 0x000fe20000000800 */
[----:B------:R-:W-:-:S03]  /*0ca0*/  LOP3.LUT R4, R4, 0xffffffe, RZ, 0xc0, !PT ;  /* 0x0ffffffe04047812 */ /* 0x000fc600078ec0ff */
[----:B------:R-:W-:Y:S01]  /*0cb0*/  STS [R47+0x1c00], RZ ;  /* 0x001c00ff2f007388 */ /* 0x000fe20000000800 */
[----:B------:R-:W-:Y:S02]  /*0cc0*/  IADD3 R54, PT, PT, R4, R47, R54 ;  /* 0x0000002f04367210 */ /* 0x000fe40007ffe036 */
[----:B------:R-:W-:Y:S01]  /*0cd0*/  SHF.R.U32.HI R4, RZ, UR6, R30 ;  /* 0x00000006ff047c19 */ /* 0x000fe2000801161e */
[----:B------:R-:W-:Y:S03]  /*0ce0*/  STS [R47+0x2000], RZ ;  /* 0x002000ff2f007388 */ /* 0x000fe60000000800 */
[----:B------:R-:W-:Y:S01]  /*0cf0*/  LOP3.LUT R4, R4, UR4, RZ, 0xc0, !PT ;  /* 0x0000000404047c12 */ /* 0x000fe2000f8ec0ff */
[----:B------:R-:W-:Y:S04]  /*0d00*/  STS [R47+0x2400], RZ ;  /* 0x002400ff2f007388 */ /* 0x000fe80000000800 */
[----:B------:R-:W-:Y:S01]  /*0d10*/  STS [R47+0x2800], RZ ;  /* 0x002800ff2f007388 */ /* 0x000fe20000000800 */
[----:B------:R-:W-:Y:S01]  /*0d20*/  IMAD.SHL.U32 R5, R4, 0x400, RZ ;  /* 0x0000040004057824 */ /* 0x000fe200078e00ff */
[----:B------:R-:W-:-:S02]  /*0d30*/  SHF.R.U32.HI R4, RZ, 0x4, R4 ;  /* 0x00000004ff047819 */ /* 0x000fc40000011604 */
[----:B------:R-:W-:Y:S02]  /*0d40*/  STS [R47+0x2c00], RZ ;  /* 0x002c00ff2f007388 */ /* 0x000fe40000000800 */
[----:B------:R-:W-:Y:S02]  /*0d50*/  LOP3.LUT R56, R5, 0x7c00, RZ, 0xc0, !PT ;  /* 0x00007c0005387812 */ /* 0x000fe400078ec0ff */
        /* <DEDUP_REMOVED lines=32> */
[----:B------:R-:W0:Y:S02]  /*0f60*/  LDS.U16 R52, [R54] ;  /* 0x0000000036347984 */ /* 0x000e240000000400 */
[----:B0-----:R-:W-:-:S05]  /*0f70*/  VIADD R5, R52, 0x1 ;  /* 0x0000000134057836 */ /* 0x001fca0000000000 */
[----:B------:R0:W-:Y:S04]  /*0f80*/  STS.U16 [R54], R5 ;  /* 0x0000000536007388 */ /* 0x0001e80000000400 */
[----:B------:R-:W1:Y:S01]  /*0f90*/  LDS.U16 R57, [R56] ;  /* 0x0000000038397984 */ /* 0x000e620000000400 */
[----:B0-----:R-:W-:Y:S01]  /*0fa0*/  IMAD.SHL.U32 R5, R4, 0x400, RZ ;  /* 0x0000040004057824 */ /* 0x001fe200078e00ff */
[----:B------:R-:W-:-:S04]  /*0fb0*/  SHF.R.U32.HI R4, RZ, 0x4, R4 ;  /* 0x00000004ff047819 */ /* 0x000fc80000011604 */
[----:B------:R-:W-:Y:S02]  /*0fc0*/  LOP3.LUT R60, R5, 0x7c00, RZ, 0xc0, !PT ;  /* 0x00007c00053c7812 */ /* 0x000fe400078ec0ff */
[----:B------:R-:W-:-:S04]  /*0fd0*/  LOP3.LUT R4, R4, 0xffffffe, RZ, 0xc0, !PT ;  /* 0x0ffffffe04047812 */ /* 0x000fc800078ec0ff */
[----:B------:R-:W-:Y:S02]  /*0fe0*/  IADD3 R60, PT, PT, R4, R47, R60 ;  /* 0x0000002f043c7210 */ /* 0x000fe40007ffe03c */
[----:B------:R-:W-:-:S04]  /*0ff0*/  SHF.R.U32.HI R4, RZ, UR6, R33 ;  /* 0x00000006ff047c19 */ /* 0x000fc80008011621 */
[----:B------:R-:W-:-:S05]  /*1000*/  LOP3.LUT R4, R4, UR4, RZ, 0xc0, !PT ;  /* 0x0000000404047c12 */ /* 0x000fca000f8ec0ff */
[----:B------:R-:W-:Y:S01]  /*1010*/  IMAD.SHL.U32 R6, R4, 0x400, RZ ;  /* 0x0000040004067824 */ /* 0x000fe200078e00ff */
[----:B------:R-:W-:-:S04]  /*1020*/  SHF.R.U32.HI R4, RZ, 0x4, R4 ;  /* 0x00000004ff047819 */ /* 0x000fc80000011604 */
[----:B------:R-:W-:Y:S02]  /*1030*/  LOP3.LUT R6, R6, 0x7c00, RZ, 0xc0, !PT ;  /* 0x00007c0006067812 */ /* 0x000fe400078ec0ff */
[----:B------:R-:W-:-:S04]  /*1040*/  LOP3.LUT R4, R4, 0xffffffe, RZ, 0xc0, !PT ;  /* 0x0ffffffe04047812 */ /* 0x000fc800078ec0ff */
[----:B------:R-:W-:Y:S01]  /*1050*/  IADD3 R62, PT, PT, R4, R47, R6 ;  /* 0x0000002f043e7210 */ /* 0x000fe20007ffe006 */
[----:B-1----:R-:W-:Y:S01]  /*1060*/  VIADD R7, R57, 0x1 ;  /* 0x0000000139077836 */ /* 0x002fe20000000000 */
[----:B------:R-:W-:-:S04]  /*1070*/  SHF.R.U32.HI R4, RZ, UR6, R34 ;  /* 0x00000006ff047c19 */ /* 0x000fc80008011622 */
[----:B------:R-:W-:Y:S01]  /*1080*/  STS.U16 [R56], R7 ;  /* 0x0000000738007388 */ /* 0x000fe20000000400 */
[----:B------:R-:W-:-:S03]  /*1090*/  LOP3.LUT R4, R4, UR4, RZ, 0xc0, !PT ;  /* 0x0000000404047c12 */ /* 0x000fc6000f8ec0ff */
        /* <DEDUP_REMOVED lines=129> */
[----:B------:R-:W-:Y:S01]  /*18b0*/  SHF.R.U32.HI R4, RZ, UR6, R49 ;  /* 0x00000006ff047c19 */ /* 0x000fe20008011631 */
[----:B------:R-:W0:Y:S03]  /*18c0*/  S2UR UR6, SR_CgaCtaId ;  /* 0x00000000000679c3 */ /* 0x000e260000008800 */
[----:B------:R-:W-:Y:S01]  /*18d0*/  LOP3.LUT R4, R4, UR4, RZ, 0xc0, !PT ;  /* 0x0000000404047c12 */ /* 0x000fe2000f8ec0ff */
[----:B------:R-:W-:-:S04]  /*18e0*/  UMOV UR4, 0x400 ;  /* 0x0000040000047882 */ /* 0x000fc80000000000 */
[----:B------:R-:W-:Y:S01]  /*18f0*/  IMAD.SHL.U32 R6, R4, 0x400, RZ ;  /* 0x0000040004067824 */ /* 0x000fe200078e00ff */
[----:B------:R-:W-:-:S04]  /*1900*/  SHF.R.U32.HI R4, RZ, 0x4, R4 ;  /* 0x00000004ff047819 */ /* 0x000fc80000011604 */
[----:B------:R-:W-:Y:S02]  /*1910*/  LOP3.LUT R6, R6, 0x7c00, RZ, 0xc0, !PT ;  /* 0x00007c0006067812 */ /* 0x000fe400078ec0ff */
[----:B------:R-:W-:-:S04]  /*1920*/  LOP3.LUT R4, R4, 0xffffffe, RZ, 0xc0, !PT ;  /* 0x0ffffffe04047812 */ /* 0x000fc800078ec0ff */
[----:B------:R-:W-:Y:S01]  /*1930*/  IADD3 R90, PT, PT, R4, R47, R6 ;  /* 0x0000002f045a7210 */ /* 0x000fe20007ffe006 */
[----:B-1----:R-:W-:Y:S01]  /*1940*/  VIADD R7, R85, 0x1 ;  /* 0x0000000155077836 */ /* 0x002fe20000000000 */
[----:B0-----:R-:W-:-:S04]  /*1950*/  ULEA UR4, UR6, UR4, 0x18 ;  /* 0x0000000406047291 */ /* 0x001fc8000f8ec0ff */
[----:B------:R-:W-:Y:S04]  /*1960*/  STS.U16 [R84], R7 ;  /* 0x0000000754007388 */ /* 0x000fe80000000400 */
[----:B------:R-:W0:Y:S02]  /*1970*/  LDS.U16 R87, [R86] ;  /* 0x0000000056577984 */ /* 0x000e240000000400 */
[----:B0-----:R-:W-:-:S05]  /*1980*/  VIADD R5, R87, 0x1 ;  /* 0x0000000157057836 */ /* 0x001fca0000000000 */
[----:B------:R-:W-:Y:S04]  /*1990*/  STS.U16 [R86], R5 ;  /* 0x0000000556007388 */ /* 0x000fe80000000400 */
[----:B------:R-:W0:Y:S02]  /*19a0*/  LDS.U16 R89, [R88] ;  /* 0x0000000058597984 */ /* 0x000e240000000400 */
[----:B0-----:R-:W-:-:S05]  /*19b0*/  VIADD R7, R89, 0x1 ;  /* 0x0000000159077836 */ /* 0x001fca0000000000 */
[----:B------:R-:W-:Y:S04]  /*19c0*/  STS.U16 [R88], R7 ;  /* 0x0000000758007388 */ /* 0x000fe80000000400 */
[----:B------:R-:W0:Y:S02]  /*19d0*/  LDS.U16 R91, [R90] ;  /* 0x000000005a5b7984 */ /* 0x000e240000000400 */
[----:B0-----:R-:W-:-:S05]  /*19e0*/  VIADD R5, R91, 0x1 ;  /* 0x000000015b057836 */ /* 0x001fca0000000000 */
[----:B------:R-:W-:Y:S01]  /*19f0*/  STS.U16 [R90], R5 ;  /* 0x000000055a007388 */ /* 0x000fe20000000400 */
[----:B------:R-:W-:Y:S06]  /*1a00*/  BAR.SYNC.DEFER_BLOCKING 0x0 ;  /* 0x0000000000007b1d */ /* 0x000fec0000010000 */
[----:B------:R-:W-:Y:S04]  /*1a10*/  LDS R92, [R51] ;  /* 0x00000000335c7984 */ /* 0x000fe80000000800 */
[----:B------:R-:W0:Y:S04]  /*1a20*/  LDS R93, [R51+0x4] ;  /* 0x00000400335d7984 */ /* 0x000e280000000800 */
[----:B------:R-:W1:Y:S04]  /*1a30*/  LDS R94, [R51+0x8] ;  /* 0x00000800335e7984 */ /* 0x000e680000000800 */
[----:B------:R-:W2:Y:S04]  /*1a40*/  LDS R95, [R51+0xc] ;  /* 0x00000c00335f7984 */ /* 0x000ea80000000800 */
[----:B------:R-:W3:Y:S04]  /*1a50*/  LDS R96, [R51+0x10] ;  /* 0x0000100033607984 */ /* 0x000ee80000000800 */
[----:B------:R-:W4:Y:S04]  /*1a60*/  LDS R97, [R51+0x14] ;  /* 0x0000140033617984 */ /* 0x000f280000000800 */
[----:B------:R-:W4:Y:S04]  /*1a70*/  LDS R98, [R51+0x18] ;  /* 0x0000180033627984 */ /* 0x000f280000000800 */
[----:B------:R-:W4:Y:S04]  /*1a80*/  LDS R99, [R51+0x1c] ;  /* 0x00001c0033637984 */ /* 0x000f280000000800 */
[----:B------:R-:W4:Y:S04]  /*1a90*/  LDS R100, [R51+0x20] ;  /* 0x0000200033647984 */ /* 0x000f280000000800 */
[----:B------:R-:W4:Y:S04]  /*1aa0*/  LDS R101, [R51+0x24] ;  /* 0x0000240033657984 */ /* 0x000f280000000800 */
[----:B------:R-:W4:Y:S04]  /*1ab0*/  LDS R102, [R51+0x28] ;  /* 0x0000280033667984 */ /* 0x000f280000000800 */
[----:B------:R-:W4:Y:S01]  /*1ac0*/  LDS R103, [R51+0x2c] ;  /* 0x00002c0033677984 */ /* 0x000f220000000800 */
[----:B0-----:R-:W-:-:S03]  /*1ad0*/  IMAD.IADD R93, R92, 0x1, R93 ;  /* 0x000000015c5d7824 */ /* 0x001fc600078e025d */
[----:B------:R-:W0:Y:S01]  /*1ae0*/  LDS R104, [R51+0x30] ;  /* 0x0000300033687984 */ /* 0x000e220000000800 */
[----:B-1----:R-:W-:-:S03]  /*1af0*/  IMAD.IADD R94, R94, 0x1, R93 ;  /* 0x000000015e5e7824 */ /* 0x002fc600078e025d */
[----:B------:R-:W1:Y:S01]  /*1b00*/  LDS R105, [R51+0x34] ;  /* 0x0000340033697984 */ /* 0x000e620000000800 */
[----:B--2---:R-:W-:-:S03]  /*1b10*/  IMAD.IADD R95, R95, 0x1, R94 ;  /* 0x000000015f5f7824 */ /* 0x004fc600078e025e */
[----:B------:R-:W2:Y:S01]  /*1b20*/  LDS R106, [R51+0x38] ;  /* 0x00003800336a7984 */ /* 0x000ea20000000800 */
[----:B---3--:R-:W-:-:S03]  /*1b30*/  IMAD.IADD R96, R96, 0x1, R95 ;  /* 0x0000000160607824 */ /* 0x008fc600078e025f */
[----:B------:R-:W3:Y:S01]  /*1b40*/  LDS R107, [R51+0x3c] ;  /* 0x00003c00336b7984 */ /* 0x000ee20000000800 */
[----:B----4-:R-:W-:-:S03]  /*1b50*/  IMAD.IADD R97, R97, 0x1, R96 ;  /* 0x0000000161617824 */ /* 0x010fc600078e0260 */
[----:B------:R-:W4:Y:S01]  /*1b60*/  LDS R108, [R51+0x40] ;  /* 0x00004000336c7984 */ /* 0x000f220000000800 */
[----:B------:R-:W-:-:S03]  /*1b70*/  IMAD.IADD R98, R98, 0x1, R97 ;  /* 0x0000000162627824 */ /* 0x000fc600078e0261 */
        /* <DEDUP_REMOVED lines=31> */
[----:B------:R-:W-:-:S04]  /*1d70*/  IMAD.IADD R114, R114, 0x1, R113 ;  /* 0x0000000172727824 */ /* 0x000fc800078e0271 */
[----:B0-----:R-:W-:-:S04]  /*1d80*/  IMAD.IADD R115, R115, 0x1, R114 ;  /* 0x0000000173737824 */ /* 0x001fc800078e0272 */
[----:B-1----:R-:W-:-:S04]  /*1d90*/  IMAD.IADD R116, R116, 0x1, R115 ;  /* 0x0000000174747824 */ /* 0x002fc800078e0273 */
[----:B--2---:R-:W-:-:S04]  /*1da0*/  IMAD.IADD R117, R117, 0x1, R116 ;  /* 0x0000000175757824 */ /* 0x004fc800078e0274 */
[----:B---3--:R-:W-:-:S04]  /*1db0*/  IMAD.IADD R118, R118, 0x1, R117 ;  /* 0x0000000176767824 */ /* 0x008fc800078e0275 */
[----:B----4-:R-:W-:-:S04]  /*1dc0*/  IMAD.IADD R119, R119, 0x1, R118 ;  /* 0x0000000177777824 */ /* 0x010fc800078e0276 */
[----:B------:R-:W-:-:S04]  /*1dd0*/  IMAD.IADD R120, R120, 0x1, R119 ;  /* 0x0000000178787824 */ /* 0x000fc800078e0277 */
[----:B------:R-:W-:-:S04]  /*1de0*/  IMAD.IADD R121, R121, 0x1, R120 ;  /* 0x0000000179797824 */ /* 0x000fc800078e0278 */
[----:B------:R-:W-:-:S04]  /*1df0*/  IMAD.IADD R122, R122, 0x1, R121 ;  /* 0x000000017a7a7824 */ /* 0x000fc800078e0279 */
[----:B------:R-:W-:-:S04]  /*1e00*/  IMAD.IADD R123, R123, 0x1, R122 ;  /* 0x000000017b7b7824 */ /* 0x000fc800078e027a */
[----:B------:R-:W-:-:S05]  /*1e10*/  IMAD.IADD R125, R4, 0x1, R123 ;  /* 0x00000001047d7824 */ /* 0x000fca00078e027b */
        /* <DEDUP_REMOVED lines=8> */
[----:B------:R-:W0:Y:S02]  /*1ea0*/  SHFL.UP P0, R126, R127, 0x10, RZ ;  /* 0x060000007f7e7989 */ /* 0x000e2400000000ff */
[----:B0-----:R-:W-:Y:S01]  /*1eb0*/  @P0 IMAD.IADD R126, R127, 0x1, R126 ;  /* 0x000000017f7e0824 */ /* 0x001fe200078e027e */
[----:B------:R-:W-:-:S03]  /*1ec0*/  ISETP.NE.AND P0, PT, R124, 0x1, PT ;  /* 0x000000017c00780c */ /* 0x000fc60003f05270 */
[----:B------:R-:W-:Y:S01]  /*1ed0*/  IMAD.IADD R125, R126, 0x1, -R125 ;  /* 0x000000017e7d7824 */ /* 0x000fe200078e0a7d */
[----:B------:R-:W-:Y:S01]  /*1ee0*/  @!P1 STS [R50+0x8400], R126 ;  /* 0x0084007e32009388 */ /* 0x000fe20000000800 */
[----:B------:R-:W-:Y:S01]  /*1ef0*/  BAR.SYNC.DEFER_BLOCKING 0x0 ;  /* 0x0000000000007b1d */ /* 0x000fe20000010000 */
[----:B------:R-:W-:-:S05]  /*1f00*/  ISETP.NE.AND P1, PT, R124, 0x4, PT ;  /* 0x000000047c00780c */ /* 0x000fca0003f25270 */
[----:B------:R-:W0:Y:S04]  /*1f10*/  LDS.128 R4, [UR4+0x8400] ;  /* 0x00840004ff047984 */ /* 0x000e280008000c00 */
[----:B------:R-:W1:Y:S01]  /*1f20*/  LDS.128 R8, [UR4+0x8410] ;  /* 0x00841004ff087984 */ /* 0x000e620008000c00 */
[C---:B0-----:R-:W-:Y:S01]  /*1f30*/  SEL R55, R4.reuse, R55, !P0 ;  /* 0x0000003704377207 */ /* 0x041fe20004000000 */
[----:B------:R-:W-:Y:S01]  /*1f40*/  IMAD.IADD R5, R4, 0x1, R5 ;  /* 0x0000000104057824 */ /* 0x000fe200078e0205 */
[----:B------:R-:W-:-:S03]  /*1f50*/  ISETP.NE.AND P0, PT, R124, 0x2, PT ;  /* 0x000000027c00780c */ /* 0x000fc60003f05270 */
[----:B------:R-:W-:Y:S01]  /*1f60*/  IMAD.IADD R6, R6, 0x1, R5 ;  /* 0x0000000106067824 */ /* 0x000fe200078e0205 */
[----:B------:R-:W-:Y:S02]  /*1f70*/  SEL R55, R5, R55, !P0 ;  /* 0x0000003705377207 */ /* 0x000fe40004000000 */
[----:B------:R-:W-:Y:S01]  /*1f80*/  ISETP.NE.AND P0, PT, R124, 0x3, PT ;  /* 0x000000037c00780c */ /* 0x000fe20003f05270 */
[----:B------:R-:W-:-:S03]  /*1f90*/  IMAD.IADD R7, R7, 0x1, R6 ;  /* 0x0000000107077824 */ /* 0x000fc600078e0206 */
[----:B------:R-:W-:Y:S01]  /*1fa0*/  SEL R55, R6, R55, !P0 ;  /* 0x0000003706377207 */ /* 0x000fe20004000000 */
[C---:B-1----:R-:W-:Y:S01]  /*1fb0*/  IMAD.IADD R8, R7.reuse, 0x1, R8 ;  /* 0x0000000107087824 */ /* 0x042fe200078e0208 */
[----:B------:R-:W-:Y:S02]  /*1fc0*/  ISETP.NE.AND P0, PT, R124, 0x5, PT ;  /* 0x000000057c00780c */ /* 0x000fe40003f05270 */
[----:B------:R-:W-:Y:S01]  /*1fd0*/  SEL R55, R7, R55, !P1 ;  /* 0x0000003707377207 */ /* 0x000fe20004800000 */
[----:B------:R-:W-:Y:S01]  /*1fe0*/  IMAD.IADD R9, R9, 0x1, R8 ;  /* 0x0000000109097824 */ /* 0x000fe200078e0208 */
[----:B------:R-:W-:Y:S02]  /*1ff0*/  ISETP.NE.AND P1, PT, R42, RZ, PT ;  /* 0x000000ff2a00720c */ /* 0x000fe40003f25270 */
[----:B------:R-:W-:Y:S01]  /*2000*/  SEL R55, R8, R55, !P0 ;  /* 0x0000003708377207 */ /* 0x000fe20004000000 */
[----:B------:R-:W-:Y:S01]  /*2010*/  IMAD.IADD R10, R10, 0x1, R9 ;  /* 0x000000010a0a7824 */ /* 0x000fe200078e0209 */
[----:B------:R-:W-:-:S02]  /*2020*/  ISETP.GT.U32.AND P0, PT, R0, 0x1f, PT ;  /* 0x0000001f0000780c */ /* 0x000fc40003f04070 */
[----:B------:R-:W-:Y:S01]  /*2030*/  SEL R55, R9, R55, !P2 ;  /* 0x0000003709377207 */ /* 0x000fe20005000000 */
[----:B------:R-:W-:Y:S01]  /*2040*/  IMAD.IADD R11, R11, 0x1, R10 ;  /* 0x000000010b0b7824 */ /* 0x000fe200078e020a */
[----:B------:R-:W-:Y:S02]  /*2050*/  ISETP.GT.U32.OR P2, PT, R0, 0x1f, P1 ;  /* 0x0000001f0000780c */ /* 0x000fe40000f44470 */
[----:B------:R-:W-:Y:S02]  /*2060*/  SEL R4, R125, RZ, P1 ;  /* 0x000000ff7d047207 */ /* 0x000fe40000800000 */
[----:B------:R-:W-:-:S05]  /*2070*/  SEL R55, R10, R55, !P3 ;  /* 0x000000370a377207 */ /* 0x000fca0005800000 */
[----:B------:R-:W-:Y:S01]  /*2080*/  @P0 IMAD.IADD R125, R55, 0x1, R4 ;  /* 0x00000001377d0824 */ /* 0x000fe200078e0204 */
[----:B------:R-:W-:-:S03]  /*2090*/  ISETP.NE.AND P0, PT, R0, RZ, PT ;  /* 0x000000ff0000720c */ /* 0x000fc60003f05270 */
[----:B------:R-:W-:-:S05]  /*20a0*/  @!P2 IMAD.U32 R125, R11, 0x10000, RZ ;  /* 0x000100000b7da824 */ /* 0x000fca00078e00ff */
[----:B------:R-:W-:Y:S01]  /*20b0*/  @!P2 STS [UR4+0x8428], R125 ;  /* 0x0084287dff00a988 */ /* 0x000fe20008000804 */
[----:B------:R-:W-:Y:S06]  /*20c0*/  BAR.SYNC.DEFER_BLOCKING 0x0 ;  /* 0x0000000000007b1d */ /* 0x000fec0000010000 */
[----:B------:R-:W0:Y:S02]  /*20d0*/  LDS R4, [UR4+0x8428] ;  /* 0x00842804ff047984 */ /* 0x000e240008000800 */
[----:B0-----:R-:W-:-:S05]  /*20e0*/  SEL R4, R4, RZ, P0 ;  /* 0x000000ff04047207 */ /* 0x001fca0000000000 */
[----:B------:R-:W-:-:S04]  /*20f0*/  IMAD.IADD R4, R4, 0x1, R125 ;  /* 0x0000000104047824 */ /* 0x000fc800078e027d */
[--C-:B------:R-:W-:Y:S01]  /*2100*/  IMAD.IADD R92, R92, 0x1, R4.reuse ;  /* 0x000000015c5c7824 */ /* 0x100fe200078e0204 */
[----:B------:R-:W-:Y:S01]  /*2110*/  STS [R51], R4 ;  /* 0x0000000433007388 */ /* 0x000fe20000000800 */
[--C-:B------:R-:W-:Y:S02]  /*2120*/  IMAD.IADD R6, R93, 0x1, R4.reuse ;  /* 0x000000015d067824 */ /* 0x100fe400078e0204 */
[--C-:B------:R-:W-:Y:S01]  /*2130*/  IMAD.IADD R94, R94, 0x1, R4.reuse ;  /* 0x000000015e5e7824 */ /* 0x100fe200078e0204 */
[----:B------:R-:W-:Y:S01]  /*2140*/  STS [R51+0x4], R92 ;  /* 0x0000045c33007388 */ /* 0x000fe20000000800 */
[--C-:B------:R-:W-:Y:S02]  /*2150*/  IMAD.IADD R8, R95, 0x1, R4.reuse ;  /* 0x000000015f087824 */ /* 0x100fe400078e0204 */
[--C-:B------:R-:W-:Y:S01]  /*2160*/  IMAD.IADD R96, R96, 0x1, R4.reuse ;  /* 0x0000000160607824 */ /* 0x100fe200078e0204 */
[----:B------:R-:W-:Y:S01]  /*2170*/  STS [R51+0x8], R6 ;  /* 0x0000080633007388 */ /* 0x000fe20000000800 */
[----:B------:R-:W-:-:S02]  /*2180*/  IMAD.IADD R10, R97, 0x1, R4 ;  /* 0x00000001610a7824 */ /* 0x000fc400078e0204 */
[--C-:B------:R-:W-:Y:S01]  /*2190*/  IMAD.IADD R98, R98, 0x1, R4.reuse ;  /* 0x0000000162627824 */ /* 0x100fe200078e0204 */
[----:B------:R-:W-:Y:S01]  /*21a0*/  STS [R51+0xc], R94 ;  /* 0x00000c5e33007388 */ /* 0x000fe20000000800 */
        /* <DEDUP_REMOVED lines=36> */
[----:B------:R-:W-:-:S03]  /*23f0*/  IMAD.IADD R150, R123, 0x1, R4 ;  /* 0x000000017b967824 */ /* 0x000fc600078e0204 */
[----:B------:R-:W-:Y:S04]  /*2400*/  STS [R51+0x40], R134 ;  /* 0x0000408633007388 */ /* 0x000fe80000000800 */
        /* <DEDUP_REMOVED lines=15> */
[----:B------:R-:W-:Y:S01]  /*2500*/  STS [R51+0x80], R150 ;  /* 0x0000809633007388 */ /* 0x000fe20000000800 */
[----:B------:R-:W-:Y:S06]  /*2510*/  BAR.SYNC.DEFER_BLOCKING 0x0 ;  /* 0x0000000000007b1d */ /* 0x000fec0000010000 */
[----:B------:R-:W0:Y:S04]  /*2520*/  LDS.U16 R5, [R54] ;  /* 0x0000000036057984 */ /* 0x000e280000000400 */
[----:B------:R-:W1:Y:S04]  /*2530*/  LDS.U16 R56, [R56] ;  /* 0x0000000038387984 */ /* 0x000e680000000400 */
[----:B------:R-:W2:Y:S04]  /*2540*/  LDS.U16 R58, [R58] ;  /* 0x000000003a3a7984 */ /* 0x000ea80000000400 */
[----:B------:R-:W3:Y:S04]  /*2550*/  LDS.U16 R60, [R60] ;  /* 0x000000003c3c7984 */ /* 0x000ee80000000400 */
[----:B------:R-:W4:Y:S04]  /*2560*/  LDS.U16 R62, [R62] ;  /* 0x000000003e3e7984 */ /* 0x000f280000000400 */
[----:B------:R-:W4:Y:S04]  /*2570*/  LDS.U16 R64, [R64] ;  /* 0x0000000040407984 */ /* 0x000f280000000400 */
[----:B------:R-:W4:Y:S04]  /*2580*/  LDS.U16 R66, [R66] ;  /* 0x0000000042427984 */ /* 0x000f280000000400 */
[----:B------:R-:W4:Y:S04]  /*2590*/  LDS.U16 R68, [R68] ;  /* 0x0000000044447984 */ /* 0x000f280000000400 */
[----:B------:R-:W4:Y:S04]  /*25a0*/  LDS.U16 R70, [R70] ;  /* 0x0000000046467984 */ /* 0x000f280000000400 */
[----:B------:R-:W4:Y:S04]  /*25b0*/  LDS.U16 R72, [R72] ;  /* 0x0000000048487984 */ /* 0x000f280000000400 */
[----:B------:R-:W4:Y:S01]  /*25c0*/  LDS.U16 R74, [R74] ;  /* 0x000000004a4a7984 */ /* 0x000f220000000400 */
[----:B0-----:R-:W-:-:S03]  /*25d0*/  IMAD.IADD R5, R52, 0x1, R5 ;  /* 0x0000000134057824 */ /* 0x001fc600078e0205 */
[----:B------:R-:W0:Y:S01]  /*25e0*/  LDS.U16 R76, [R76] ;  /* 0x000000004c4c7984 */ /* 0x000e220000000400 */
[----:B-1----:R-:W-:-:S03]  /*25f0*/  IMAD.IADD R56, R57, 0x1, R56 ;  /* 0x0000000139387824 */ /* 0x002fc600078e0238 */
[----:B------:R-:W1:Y:S01]  /*2600*/  LDS.U16 R78, [R78] ;  /* 0x000000004e4e7984 */ /* 0x000e620000000400 */
[----:B--2---:R-:W-:-:S03]  /*2610*/  IMAD.IADD R58, R59, 0x1, R58 ;  /* 0x000000013b3a7824 */ /* 0x004fc600078e023a */
[----:B------:R-:W2:Y:S01]  /*2620*/  LDS.U16 R80, [R80] ;  /* 0x0000000050507984 */ /* 0x000ea20000000400 */
[----:B---3--:R-:W-:-:S03]  /*2630*/  IMAD.IADD R60, R61, 0x1, R60 ;  /* 0x000000013d3c7824 */ /* 0x008fc600078e023c */
[----:B------:R-:W3:Y:S01]  /*2640*/  LDS.U16 R82, [R82] ;  /* 0x0000000052527984 */ /* 0x000ee20000000400 */
[----:B----4-:R-:W-:-:S03]  /*2650*/  IMAD.IADD R62, R63, 0x1, R62 ;  /* 0x000000013f3e7824 */ /* 0x010fc600078e023e */
[----:B------:R-:W4:Y:S01]  /*2660*/  LDS.U16 R84, [R84] ;  /* 0x0000000054547984 */ /* 0x000f220000000400 */
[----:B------:R-:W-:-:S03]  /*2670*/  IMAD.IADD R64, R65, 0x1, R64 ;  /* 0x0000000141407824 */ /* 0x000fc600078e0240 */
[----:B------:R-:W4:Y:S01]  /*2680*/  LDS.U16 R86, [R86] ;  /* 0x0000000056567984 */ /* 0x000f220000000400 */
[----:B------:R-:W-:-:S03]  /*2690*/  IMAD.IADD R66, R67, 0x1, R66 ;  /* 0x0000000143427824 */ /* 0x000fc600078e0242 */
[----:B------:R-:W4:Y:S01]  /*26a0*/  LDS.U16 R88, [R88] ;  /* 0x0000000058587984 */ /* 0x000f220000000400 */
[----:B------:R-:W-:-:S03]  /*26b0*/  IMAD.IADD R68, R69, 0x1, R68 ;  /* 0x0000000145447824 */ /* 0x000fc600078e0244 */
[----:B------:R-:W4:Y:S01]  /*26c0*/  LDS.U16 R90, [R90] ;  /* 0x000000005a5a7984 */ /* 0x000f220000000400 */
[----:B------:R-:W-:Y:S02]  /*26d0*/  IMAD.IADD R70, R71, 0x1, R70 ;  /* 0x0000000147467824 */ /* 0x000fe400078e0246 */
[----:B------:R-:W-:Y:S02]  /*26e0*/  IMAD.IADD R72, R73, 0x1, R72 ;  /* 0x0000000149487824 */ /* 0x000fe400078e0248 */
[----:B------:R-:W-:Y:S02]  /*26f0*/  IMAD.IADD R74, R75, 0x1, R74 ;  /* 0x000000014b4a7824 */ /* 0x000fe400078e024a */
[----:B0-----:R-:W-:Y:S02]  /*2700*/  IMAD.IADD R76, R77, 0x1, R76 ;  /* 0x000000014d4c7824 */ /* 0x001fe400078e024c */
[----:B-1----:R-:W-:Y:S02]  /*2710*/  IMAD.IADD R78, R79, 0x1, R78 ;  /* 0x000000014f4e7824 */ /* 0x002fe400078e024e */
[----:B--2---:R-:W-:-:S02]  /*2720*/  IMAD.IADD R80, R81, 0x1, R80 ;  /* 0x0000000151507824 */ /* 0x004fc400078e0250 */
[----:B---3--:R-:W-:Y:S02]  /*2730*/  IMAD.IADD R82, R83, 0x1, R82 ;  /* 0x0000000153527824 */ /* 0x008fe400078e0252 */
[----:B----4-:R-:W-:Y:S02]  /*2740*/  IMAD.IADD R84, R85, 0x1, R84 ;  /* 0x0000000155547824 */ /* 0x010fe400078e0254 */
[----:B------:R-:W-:Y:S02]  /*2750*/  IMAD.IADD R86, R87, 0x1, R86 ;  /* 0x0000000157567824 */ /* 0x000fe400078e0256 */
[----:B------:R-:W-:Y:S02]  /*2760*/  IMAD.IADD R88, R89, 0x1, R88 ;  /* 0x0000000159587824 */ /* 0x000fe400078e0258 */
[----:B------:R-:W-:Y:S01]  /*2770*/  IMAD.IADD R90, R91, 0x1, R90 ;  /* 0x000000015b5a7824 */ /* 0x000fe200078e025a */
[----:B------:R-:W-:Y:S06]  /*2780*/  BAR.SYNC.DEFER_BLOCKING 0x0 ;  /* 0x0000000000007b1d */ /* 0x000fec0000010000 */
[----:B------:R-:W-:Y:S05]  /*2790*/  BRA.U UP0, `(.L_x_221) ;  /* 0x0000000500987547 */ /* 0x000fea000b800000 */
[----:B------:R-:W-:Y:S01]  /*27a0*/  LEA R4, R5, UR4, 0x2 ;  /* 0x0000000405047c11 */ /* 0x000fe2000f8e10ff */
[----:B------:R-:W-:Y:S01]  /*27b0*/  UIADD3 UR7, UPT, UPT, UR7, 0x6, URZ ;  /* 0x0000000607077890 */ /* 0x000fe2000fffe0ff */
[----:B------:R-:W-:Y:S01]  /*27c0*/  LEA R5, R56, UR4, 0x2 ;  /* 0x0000000438057c11 */ /* 0x000fe2000f8e10ff */
[----:B------:R-:W-:Y:S01]  /*27d0*/  UIADD3 UR5, UPT, UPT, UR5, -0x6, URZ ;  /* 0xfffffffa05057890 */ /* 0x000fe2000fffe0ff */
[----:B------:R-:W-:Y:S01]  /*27e0*/  LEA R6, R58, UR4, 0x2 ;  /* 0x000000043a067c11 */ /* 0x000fe2000f8e10ff */
[----:B------:R1:W-:Y:S01]  /*27f0*/  STS [R4], R29 ;  /* 0x0000001d04007388 */ /* 0x0003e20000000800 */
[----:B------:R-:W-:Y:S02]  /*2800*/  LEA R7, R60, UR4, 0x2 ;  /* 0x000000043c077c11 */ /* 0x000fe4000f8e10ff */
[----:B------:R-:W-:Y:S01]  /*2810*/  LEA R8, R62, UR4, 0x2 ;  /* 0x000000043e087c11 */ /* 0x000fe2000f8e10ff */
[----:B------:R1:W-:Y:S01]  /*2820*/  STS [R5], R30 ;  /* 0x0000001e05007388 */ /* 0x0003e20000000800 */
[----:B------:R-:W-:-:S02]  /*2830*/  LEA R9, R64, UR4, 0x2 ;  /* 0x0000000440097c11 */ /* 0x000fc4000f8e10ff */
[----:B------:R-:W-:Y:S01]  /*2840*/  LEA R10, R66, UR4, 0x2 ;  /* 0x00000004420a7c11 */ /* 0x000fe2000f8e10ff */
[----:B------:R1:W-:Y:S01]  /*2850*/  STS [R6], R31 ;  /* 0x0000001f06007388 */ /* 0x0003e20000000800 */
[----:B------:R-:W-:Y:S02]  /*2860*/  LEA R11, R68, UR4, 0x2 ;  /* 0x00000004440b7c11 */ /* 0x000fe4000f8e10ff */
        /* <DEDUP_REMOVED lines=16> */
[----:B------:R1:W-:Y:S04]  /*2970*/  STS [R52], R37 ;  /* 0x0000002534007388 */ /* 0x0003e80000000800 */
        /* <DEDUP_REMOVED lines=9> */
[----:B------:R1:W-:Y:S01]  /*2a10*/  STS [R64], R49 ;  /* 0x0000003140007388 */ /* 0x0003e20000000800 */
[----:B------:R-:W-:Y:S06]  /*2a20*/  BAR.SYNC.DEFER_BLOCKING 0x0 ;  /* 0x0000000000007b1d */ /* 0x000fec0000010000 */
[----:B------:R1:W2:Y:S04]  /*2a30*/  LDS R29, [R53] ;  /* 0x00000000351d7984 */ /* 0x0002a80000000800 */
[----:B------:R1:W3:Y:S04]  /*2a40*/  LDS R30, [R53+0x4] ;  /* 0x00000400351e7984 */ /* 0x0002e80000000800 */
[----:B------:R1:W4:Y:S04]  /*2a50*/  LDS R31, [R53+0x8] ;  /* 0x00000800351f7984 */ /* 0x0003280000000800 */
[----:B------:R1:W0:Y:S04]  /*2a60*/  LDS R32, [R53+0xc] ;  /* 0x00000c0035207984 */ /* 0x0002280000000800 */
        /* <DEDUP_REMOVED lines=14> */
[----:B------:R1:W0:Y:S01]  /*2b50*/  LDS R49, [R53+0x48] ;  /* 0x0000480035317984 */ /* 0x0002220000000800 */
[----:B------:R-:W-:Y:S06]  /*2b60*/  BAR.SYNC.DEFER_BLOCKING 0x0 ;  /* 0x0000000000007b1d */ /* 0x000fec0000010000 */
[----:B-----5:R1:W-:Y:S04]  /*2b70*/  STS [R4], R2 ;  /* 0x0000000204007388 */ /* 0x0203e80000000800 */
        /* <DEDUP_REMOVED lines=19> */
[----:B------:R1:W0:Y:S04]  /*2cb0*/  LDS R2, [R53] ;  /* 0x0000000035027984 */ /* 0x0002280000000800 */
        /* <DEDUP_REMOVED lines=19> */
[----:B--234-:R-:W-:Y:S05]  /*2df0*/  BRA `(.L_x_222) ;  /* 0xffffffdc00587947 */ /* 0x01cfea000383ffff */
.L_x_221:
[----:B------:R-:W-:Y:S01]  /*2e00*/  LEA R5, R5, UR4, 0x2 ;  /* 0x0000000405057c11 */ /* 0x000fe2000f8e10ff */
[----:B------:R-:W-:Y:S01]  /*2e10*/  IMAD R53, R0, -0x48, R53 ;  /* 0xffffffb800357824 */ /* 0x000fe200078e0235 */
[----:B------:R-:W-:Y:S01]  /*2e20*/  LEA R56, R56, UR4, 0x2 ;  /* 0x0000000438387c11 */ /* 0x000fe2000f8e10ff */
[----:B------:R-:W0:Y:S01]  /*2e30*/  LDCU.64 UR6, c[0x0][0x3a0] ;  /* 0x00007400ff0677ac */ /* 0x000e220008000a00 */
[----:B------:R-:W-:Y:S01]  /*2e40*/  LEA R58, R58, UR4, 0x2 ;  /* 0x000000043a3a7c11 */ /* 0x000fe2000f8e10ff */
[----:B------:R-:W-:Y:S01]  /*2e50*/  STS [R5], R29 ;  /* 0x0000001d05007388 */ /* 0x000fe20000000800 */
[----:B------:R-:W-:Y:S02]  /*2e60*/  LEA R60, R60, UR4, 0x2 ;  /* 0x000000043c3c7c11 */ /* 0x000fe4000f8e10ff */
[----:B------:R-:W-:Y:S01]  /*2e70*/  LEA R62, R62, UR4, 0x2 ;  /* 0x000000043e3e7c11 */ /* 0x000fe2000f8e10ff */
[----:B------:R-:W-:Y:S01]  /*2e80*/  STS [R56], R30 ;  /* 0x0000001e38007388 */ /* 0x000fe20000000800 */
[----:B------:R-:W-:-:S02]  /*2e90*/  LEA R64, R64, UR4, 0x2 ;  /* 0x0000000440407c11 */ /* 0x000fc4000f8e10ff */
[----:B------:R-:W-:Y:S01]  /*2ea0*/  LEA R66, R66, UR4, 0x2 ;  /* 0x0000000442427c11 */ /* 0x000fe2000f8e10ff */
[----:B------:R-:W-:Y:S01]  /*2eb0*/  STS [R58], R31 ;  /* 0x0000001f3a007388 */ /* 0x000fe20000000800 */
[----:B------:R-:W-:Y:S02]  /*2ec0*/  LEA R68, R68, UR4, 0x2 ;  /* 0x0000000444447c11 */ /* 0x000fe4000f8e10ff */
[----:B------:R-:W-:Y:S01]  /*2ed0*/  LEA R70, R70, UR4, 0x2 ;  /* 0x0000000446467c11 */ /* 0x000fe2000f8e10ff */
[----:B------:R-:W-:Y:S01]  /*2ee0*/  STS [R60], R32 ;  /* 0x000000203c007388 */ /* 0x000fe20000000800 */
[----:B------:R-:W-:Y:S02]  /*2ef0*/  LEA R72, R72, UR4, 0x2 ;  /* 0x0000000448487c11 */ /* 0x000fe4000f8e10ff */
[----:B------:R-:W-:Y:S01]  /*2f00*/  LEA R74, R74, UR4, 0x2 ;  /* 0x000000044a4a7c11 */ /* 0x000fe2000f8e10ff */
[----:B------:R-:W-:Y:S01]  /*2f10*/  STS [R62], R33 ;  /* 0x000000213e007388 */ /* 0x000fe20000000800 */
[----:B------:R-:W-:Y:S01]  /*2f20*/  LEA R76, R76, UR4, 0x2 ;  /* 0x000000044c4c7c11 */ /* 0x000fe2000f8e10ff */
[----:B0-----:R-:W-:Y:S01]  /*2f30*/  IMAD.U32 R4, RZ, RZ, UR7 ;  /* 0x00000007ff047e24 */ /* 0x001fe2000f8e00ff */
        /* <DEDUP_REMOVED lines=11> */
[----:B------:R-:W-:-:S03]  /*2ff0*/  ISETP.LT.U32.AND P2, PT, R0, UR6, PT ;  /* 0x0000000600007c0c */ /* 0x000fc6000bf41070 */
[----:B------:R-:W-:Y:S01]  /*3000*/  STS [R72], R38 ;  /* 0x0000002648007388 */ /* 0x000fe20000000800 */
[----:B------:R-:W-:-:S03]  /*3010*/  ISETP.GT.U32.AND.EX P2, PT, R4, RZ, PT, P2 ;  /* 0x000000ff0400720c */ /* 0x000fc60003f44120 */
[----:B------:R-:W-:Y:S04]  /*3020*/  STS [R74], R39 ;  /* 0x000000274a007388 */ /* 0x000fe80000000800 */
[----:B------:R-:W-:Y:S04]  /*3030*/  STS [R76], R40 ;  /* 0x000000284c007388 */ /* 0x000fe80000000800 */
[----:B------:R-:W-:Y:S04]  /*3040*/  STS [R78], R41 ;  /* 0x000000294e007388 */ /* 0x000fe80000000800 */
[----:B------:R-:W-:Y:S04]  /*3050*/  STS [R80], R43 ;  /* 0x0000002b50007388 */ /* 0x000fe80000000800 */
[----:B------:R-:W-:Y:S04]  /*3060*/  STS [R47], R44 ;  /* 0x0000002c2f007388 */ /* 0x000fe80000000800 */
[----:B------:R-:W-:Y:S04]  /*3070*/  STS [R84], R45 ;  /* 0x0000002d54007388 */ /* 0x000fe80000000800 */
[----:B------:R-:W-:Y:S04]  /*3080*/  STS [R51], R46 ;  /* 0x0000002e33007388 */ /* 0x000fe80000000800 */
[----:B------:R-:W-:Y:S04]  /*3090*/  STS [R88], R48 ;  /* 0x0000003058007388 */ /* 0x000fe80000000800 */
[----:B------:R-:W-:Y:S01]  /*30a0*/  STS [R90], R49 ;  /* 0x000000315a007388 */ /* 0x000fe20000000800 */
[----:B------:R-:W-:Y:S06]  /*30b0*/  BAR.SYNC.DEFER_BLOCKING 0x0 ;  /* 0x0000000000007b1d */ /* 0x000fec0000010000 */
[----:B------:R-:W0:Y:S04]  /*30c0*/  LDS R6, [R53] ;  /* 0x0000000035067984 */ /* 0x000e280000000800 */
[----:B------:R-:W1:Y:S04]  /*30d0*/  LDS R7, [R53+0x400] ;  /* 0x0004000035077984 */ /* 0x000e680000000800 */
[----:B------:R-:W2:Y:S04]  /*30e0*/  LDS R8, [R53+0x800] ;  /* 0x0008000035087984 */ /* 0x000ea80000000800 */
[----:B------:R-:W-:Y:S04]  /*30f0*/  LDS R9, [R53+0xc00] ;  /* 0x000c000035097984 */ /* 0x000fe80000000800 */
[----:B------:R-:W-:Y:S04]  /*3100*/  LDS R10, [R53+0x1000] ;  /* 0x00100000350a7984 */ /* 0x000fe80000000800 */
[----:B------:R-:W-:Y:S04]  /*3110*/  LDS R11, [R53+0x1400] ;  /* 0x00140000350b7984 */ /* 0x000fe80000000800 */
[----:B------:R-:W3:Y:S04]  /*3120*/  LDS R29, [R53+0x1800] ;  /* 0x00180000351d7984 */ /* 0x000ee80000000800 */
[----:B------:R-:W-:Y:S04]  /*3130*/  LDS R30, [R53+0x1c00] ;  /* 0x001c0000351e7984 */ /* 0x000fe80000000800 */
        /* <DEDUP_REMOVED lines=10> */
[----:B------:R-:W-:Y:S01]  /*31e0*/  LDS R41, [R53+0x4800] ;  /* 0x0048000035297984 */ /* 0x000fe20000000800 */
[----:B------:R-:W-:Y:S06]  /*31f0*/  BAR.SYNC.DEFER_BLOCKING 0x0 ;  /* 0x0000000000007b1d */ /* 0x000fec0000010000 */
[----:B-----5:R4:W-:Y:S04]  /*3200*/  STS [R5], R2 ;  /* 0x0000000205007388 */ /* 0x0209e80000000800 */
[----:B------:R0:W-:Y:S04]  /*3210*/  STS [R56], R3 ;  /* 0x0000000338007388 */ /* 0x0001e80000000800 */
[----:B------:R1:W-:Y:S01]  /*3220*/  STS [R58], R12 ;  /* 0x0000000c3a007388 */ /* 0x0003e20000000800 */
[----:B----4-:R-:W4:Y:S03]  /*3230*/  LDC.64 R4, c[0x0][0x398] ;  /* 0x0000e600ff047b82 */ /* 0x010f260000000a00 */
[----:B------:R-:W-:Y:S04]  /*3240*/  STS [R60], R13 ;  /* 0x0000000d3c007388 */ /* 0x000fe80000000800 */
[----:B------:R2:W-:Y:S01]  /*3250*/  STS [R62], R14 ;  /* 0x0000000e3e007388 */ /* 0x0005e20000000800 */
[----:B0-----:R-:W0:Y:S01]  /*3260*/  LDC.64 R2, c[0x0][0x388] ;  /* 0x0000e200ff027b82 */ /* 0x001e220000000a00 */
[----:B-1----:R-:W-:-:S02]  /*3270*/  VIADD R12, R0, 0x100 ;  /* 0x00000100000c7836 */ /* 0x002fc40000000000 */
[----:B------:R-:W-:Y:S04]  /*3280*/  STS [R64], R15 ;  /* 0x0000000f40007388 */ /* 0x000fe80000000800 */
[----:B------:R1:W-:Y:S01]  /*3290*/  STS [R66], R16 ;  /* 0x0000001042007388 */ /* 0x0003e20000000800 */
[----:B------:R-:W-:Y:S01]  /*32a0*/  ISETP.LT.U32.AND P4, PT, R12, UR6, PT ;  /* 0x000000060c007c0c */ /* 0x000fe2000bf81070 */
[C---:B--2---:R-:W-:Y:S01]  /*32b0*/  VIADD R14, R0.reuse, 0x200 ;  /* 0x00000200000e7836 */ /* 0x044fe20000000000 */
[----:B------:R-:W-:Y:S01]  /*32c0*/  LOP3.LUT R12, R0, 0x400, RZ, 0xfc, !PT ;  /* 0x00000400000c7812 */ /* 0x000fe200078efcff */
[----:B------:R-:W-:Y:S03]  /*32d0*/  STS [R68], R17 ;  /* 0x0000001144007388 */ /* 0x000fe60000000800 */
[----:B------:R-:W-:Y:S01]  /*32e0*/  ISETP.LT.U32.AND P3, PT, R14, UR6, PT ;  /* 0x000000060e007c0c */ /* 0x000fe2000bf61070 */
[----:B------:R-:W-:Y:S01]  /*32f0*/  STS [R70], R18 ;  /* 0x0000001246007388 */ /* 0x000fe20000000800 */
[----:B------:R-:W-:Y:S01]  /*3300*/  VIADD R14, R0, 0x500 ;  /* 0x00000500000e7836 */ /* 0x000fe20000000000 */
[----:B------:R-:W-:Y:S01]  /*3310*/  ISETP.LT.U32.AND P0, PT, R12, UR6, PT ;  /* 0x000000060c007c0c */ /* 0x000fe2000bf01070 */
[C---:B-1----:R-:W-:Y:S01]  /*3320*/  VIADD R16, R0.reuse, 0x300 ;  /* 0x0000030000107836 */ /* 0x042fe20000000000 */
[----:B------:R-:W-:Y:S01]  /*3330*/  STS [R72], R19 ;  /* 0x0000001348007388 */ /* 0x000fe20000000800 */
[----:B------:R-:W-:Y:S01]  /*3340*/  VIADD R12, R0, 0x600 ;  /* 0x00000600000c7836 */ /* 0x000fe20000000000 */
[----:B------:R-:W-:Y:S01]  /*3350*/  ISETP.LT.U32.AND P1, PT, R14, UR6, PT ;  /* 0x000000060e007c0c */ /* 0x000fe2000bf21070 */
[----:B------:R-:W-:Y:S01]  /*3360*/  IMAD.U32 R14, RZ, RZ, UR7 ;  /* 0x00000007ff0e7e24 */ /* 0x000fe2000f8e00ff */
[----:B------:R-:W-:Y:S01]  /*3370*/  STS [R74], R20 ;  /* 0x000000144a007388 */ /* 0x000fe20000000800 */
[----:B------:R-:W-:Y:S01]  /*3380*/  ISETP.LT.U32.AND P5, PT, R16, UR6, PT ;  /* 0x0000000610007c0c */ /* 0x000fe2000bfa1070 */
[----:B------:R-:W-:Y:S01]  /*3390*/  IMAD.U32 R16, RZ, RZ, UR7 ;  /* 0x00000007ff107e24 */ /* 0x000fe2000f8e00ff */
[----:B------:R-:W-:Y:S01]  /*33a0*/  ISETP.LT.U32.AND P6, PT, R12, UR6, PT ;  /* 0x000000060c007c0c */ /* 0x000fe2000bfc1070 */
[----:B------:R-:W-:Y:S01]  /*33b0*/  STS [R76], R21 ;  /* 0x000000154c007388 */ /* 0x000fe20000000800 */
[----:B0-----:R-:W-:Y:S01]  /*33c0*/  IMAD.WIDE.U32 R2, R0, 0x4, R2 ;  /* 0x0000000400027825 */ /* 0x001fe200078e0002 */
[----:B------:R-:W-:-:S02]  /*33d0*/  ISETP.GT.U32.AND.EX P3, PT, R14, RZ, PT, P3 ;  /* 0x000000ff0e00720c */ /* 0x000fc40003f64130 */
[----:B------:R-:W-:Y:S01]  /*33e0*/  STS [R78], R22 ;  /* 0x000000164e007388 */ /* 0x000fe20000000800 */
[----:B------:R-:W-:Y:S01]  /*33f0*/  ISETP.GT.U32.AND.EX P4, PT, R16, RZ, PT, P4 ;  /* 0x000000ff1000720c */ /* 0x000fe20003f84140 */
[----:B----4-:R-:W-:Y:S02]  /*3400*/  IMAD.WIDE.U32 R4, R0, 0x4, R4 ;  /* 0x0000000400047825 */ /* 0x010fe400078e0004 */
[----:B------:R0:W-:Y:S02]  /*3410*/  STS [R80], R23 ;  /* 0x0000001750007388 */ /* 0x0001e40000000800 */
[----:B------:R-:W-:Y:S02]  /*3420*/  IMAD.U32 R12, RZ, RZ, UR7 ;  /* 0x00000007ff0c7e24 */ /* 0x000fe4000f8e00ff */
[----:B------:R-:W-:Y:S03]  /*3430*/  STS [R47], R24 ;  /* 0x000000182f007388 */ /* 0x000fe60000000800 */
[----:B------:R-:W-:Y:S01]  /*3440*/  ISETP.GT.U32.AND.EX P5, PT, R12, RZ, PT, P5 ;  /* 0x000000ff0c00720c */ /* 0x000fe20003fa4150 */
[----:B------:R1:W-:Y:S01]  /*3450*/  STS [R84], R25 ;  /* 0x0000001954007388 */ /* 0x0003e20000000800 */
[----:B0-----:R-:W-:Y:S01]  /*3460*/  @P2 LOP3.LUT R23, R6, 0x80000000, RZ, 0x3c, !PT ;  /* 0x8000000006172812 */ /* 0x001fe200078e3cff */
[----:B------:R-:W-:-:S02]  /*3470*/  VIADD R6, R0, 0x700 ;  /* 0x0000070000067836 */ /* 0x000fc40000000000 */
[----:B------:R-:W-:Y:S04]  /*3480*/  STS [R51], R26 ;  /* 0x0000001a33007388 */ /* 0x000fe80000000800 */
[----:B------:R0:W-:Y:S01]  /*3490*/  STS [R88], R27 ;  /* 0x0000001b58007388 */ /* 0x0001e20000000800 */
[----:B-1----:R-:W-:-:S03]  /*34a0*/  @P4 LOP3.LUT R25, R7, 0x80000000, RZ, 0x3c, !PT ;  /* 0x8000000007194812 */ /* 0x002fc600078e3cff */
[----:B------:R-:W-:Y:S01]  /*34b0*/  STS [R90], R28 ;  /* 0x0000001c5a007388 */ /* 0x000fe20000000800 */
[----:B------:R-:W-:Y:S01]  /*34c0*/  BAR.SYNC.DEFER_BLOCKING 0x0 ;  /* 0x0000000000007b1d */ /* 0x000fe20000010000 */
[----:B0-----:R-:W-:Y:S01]  /*34d0*/  @P3 LOP3.LUT R27, R8, 0x80000000, RZ, 0x3c, !PT ;  /* 0x80000000081b3812 */ /* 0x001fe200078e3cff */
[----:B------:R-:W-:-:S05]  /*34e0*/  IMAD.U32 R8, RZ, RZ, UR7 ;  /* 0x00000007ff087e24 */ /* 0x000fca000f8e00ff */
[C---:B------:R-:W-:Y:S02]  /*34f0*/  ISETP.GT.U32.AND.EX P1, PT, R8.reuse, RZ, PT, P1 ;  /* 0x000000ff0800720c */ /* 0x040fe40003f24110 */
[----:B------:R-:W-:-:S13]  /*3500*/  ISETP.GT.U32.AND.EX P6, PT, R8, RZ, PT, P6 ;  /* 0x000000ff0800720c */ /* 0x000fda0003fc4160 */
[----:B---3--:R-:W-:Y:S01]  /*3510*/  @P6 LOP3.LUT R29, R29, 0x80000000, RZ, 0x3c, !PT ;  /* 0x800000001d1d6812 */ /* 0x008fe200078e3cff */
[----:B------:R-:W0:Y:S04]  /*3520*/  @P2 LDS R43, [R53] ;  /* 0x00000000352b2984 */ /* 0x000e280000000800 */
[----:B------:R-:W1:Y:S04]  /*3530*/  LDS R13, [R53+0x400] ;  /* 0x00040000350d7984 */ /* 0x000e680000000800 */
[----:B------:R-:W2:Y:S04]  /*3540*/  LDS R15, [R53+0x800] ;  /* 0x00080000350f7984 */ /* 0x000ea80000000800 */
[----:B------:R-:W3:Y:S04]  /*3550*/  LDS R17, [R53+0xc00] ;  /* 0x000c000035117984 */ /* 0x000ee80000000800 */
[----:B------:R-:W4:Y:S04]  /*3560*/  LDS R19, [R53+0x1000] ;  /* 0x0010000035137984 */ /* 0x000f280000000800 */
[----:B------:R-:W-:Y:S04]  /*3570*/  @P2 STG.E desc[UR8][R2.64], R23 ;  /* 0x0000001702002986 */ /* 0x000fe8000c101908 */
[----:B------:R-:W4:Y:S04]  /*3580*/  LDS R21, [R53+0x1400] ;  /* 0x0014000035157984 */ /* 0x000f280000000800 */
[----:B------:R-:W4:Y:S04]  /*3590*/  LDS R7, [R53+0x1800] ;  /* 0x0018000035077984 */ /* 0x000f280000000800 */
[----:B------:R-:W4:Y:S04]  /*35a0*/  LDS R23, [R53+0x1c00] ;  /* 0x001c000035177984 */ /* 0x000f280000000800 */
[----:B0-----:R0:W-:Y:S01]  /*35b0*/  @P2 STG.E desc[UR8][R4.64], R43 ;  /* 0x0000002b04002986 */ /* 0x0011e2000c101908 */
[----:B------:R-:W-:Y:S01]  /*35c0*/  ISETP.LT.U32.AND P2, PT, R6, UR6, PT ;  /* 0x0000000606007c0c */ /* 0x000fe2000bf41070 */
[----:B------:R-:W-:-:S02]  /*35d0*/  IMAD.U32 R6, RZ, RZ, UR7 ;  /* 0x00000007ff067e24 */ /* 0x000fc4000f8e00ff */
[----:B------:R2:W-:Y:S01]  /*35e0*/  @P4 STG.E desc[UR8][R2.64+0x400], R25 ;  /* 0x0004001902004986 */ /* 0x0005e2000c101908 */
[----:B------:R-:W-:Y:S02]  /*35f0*/  ISETP.GT.U32.AND.EX P2, PT, R8, RZ, PT, P2 ;  /* 0x000000ff0800720c */ /* 0x000fe40003f44120 */
[----:B------:R-:W-:Y:S01]  /*3600*/  ISETP.GT.U32.AND.EX P0, PT, R6, RZ, PT, P0 ;  /* 0x000000ff0600720c */ /* 0x000fe20003f04100 */
[----:B-1----:R-:W-:Y:S01]  /*3610*/  @P4 STG.E desc[UR8][R4.64+0x400], R13 ;  /* 0x0004000d04004986 */ /* 0x002fe2000c101908 */
[----:B------:R-:W-:Y:S02]  /*3620*/  LOP3.LUT R6, R0, 0x800, RZ, 0xfc, !PT ;  /* 0x0000080000067812 */ /* 0x000fe400078efcff */
[----:B0-----:R-:W-:Y:S01]  /*3630*/  @P5 LOP3.LUT R43, R9, 0x80000000, RZ, 0x3c, !PT ;  /* 0x80000000092b5812 */ /* 0x001fe200078e3cff */
[----:B------:R-:W-:Y:S01]  /*3640*/  @P3 STG.E desc[UR8][R2.64+0x800], R27 ;  /* 0x0008001b02003986 */ /* 0x000fe2000c101908 */
[----:B------:R-:W-:Y:S01]  /*3650*/  ISETP.LT.U32.AND P4, PT, R6, UR6, PT ;  /* 0x0000000606007c0c */ /* 0x000fe2000bf81070 */
[----:B------:R-:W-:-:S02]  /*3660*/  VIADD R6, R0, 0x900 ;  /* 0x0000090000067836 */ /* 0x000fc40000000000 */
[----:B------:R-:W0:Y:S04]  /*3670*/  LDS R9, [R53+0x2000] ;  /* 0x0020000035097984 */ /* 0x000e280000000800 */
[----:B--2---:R-:W-:Y:S01]  /*3680*/  @P0 LOP3.LUT R25, R10, 0x80000000, RZ, 0x3c, !PT ;  /* 0x800000000a190812 */ /* 0x004fe200078e3cff */
[----:B------:R-:W-:Y:S01]  /*3690*/  @P3 STG.E desc[UR8][R4.64+0x800], R15 ;  /* 0x0008000f04003986 */ /* 0x000fe2000c101908 */
[----:B------:R-:W-:Y:S01]  /*36a0*/  ISETP.LT.U32.AND P3, PT, R6, UR6, PT ;  /* 0x0000000606007c0c */ /* 0x000fe2000bf61070 */
[----:B------:R-:W-:Y:S02]  /*36b0*/  VIADD R6, R0, 0xa00 ;  /* 0x00000a0000067836 */ /* 0x000fe40000000000 */
[----:B------:R-:W-:Y:S01]  /*36c0*/  @P5 STG.E desc[UR8][R2.64+0xc00], R43 ;  /* 0x000c002b02005986 */ /* 0x000fe2000c101908 */
[----:B------:R-:W-:Y:S01]  /*36d0*/  ISETP.GT.U32.AND.EX P3, PT, R8, RZ, PT, P3 ;  /* 0x000000ff0800720c */ /* 0x000fe20003f64130 */
[----:B------:R-:W-:-:S02]  /*36e0*/  IMAD.U32 R10, RZ, RZ, UR7 ;  /* 0x00000007ff0a7e24 */ /* 0x000fc4000f8e00ff */
[----:B---3--:R1:W-:Y:S01]  /*36f0*/  @P5 STG.E desc[UR8][R4.64+0xc00], R17 ;  /* 0x000c001104005986 */ /* 0x0083e2000c101908 */
[----:B------:R-:W-:Y:S01]  /*3700*/  ISETP.LT.U32.AND P5, PT, R6, UR6, PT ;  /* 0x0000000606007c0c */ /* 0x000fe2000bfa1070 */
[----:B------:R-:W-:Y:S02]  /*3710*/  VIADD R6, R0, 0xb00 ;  /* 0x00000b0000067836 */ /* 0x000fe40000000000 */
[----:B------:R-:W2:Y:S01]  /*3720*/  LDS R13, [R53+0x2400] ;  /* 0x00240000350d7984 */ /* 0x000ea20000000800 */
[----:B------:R-:W-:-:S03]  /*3730*/  ISETP.GT.U32.AND.EX P5, PT, R8, RZ, PT, P5 ;  /* 0x000000ff0800720c */ /* 0x000fc60003fa4150 */
[----:B------:R-:W-:Y:S04]  /*3740*/  @P0 STG.E desc[UR8][R2.64+0x1000], R25 ;  /* 0x0010001902000986 */ /* 0x000fe8000c101908 */
[----:B----4-:R3:W-:Y:S01]  /*3750*/  @P0 STG.E desc[UR8][R4.64+0x1000], R19 ;  /* 0x0010001304000986 */ /* 0x0107e2000c101908 */
[----:B-1----:R-:W-:Y:S02]  /*3760*/  @P1 LOP3.LUT R17, R11, 0x80000000, RZ, 0x3c, !PT ;  /* 0x800000000b111812 */ /* 0x002fe400078e3cff */
[----:B------:R-:W-:Y:S01]  /*3770*/  ISETP.LT.U32.AND P0, PT, R6, UR6, PT ;  /* 0x0000000606007c0c */ /* 0x000fe2000bf01070 */
[----:B------:R-:W1:Y:S01]  /*3780*/  LDS R11, [R53+0x2800] ;  /* 0x00280000350b7984 */ /* 0x000e620000000800 */
[----:B------:R-:W-:Y:S01]  /*3790*/  IMAD.U32 R6, RZ, RZ, UR7 ;  /* 0x00000007ff067e24 */ /* 0x000fe2000f8e00ff */
[----:B------:R-:W-:-:S02]  /*37a0*/  @P5 LOP3.LUT R33, R33, 0x80000000, RZ, 0x3c, !PT ;  /* 0x8000000021215812 */ /* 0x000fc400078e3cff */
[----:B------:R-:W4:Y:S01]  /*37b0*/  LDS R15, [R53+0x2c00] ;  /* 0x002c0000350f7984 */ /* 0x000f220000000800 */
[----:B------:R-:W-:Y:S02]  /*37c0*/  ISETP.GT.U32.AND.EX P0, PT, R8, RZ, PT, P0 ;  /* 0x000000ff0800720c */ /* 0x000fe40003f04100 */
[----:B------:R-:W-:Y:S01]  /*37d0*/  ISETP.GT.U32.AND.EX P4, PT, R6, RZ, PT, P4 ;  /* 0x000000ff0600720c */ /* 0x000fe20003f84140 */
[----:B------:R-:W-:Y:S01]  /*37e0*/  @P1 STG.E desc[UR8][R2.64+0x1400], R17 ;  /* 0x0014001102001986 */ /* 0x000fe2000c101908 */
[----:B------:R-:W-:Y:S02]  /*37f0*/  LOP3.LUT R6, R0, 0xc00, RZ, 0xfc, !PT ;  /* 0x00000c0000067812 */ /* 0x000fe400078efcff */
[----:B---3--:R-:W-:Y:S01]  /*3800*/  @P2 LOP3.LUT R19, R30, 0x80000000, RZ, 0x3c, !PT ;  /* 0x800000001e132812 */ /* 0x008fe200078e3cff */
[----:B------:R-:W-:Y:S01]  /*3810*/  @P1 STG.E desc[UR8][R4.64+0x1400], R21 ;  /* 0x0014001504001986 */ /* 0x000fe2000c101908 */
[----:B------:R-:W-:Y:S01]  /*3820*/  ISETP.LT.U32.AND P1, PT, R6, UR6, PT ;  /* 0x0000000606007c0c */ /* 0x000fe2000bf21070 */
[----:B------:R-:W-:Y:S01]  /*3830*/  VIADD R6, R0, 0xd00 ;  /* 0x00000d0000067836 */ /* 0x000fe20000000000 */
[----:B------:R-:W-:Y:S01]  /*3840*/  @P3 LOP3.LUT R25, R32, 0x80000000, RZ, 0x3c, !PT ;  /* 0x8000000020193812 */ /* 0x000fe200078e3cff */
[----:B------:R-:W-:Y:S01]  /*3850*/  @P6 STG.E desc[UR8][R2.64+0x1800], R29 ;  /* 0x0018001d02006986 */ /* 0x000fe2000c101908 */
[----:B------:R-:W-:-:S03]  /*3860*/  ISETP.GT.U32.AND.EX P1, PT, R8, RZ, PT, P1 ;  /* 0x000000ff0800720c */ /* 0x000fc60003f24110 */
[----:B------:R-:W-:Y:S01]  /*3870*/  @P6 STG.E desc[UR8][R4.64+0x1800], R7 ;  /* 0x0018000704006986 */ /* 0x000fe2000c101908 */
[----:B------:R-:W-:Y:S01]  /*3880*/  ISETP.LT.U32.AND P6, PT, R6, UR6, PT ;  /* 0x0000000606007c0c */ /* 0x000fe2000bfc1070 */
[----:B------:R-:W-:Y:S01]  /*3890*/  VIADD R6, R0, 0xe00 ;  /* 0x00000e0000067836 */ /* 0x000fe20000000000 */
[----:B------:R-:W-:Y:S01]  /*38a0*/  @P4 LOP3.LUT R31, R31, 0x80000000, RZ, 0x3c, !PT ;  /* 0x800000001f1f4812 */ /* 0x000fe200078e3cff */
[----:B------:R-:W3:Y:S01]  /*38b0*/  LDS R7, [R53+0x3000] ;  /* 0x0030000035077984 */ /* 0x000ee20000000800 */
[----:B------:R-:W-:-:S03]  /*38c0*/  ISETP.GT.U32.AND.EX P6, PT, R10, RZ, PT, P6 ;  /* 0x000000ff0a00720c */ /* 0x000fc60003fc4160 */
[----:B------:R-:W-:Y:S02]  /*38d0*/  @P2 STG.E desc[UR8][R2.64+0x1c00], R19 ;  /* 0x001c001302002986 */ /* 0x000fe4000c101908 */
[----:B------:R-:W-:Y:S02]  /*38e0*/  @P1 LOP3.LUT R35, R35, 0x80000000, RZ, 0x3c, !PT ;  /* 0x8000000023231812 */ /* 0x000fe400078e3cff */
[----:B------:R-:W3:Y:S04]  /*38f0*/  LDS R17, [R53+0x3400] ;  /* 0x0034000035117984 */ /* 0x000ee80000000800 */
[----:B------:R-:W-:Y:S01]  /*3900*/  @P2 STG.E desc[UR8][R4.64+0x1c00], R23 ;  /* 0x001c001704002986 */ /* 0x000fe2000c101908 */
[----:B------:R-:W-:Y:S01]  /*3910*/  ISETP.LT.U32.AND P2, PT, R6, UR6, PT ;  /* 0x0000000606007c0c */ /* 0x000fe2000bf41070 */
[----:B------:R-:W-:-:S02]  /*3920*/  VIADD R6, R0, 0xf00 ;  /* 0x00000f0000067836 */ /* 0x000fc40000000000 */
[----:B------:R-:W-:Y:S01]  /*3930*/  @P4 STG.E desc[UR8][R2.64+0x2000], R31 ;  /* 0x0020001f02004986 */ /* 0x000fe2000c101908 */
[----:B------:R-:W-:-:S03]  /*3940*/  ISETP.GT.U32.AND.EX P2, PT, R12, RZ, PT, P2 ;  /* 0x000000ff0c00720c */ /* 0x000fc60003f44120 */
[----:B------:R-:W3:Y:S04]  /*3950*/  LDS R19, [R53+0x3800] ;  /* 0x0038000035137984 */ /* 0x000ee80000000800 */
[----:B0-----:R-:W-:Y:S01]  /*3960*/  @P4 STG.E desc[UR8][R4.64+0x2000], R9 ;  /* 0x0020000904004986 */ /* 0x001fe2000c101908 */
[----:B------:R-:W-:Y:S02]  /*3970*/  ISETP.LT.U32.AND P4, PT, R6, UR6, PT ;  /* 0x0000000606007c0c */ /* 0x000fe4000bf81070 */
[----:B------:R-:W-:Y:S01]  /*3980*/  LOP3.LUT R6, R0, 0x1000, RZ, 0xfc, !PT ;  /* 0x0000100000067812 */ /* 0x000fe200078efcff */
[----:B------:R-:W0:Y:S02]  /*3990*/  LDS R9, [R53+0x3c00] ;  /* 0x003c000035097984 */ /* 0x000e240000000800 */
[----:B------:R-:W-:-:S02]  /*39a0*/  @P2 LOP3.LUT R37, R37, 0x80000000, RZ, 0x3c, !PT ;  /* 0x8000000025252812 */ /* 0x000fc400078e3cff */
[----:B------:R-:W0:Y:S04]  /*39b0*/  LDS R21, [R53+0x4000] ;  /* 0x0040000035157984 */ /* 0x000e280000000800 */
[----:B------:R-:W0:Y:S04]  /*39c0*/  LDS R23, [R53+0x4400] ;  /* 0x0044000035177984 */ /* 0x000e280000000800 */
[----:B------:R-:W-:Y:S04]  /*39d0*/  @P3 STG.E desc[UR8][R2.64+0x2400], R25 ;  /* 0x0024001902003986 */ /* 0x000fe8000c101908 */
[----:B--2---:R2:W-:Y:S01]  /*39e0*/  @P3 STG.E desc[UR8][R4.64+0x2400], R13 ;  /* 0x0024000d04003986 */ /* 0x0045e2000c101908 */
[----:B------:R-:W-:Y:S01]  /*39f0*/  ISETP.LT.U32.AND P3, PT, R6, UR6, PT ;  /* 0x0000000606007c0c */ /* 0x000fe2000bf61070 */
[----:B------:R-:W-:-:S02]  /*3a00*/  VIADD R6, R0, 0x1100 ;  /* 0x0000110000067836 */ /* 0x000fc40000000000 */
[----:B------:R-:W-:Y:S01]  /*3a10*/  @P5 STG.E desc[UR8][R2.64+0x2800], R33 ;  /* 0x0028002102005986 */ /* 0x000fe2000c101908 */
[----:B------:R-:W-:Y:S01]  /*3a20*/  VIADD R0, R0, 0x1200 ;  /* 0x0000120000007836 */ /* 0x000fe20000000000 */
[----:B------:R-:W-:Y:S02]  /*3a30*/  ISETP.GT.U32.AND.EX P3, PT, R8, RZ, PT, P3 ;  /* 0x000000ff0800720c */ /* 0x000fe40003f64130 */
[----:B-1----:R1:W-:Y:S01]  /*3a40*/  @P5 STG.E desc[UR8][R4.64+0x2800], R11 ;  /* 0x0028000b04005986 */ /* 0x0023e2000c101908 */
[----:B------:R-:W-:Y:S01]  /*3a50*/  ISETP.LT.U32.AND P5, PT, R6, UR6, PT ;  /* 0x0000000606007c0c */ /* 0x000fe2000bfa1070 */
[----:B------:R-:W-:Y:S01]  /*3a60*/  IMAD.U32 R6, RZ, RZ, UR7 ;  /* 0x00000007ff067e24 */ /* 0x000fe2000f8e00ff */
[----:B--2---:R-:W-:-:S04]  /*3a70*/  @P0 LOP3.LUT R13, R34, 0x80000000, RZ, 0x3c, !PT ;  /* 0x80000000220d0812 */ /* 0x004fc800078e3cff */
[----:B------:R-:W-:Y:S01]  /*3a80*/  ISETP.GT.U32.AND.EX P4, PT, R6, RZ, PT, P4 ;  /* 0x000000ff0600720c */ /* 0x000fe20003f84140 */
[----:B------:R2:W-:Y:S03]  /*3a90*/  @P0 STG.E desc[UR8][R2.64+0x2c00], R13 ;  /* 0x002c000d02000986 */ /* 0x0005e6000c101908 */
[----:B------:R-:W-:Y:S01]  /*3aa0*/  @P3 LOP3.LUT R39, R39, 0x80000000, RZ, 0x3c, !PT ;  /* 0x8000000027273812 */ /* 0x000fe200078e3cff */
[----:B----4-:R4:W-:Y:S01]  /*3ab0*/  @P0 STG.E desc[UR8][R4.64+0x2c00], R15 ;  /* 0x002c000f04000986 */ /* 0x0109e2000c101908 */
[----:B------:R-:W-:Y:S01]  /*3ac0*/  ISETP.LT.U32.AND P0, PT, R0, UR6, PT ;  /* 0x0000000600007c0c */ /* 0x000fe2000bf01070 */
[----:B------:R-:W-:Y:S01]  /*3ad0*/  IMAD.U32 R0, RZ, RZ, UR7 ;  /* 0x00000007ff007e24 */ /* 0x000fe2000f8e00ff */
[----:B-1----:R-:W-:Y:S01]  /*3ae0*/  @P6 LOP3.LUT R11, R36, 0x80000000, RZ, 0x3c, !PT ;  /* 0x80000000240b6812 */ /* 0x002fe200078e3cff */
[----:B------:R1:W-:Y:S01]  /*3af0*/  @P1 STG.E desc[UR8][R2.64+0x3000], R35 ;  /* 0x0030002302001986 */ /* 0x0003e2000c101908 */
[----:B------:R-:W-:-:S02]  /*3b00*/  ISETP.GT.U32.AND.EX P0, PT, R6, RZ, PT, P0 ;  /* 0x000000ff0600720c */ /* 0x000fc40003f04100 */
[----:B------:R-:W-:Y:S01]  /*3b10*/  ISETP.GT.U32.AND.EX P5, PT, R0, RZ, PT, P5 ;  /* 0x000000ff0000720c */ /* 0x000fe20003fa4150 */
[----:B---3--:R1:W-:Y:S01]  /*3b20*/  @P1 STG.E desc[UR8][R4.64+0x3000], R7 ;  /* 0x0030000704001986 */ /* 0x0083e2000c101908 */
[----:B--2---:R-:W-:-:S03]  /*3b30*/  @P4 LOP3.LUT R13, R38, 0x80000000, RZ, 0x3c, !PT ;  /* 0x80000000260d4812 */ /* 0x004fc600078e3cff */
[----:B------:R1:W-:Y:S04]  /*3b40*/  @P6 STG.E desc[UR8][R2.64+0x3400], R11 ;  /* 0x0034000b02006986 */ /* 0x0003e8000c101908 */
[----:B------:R1:W-:Y:S04]  /*3b50*/  @P6 STG.E desc[UR8][R4.64+0x3400], R17 ;  /* 0x0034001104006986 */ /* 0x0003e8000c101908 */
[----:B------:R1:W-:Y:S01]  /*3b60*/  @P2 STG.E desc[UR8][R2.64+0x3800], R37 ;  /* 0x0038002502002986 */ /* 0x0003e2000c101908 */
[----:B----4-:R-:W-:-:S03]  /*3b70*/  @P5 LOP3.LUT R15, R40, 0x80000000, RZ, 0x3c, !PT ;  /* 0x80000000280f5812 */ /* 0x010fc600078e3cff */
[----:B------:R1:W-:Y:S04]  /*3b80*/  @P2 STG.E desc[UR8][R4.64+0x3800], R19 ;  /* 0x0038001304002986 */ /* 0x0003e8000c101908 */
[----:B------:R1:W-:Y:S04]  /*3b90*/  @P4 STG.E desc[UR8][R2.64+0x3c00], R13 ;  /* 0x003c000d02004986 */ /* 0x0003e8000c101908 */
[----:B0-----:R1:W-:Y:S04]  /*3ba0*/  @P4 STG.E desc[UR8][R4.64+0x3c00], R9 ;  /* 0x003c000904004986 */ /* 0x0013e8000c101908 */
[----:B------:R1:W-:Y:S04]  /*3bb0*/  @P3 STG.E desc[UR8][R2.64+0x4000], R39 ;  /* 0x0040002702003986 */ /* 0x0003e8000c101908 */
[----:B------:R1:W-:Y:S04]  /*3bc0*/  @P3 STG.E desc[UR8][R4.64+0x4000], R21 ;  /* 0x0040001504003986 */ /* 0x0003e8000c101908 */
[----:B------:R1:W-:Y:S04]  /*3bd0*/  @P5 STG.E desc[UR8][R2.64+0x4400], R15 ;  /* 0x0044000f02005986 */ /* 0x0003e8000c101908 */
[----:B------:R1:W-:Y:S01]  /*3be0*/  @P5 STG.E desc[UR8][R4.64+0x4400], R23 ;  /* 0x0044001704005986 */ /* 0x0003e2000c101908 */
[----:B------:R-:W-:Y:S05]  /*3bf0*/  @!P0 EXIT ;  /* 0x000000000000894d */ /* 0x000fea0003800000 */
[----:B------:R-:W0:Y:S01]  /*3c00*/  LDS R53, [R53+0x4800] ;  /* 0x0048000035357984 */ /* 0x000e220000000800 */
[----:B------:R-:W-:-:S05]  /*3c10*/  LOP3.LUT R41, R41, 0x80000000, RZ, 0x3c, !PT ;  /* 0x8000000029297812 */ /* 0x000fca00078e3cff */
[----:B------:R-:W-:Y:S04]  /*3c20*/  STG.E desc[UR8][R2.64+0x4800], R41 ;  /* 0x0048002902007986 */ /* 0x000fe8000c101908 */
[----:B0-----:R-:W-:Y:S01]  /*3c30*/  STG.E desc[UR8][R4.64+0x4800], R53 ;  /* 0x0048003504007986 */ /* 0x001fe2000c101908 */
[----:B------:R-:W-:Y:S05]  /*3c40*/  EXIT ;  /* 0x000000000000794d */ /* 0x000fea0003800000 */
.L_x_223:
        /* <DEDUP_REMOVED lines=11> */
.L_x_234:


//--------------------- .text._ZN3cub18CUB_300001_SM_10006detail8for_each13static_kernelINS2_12policy_hub_t12policy_500_tElN6thrust24THRUST_300001_SM_1000_NS8cuda_cub10__tabulate7functorINS7_10device_ptrIiEENS7_6system6detail7generic6detail22compute_sequence_valueIivEElEEEEvT0_T1_ --------------------------
	.section	.text._ZN3cub18CUB_300001_SM_10006detail8for_each13static_kernelINS2_12policy_hub_t12policy_500_tElN6thrust24THRUST_300001_SM_1000_NS8cuda_cub10__tabulate7functorINS7_10device_ptrIiEENS7_6system6detail7generic6detail22compute_sequence_valueIivEElEEEEvT0_T1_,"ax",@progbits
	.align	128
        .global         _ZN3cub18CUB_300001_SM_10006detail8for_each13static_kernelINS2_12policy_hub_t12policy_500_tElN6thrust24THRUST_300001_SM_1000_NS8cuda_cub10__tabulate7functorINS7_10device_ptrIiEENS7_6system6detail7generic6detail22compute_sequence_valueIivEElEEEEvT0_T1_
        .type           _ZN3cub18CUB_300001_SM_10006detail8for_each13static_kernelINS2_12policy_hub_t12policy_500_tElN6thrust24THRUST_300001_SM_1000_NS8cuda_cub10__tabulate7functorINS7_10device_ptrIiEENS7_6system6detail7generic6detail22compute_sequence_valueIivEElEEEEvT0_T1_,@function
        .size           _ZN3cub18CUB_300001_SM_10006detail8for_each13static_kernelINS2_12policy_hub_t12policy_500_tElN6thrust24THRUST_300001_SM_1000_NS8cuda_cub10__tabulate7functorINS7_10device_ptrIiEENS7_6system6detail7generic6detail22compute_sequence_valueIivEElEEEEvT0_T1_,(.L_x_235 - _ZN3cub18CUB_300001_SM_10006detail8for_each13static_kernelINS2_12policy_hub_t12policy_500_tElN6thrust24THRUST_300001_SM_1000_NS8cuda_cub10__tabulate7functorINS7_10device_ptrIiEENS7_6system6detail7generic6detail22compute_sequence_valueIivEElEEEEvT0_T1_)
        .other          _ZN3cub18CUB_300001_SM_10006detail8for_each13static_kernelINS2_12policy_hub_t12policy_500_tElN6thrust24THRUST_300001_SM_1000_NS8cuda_cub10__tabulate7functorINS7_10device_ptrIiEENS7_6system6detail7generic6detail22compute_sequence_valueIivEElEEEEvT0_T1_,@"STO_CUDA_ENTRY STV_DEFAULT"
_ZN3cub18CUB_300001_SM_10006detail8for_each13static_kernelINS2_12policy_hub_t12policy_500_tElN6thrust24THRUST_300001_SM_1000_NS8cuda_cub10__tabulate7functorINS7_10device_ptrIiEENS7_6system6detail7generic6detail22compute_sequence_valueIivEElEEEEvT0_T1_:
.text._ZN3cub18CUB_300001_SM_10006detail8for_each13static_kernelINS2_12policy_hub_t12policy_500_tElN6thrust24THRUST_300001_SM_1000_NS8cuda_cub10__tabulate7functorINS7_10device_ptrIiEENS7_6system6detail7generic6detail22compute_sequence_valueIivEElEEEEvT0_T1_:
[----:B------:R-:W-:Y:S08]  /*0000*/  LDC R1, c[0x0][0x37c] ;  /* 0x0000df00ff017b82 */ /* 0x000ff00000000800 */
[----:B------:R-:W0:Y:S01]  /*0010*/  S2UR UR4, SR_CTAID.X ;  /* 0x00000000000479c3 */ /* 0x000e220000002500 */
[----:B------:R-:W1:Y:S01]  /*0020*/  LDCU.64 UR6, c[0x0][0x380] ;  /* 0x00007000ff0677ac */ /* 0x000e620008000a00 */
[----:B------:R-:W2:Y:S01]  /*0030*/  LDCU.64 UR8, c[0x0][0x358] ;  /* 0x00006b00ff0877ac */ /* 0x000ea20008000a00 */
[----:B0-----:R-:W-:-:S04]  /*0040*/  UIMAD.WIDE.U32 UR4, UR4, 0x200, URZ ;  /* 0x00000200040478a5 */ /* 0x001fc8000f8e00ff */
[----:B-1----:R-:W-:-:S04]  /*0050*/  UIADD3 UR6, UP0, UPT, -UR4, UR6, URZ ;  /* 0x0000000604067290 */ /* 0x002fc8000ff1e1ff */
[----:B------:R-:W-:Y:S02]  /*0060*/  UIADD3.X UR7, UPT, UPT, ~UR5, UR7, URZ, UP0, !UPT ;  /* 0x0000000705077290 */ /* 0x000fe400087fe5ff */
[----:B------:R-:W-:-:S04]  /*0070*/  UISETP.GE.U32.AND UP0, UPT, UR6, 0x200, UPT ;  /* 0x000002000600788c */ /* 0x000fc8000bf06070 */
[----:B------:R-:W-:-:S09]  /*0080*/  UISETP.GE.AND.EX UP0, UPT, UR7, URZ, UPT, UP0 ;  /* 0x000000ff0700728c */ /* 0x000fd2000bf06300 */
[----:B--2---:R-:W-:Y:S05]  /*0090*/  BRA.U !UP0, `(.L_x_224) ;  /* 0x0000000108347547 */ /* 0x004fea000b800000 */
[----:B------:R-:W0:Y:S01]  /*00a0*/  S2R R0, SR_TID.X ;  /* 0x0000000000007919 */ /* 0x000e220000002100 */
[----:B------:R-:W1:Y:S01]  /*00b0*/  LDC.64 R6, c[0x0][0x390] ;  /* 0x0000e400ff067b82 */ /* 0x000e620000000a00 */
[----:B------:R-:W2:Y:S01]  /*00c0*/  LDCU.64 UR10, c[0x0][0x388] ;  /* 0x00007100ff0a77ac */ /* 0x000ea20008000a00 */
[----:B0-----:R-:W-:-:S05]  /*00d0*/  IADD3 R5, P0, PT, R0, UR4, RZ ;  /* 0x0000000400057c10 */ /* 0x001fca000ff1e0ff */
[----:B------:R-:W-:Y:S01]  /*00e0*/  IMAD.X R4, RZ, RZ, UR5, P0 ;  /* 0x00000005ff047e24 */ /* 0x000fe200080e06ff */
[C---:B--2---:R-:W-:Y:S01]  /*00f0*/  LEA R2, P0, R5.reuse, UR10, 0x2 ;  /* 0x0000000a05027c11 */ /* 0x044fe2000f8010ff */
[----:B------:R-:W-:-:S03]  /*0100*/  VIADD R0, R5, 0x100 ;  /* 0x0000010005007836 */ /* 0x000fc60000000000 */
[C---:B------:R-:W-:Y:S01]  /*0110*/  LEA.HI.X R3, R5.reuse, UR11, R4, 0x2, P0 ;  /* 0x0000000b05037c11 */ /* 0x040fe200080f1404 */
[-CC-:B-1----:R-:W-:Y:S02]  /*0120*/  IMAD R5, R5, R7.reuse, R6.reuse ;  /* 0x0000000705057224 */ /* 0x182fe400078e0206 */
[----:B------:R-:W-:-:S03]  /*0130*/  IMAD R7, R0, R7, R6 ;  /* 0x0000000700077224 */ /* 0x000fc600078e0206 */
[----:B------:R-:W-:Y:S04]  /*0140*/  STG.E desc[UR8][R2.64], R5 ;  /* 0x0000000502007986 */ /* 0x000fe8000c101908 */
[----:B------:R-:W-:Y:S01]  /*0150*/  STG.E desc[UR8][R2.64+0x400], R7 ;  /* 0x0004000702007986 */ /* 0x000fe2000c101908 */
[----:B------:R-:W-:Y:S05]  /*0160*/  EXIT ;  /* 0x000000000000794d */ /* 0x000fea0003800000 */
.L_x_224:
[----:B------:R-:W0:Y:S01]  /*0170*/  S2R R2, SR_TID.X ;  /* 0x0000000000027919 */ /* 0x000e220000002100 */
[----:B------:R-:W-:Y:S01]  /*0180*/  USHF.R.S32.HI UR7, URZ, 0x1f, UR6 ;  /* 0x0000001fff077899 */ /* 0x000fe20008011406 */
[----:B------:R-:W-:Y:S05]  /*0190*/  BSSY.RECONVERGENT B0, `(.L_x_225) ;  /* 0x0000011000007945 */ /* 0x000fea0003800200 */
[----:B------:R-:W-:Y:S02]  /*01a0*/  IMAD.U32 R3, RZ, RZ, UR7 ;  /* 0x00000007ff037e24 */ /* 0x000fe4000f8e00ff */
[----:B------:R-:W-:Y:S01]  /*01b0*/  IMAD.U32 R4, RZ, RZ, UR7 ;  /* 0x00000007ff047e24 */ /* 0x000fe2000f8e00ff */
[C---:B0-----:R-:W-:Y:S01]  /*01c0*/  ISETP.LT.U32.AND P0, PT, R2.reuse, UR6, PT ;  /* 0x0000000602007c0c */ /* 0x041fe2000bf01070 */
[----:B------:R-:W-:-:S03]  /*01d0*/  VIADD R0, R2, 0x100 ;  /* 0x0000010002007836 */ /* 0x000fc60000000000 */
[----:B------:R-:W-:Y:S02]  /*01e0*/  ISETP.GT.AND.EX P0, PT, R3, RZ, PT, P0 ;  /* 0x000000ff0300720c */ /* 0x000fe40003f04300 */
[----:B------:R-:W-:-:S04]  /*01f0*/  ISETP.LT.U32.AND P1, PT, R0, UR6, PT ;  /* 0x0000000600007c0c */ /* 0x000fc8000bf21070 */
[----:B------:R-:W-:-:S07]  /*0200*/  ISETP.GT.AND.EX P1, PT, R4, RZ, PT, P1 ;  /* 0x000000ff0400720c */ /* 0x000fce0003f24310 */
[----:B------:R-:W-:Y:S06]  /*0210*/  @!P0 BRA `(.L_x_226) ;  /* 0x0000000000208947 */ /* 0x000fec0003800000 */
[----:B------:R-:W0:Y:S01]  /*0220*/  LDC.64 R6, c[0x0][0x390] ;  /* 0x0000e400ff067b82 */ /* 0x000e220000000a00 */
[----:B------:R-:W1:Y:S01]  /*0230*/  LDCU.64 UR10, c[0x0][0x388] ;  /* 0x00007100ff0a77ac */ /* 0x000e620008000a00 */
[----:B------:R-:W-:-:S05]  /*0240*/  IADD3 R4, P0, PT, R2, UR4, RZ ;  /* 0x0000000402047c10 */ /* 0x000fca000ff1e0ff */
[----:B------:R-:W-:Y:S01]  /*0250*/  IMAD.X R3, RZ, RZ, UR5, P0 ;  /* 0x00000005ff037e24 */ /* 0x000fe200080e06ff */
[----:B-1----:R-:W-:-:S04]  /*0260*/  LEA R2, P0, R4, UR10, 0x2 ;  /* 0x0000000a04027c11 */ /* 0x002fc8000f8010ff */
[C---:B------:R-:W-:Y:S01]  /*0270*/  LEA.HI.X R3, R4.reuse, UR11, R3, 0x2, P0 ;  /* 0x0000000b04037c11 */ /* 0x040fe200080f1403 */
[----:B0-----:R-:W-:-:S05]  /*0280*/  IMAD R7, R4, R7, R6 ;  /* 0x0000000704077224 */ /* 0x001fca00078e0206 */
[----:B------:R0:W-:Y:S03]  /*0290*/  STG.E desc[UR8][R2.64], R7 ;  /* 0x0000000702007986 */ /* 0x0001e6000c101908 */
.L_x_226:
[----:B------:R-:W-:Y:S05]  /*02a0*/  BSYNC.RECONVERGENT B0 ;  /* 0x0000000000007941 */ /* 0x000fea0003800200 */
.L_x_225:
[----:B------:R-:W-:Y:S05]  /*02b0*/  @!P1 EXIT ;  /* 0x000000000000994d */ /* 0x000fea0003800000 */
[----:B------:R-:W1:Y:S01]  /*02c0*/  LDC.64 R4, c[0x0][0x390] ;  /* 0x0000e400ff047b82 */ /* 0x000e620000000a00 */
[----:B------:R-:W2:Y:S01]  /*02d0*/  LDCU.64 UR6, c[0x0][0x388] ;  /* 0x00007100ff0677ac */ /* 0x000ea20008000a00 */
[----:B------:R-:W-:-:S05]  /*02e0*/  IADD3 R0, P0, PT, R0, UR4, RZ ;  /* 0x0000000400007c10 */ /* 0x000fca000ff1e0ff */
[----:B0-----:R-:W-:Y:S01]  /*02f0*/  IMAD.X R3, RZ, RZ, UR5, P0 ;  /* 0x00000005ff037e24 */ /* 0x001fe200080e06ff */
[----:B--2---:R-:W-:-:S04]  /*0300*/  LEA R2, P0, R0, UR6, 0x2 ;  /* 0x0000000600027c11 */ /* 0x004fc8000f8010ff */
[C---:B------:R-:W-:Y:S01]  /*0310*/  LEA.HI.X R3, R0.reuse, UR7, R3, 0x2, P0 ;  /* 0x0000000700037c11 */ /* 0x040fe200080f1403 */
[----:B-1----:R-:W-:-:S05]  /*0320*/  IMAD R5, R0, R5, R4 ;  /* 0x0000000500057224 */ /* 0x002fca00078e0204 */
[----:B------:R-:W-:Y:S01]  /*0330*/  STG.E desc[UR8][R2.64], R5 ;  /* 0x0000000502007986 */ /* 0x000fe2000c101908 */
[----:B------:R-:W-:Y:S05]  /*0340*/  EXIT ;  /* 0x000000000000794d */ /* 0x000fea0003800000 */
.L_x_227:
        /* <DEDUP_REMOVED lines=11> */
.L_x_235:


//--------------------- .text._ZN3cub18CUB_300001_SM_10006detail11EmptyKernelIvEEvv --------------------------
	.section	.text._ZN3cub18CUB_300001_SM_10006detail11EmptyKernelIvEEvv,"ax",@progbits
	.align	128
        .global         _ZN3cub18CUB_300001_SM_10006detail11EmptyKernelIvEEvv
        .type           _ZN3cub18CUB_300001_SM_10006detail11EmptyKernelIvEEvv,@function
        .size           _ZN3cub18CUB_300001_SM_10006detail11EmptyKernelIvEEvv,(.L_x_236 - _ZN3cub18CUB_300001_SM_10006detail11EmptyKernelIvEEvv)
        .other          _ZN3cub18CUB_300001_SM_10006detail11EmptyKernelIvEEvv,@"STO_CUDA_ENTRY STV_DEFAULT"
_ZN3cub18CUB_300001_SM_10006detail11EmptyKernelIvEEvv:
.text._ZN3cub18CUB_300001_SM_10006detail11EmptyKernelIvEEvv:
[----:B------:R-:W-:Y:S01]  /*0000*/  LDC R1, c[0x0][0x37c] ;  /* 0x0000df00ff017b82 */ /* 0x000fe20000000800 */
[----:B------:R-:W-:Y:S05]  /*0010*/  EXIT ;  /* 0x000000000000794d */ /* 0x000fea0003800000 */
.L_x_228:
        /* <DEDUP_REMOVED lines=14> */
.L_x_236:


//--------------------- .text._Z7kernel2Pf        --------------------------
	.section	.text._Z7kernel2Pf,"ax",@progbits
	.align	128
        .global         _Z7kernel2Pf
        .type           _Z7kernel2Pf,@function
        .size           _Z7kernel2Pf,(.L_x_237 - _Z7kernel2Pf)
        .other          _Z7kernel2Pf,@"STO_CUDA_ENTRY STV_DEFAULT"
_Z7kernel2Pf:
.text._Z7kernel2Pf:
[----:B------:R-:W-:Y:S01]  /*0000*/  LDC R1, c[0x0][0x37c] ;  /* 0x0000df00ff017b82 */ /* 0x000fe20000000800 */
[----:B------:R-:W0:Y:S07]  /*0010*/  S2R R15, SR_TID.X ;  /* 0x00000000000f7919 */ /* 0x000e2e0000002100 */
[----:B------:R-:W1:Y:S01]  /*0020*/  LDC.64 R2, c[0x4][RZ] ;  /* 0x01000000ff027b82 */ /* 0x000e620000000a00 */
[----:B------:R-:W1:Y:S07]  /*0030*/  LDCU.64 UR4, c[0x0][0x358] ;  /* 0x00006b00ff0477ac */ /* 0x000e6e0008000a00 */
[----:B------:R-:W0:Y:S08]  /*0040*/  LDC.64 R4, c[0x0][0x380] ;  /* 0x0000e000ff047b82 */ /* 0x000e300000000a00 */
[----:B------:R-:W2:Y:S01]  /*0050*/  LDC.64 R6, c[0x4][0x10] ;  /* 0x01000400ff067b82 */ /* 0x000ea20000000a00 */
[----:B-1----:R-:W3:Y:S07]  /*0060*/  LDG.E R2, desc[UR4][R2.64] ;  /* 0x0000000402027981 */ /* 0x002eee000c1e1900 */
[----:B------:R-:W1:Y:S01]  /*0070*/  LDC.64 R10, c[0x4][0x8] ;  /* 0x01000200ff0a7b82 */ /* 0x000e620000000a00 */
[----:B0-----:R-:W-:-:S05]  /*0080*/  IMAD.WIDE.U32 R4, R15, 0x4, R4 ;  /* 0x000000040f047825 */ /* 0x001fca00078e0004 */
[----:B------:R-:W4:Y:S01]  /*0090*/  LDG.E R9, desc[UR4][R4.64] ;  /* 0x0000000404097981 */ /* 0x000f22000c1e1900 */
[----:B--2---:R-:W-:-:S04]  /*00a0*/  IMAD.WIDE.U32 R6, R15, 0x100, R6 ;  /* 0x000001000f067825 */ /* 0x004fc800078e0006 */
[----:B------:R-:W-:Y:S01]  /*00b0*/  IMAD.WIDE.U32 R6, R15, 0x4, R6 ;  /* 0x000000040f067825 */ /* 0x000fe200078e0006 */
[----:B---3--:R-:W-:-:S05]  /*00c0*/  I2FP.F32.S32 R0, R2 ;  /* 0x0000000200007245 */ /* 0x008fca0000201400 */
[----:B----4-:R-:W-:-:S05]  /*00d0*/  FADD R13, R0, R9 ;  /* 0x00000009000d7221 */ /* 0x010fca0000000000 */
[----:B------:R-:W-:Y:S04]  /*00e0*/  STG.E desc[UR4][R4.64], R13 ;  /* 0x0000000d04007986 */ /* 0x000fe8000c101904 */
[----:B------:R-:W2:Y:S01]  /*00f0*/  LDG.E R7, desc[UR4][R6.64] ;  /* 0x0000000406077981 */ /* 0x000ea2000c1e1900 */
[----:B------:R-:W0:Y:S01]  /*0100*/  LDC.64 R8, c[0x4][0x18] ;  /* 0x01000600ff087b82 */ /* 0x000e220000000a00 */
[----:B-1----:R-:W-:-:S04]  /*0110*/  IMAD.WIDE.U32 R2, R15, 0x4, R10 ;  /* 0x000000040f027825 */ /* 0x002fc800078e000a */
[----:B------:R-:W-:Y:S01]  /*0120*/  HFMA2 R11, -RZ, RZ, 1.875, 0 ;  /* 0x3f800000ff0b7431 */ /* 0x000fe200000001ff */
[----:B--2---:R-:W-:Y:S04]  /*0130*/  STG.E desc[UR4][R2.64], R7 ;  /* 0x0000000702007986 */ /* 0x004fe8000c101904 */
[----:B0-----:R-:W-:Y:S01]  /*0140*/  STG.E desc[UR4][R8.64+0x4], R11 ;  /* 0x0000040b08007986 */ /* 0x001fe2000c101904 */
[----:B------:R-:W-:Y:S05]  /*0150*/  EXIT ;  /* 0x000000000000794d */ /* 0x000fea0003800000 */
.L_x_229:
        /* <DEDUP_REMOVED lines=10> */
.L_x_237:


//--------------------- .text._Z7kernel1v         --------------------------
	.section	.text._Z7kernel1v,"ax",@progbits
	.align	128
        .global         _Z7kernel1v
        .type           _Z7kernel1v,@function
        .size           _Z7kernel1v,(.L_x_238 - _Z7kernel1v)
        .other          _Z7kernel1v,@"STO_CUDA_ENTRY STV_DEFAULT"
_Z7kernel1v:
.text._Z7kernel1v:
[----:B------:R-:W-:Y:S01]  /*0000*/  LDC R1, c[0x0][0x37c] ;  /* 0x0000df00ff017b82 */ /* 0x000fe20000000800 */
[----:B------:R-:W-:Y:S05]  /*0010*/  EXIT ;  /* 0x000000000000794d */ /* 0x000fea0003800000 */
.L_x_230:
        /* <DEDUP_REMOVED lines=14> */
.L_x_238:


//--------------------- .nv.shared._ZN3cub18CUB_300001_SM_10006detail10radix_sort29DeviceRadixSortOnesweepKernelINS1_5radix10policy_hubIiiyE10Policy1000ELNS0_9SortOrderE0EiiyiiNS1_21identity_decomposer_tEEEvPT5_SB_PT3_PKSC_PT1_PKSG_PT2_PKSK_T4_iiT6_ --------------------------
	.section	.nv.shared._ZN3cub18CUB_300001_SM_10006detail10radix_sort29DeviceRadixSortOnesweepKernelINS1_5radix10policy_hubIiiyE10Policy1000ELNS0_9SortOrderE0EiiyiiNS1_21identity_decomposer_tEEEvPT5_SB_PT3_PKSC_PT1_PKSG_PT2_PKSK_T4_iiT6_,"aw",@nobits
	.sectionflags	@""
	.align	16
.nv.shared._ZN3cub18CUB_300001_SM_10006detail10radix_sort29DeviceRadixSortOnesweepKernelINS1_5radix10policy_hubIiiyE10Policy1000ELNS0_9SortOrderE0EiiyiiNS1_21identity_decomposer_tEEEvPT5_SB_PT3_PKSC_PT1_PKSG_PT2_PKSK_T4_iiT6_:
	.zero		29184


//--------------------- .nv.shared.reserved.0     --------------------------
	.section	.nv.shared.reserved.0,"aw",@nobits
	.weak		__nv_reservedSMEM_offset_0_alias
	.size		__nv_reservedSMEM_offset_0_alias, 0, 64
	.other		__nv_reservedSMEM_offset_0_alias,@"STO_CUDA_RESERVED_SHARED STV_DEFAULT"
__nv_reservedSMEM_offset_0_alias:
	.zero		0
	.zero		64


//--------------------- .nv.global                --------------------------
	.section	.nv.global,"aw",@nobits
	.align	4
.nv.global:
	.type		al,@object
	.size		al,(fx - al)
al:
	.zero		4
	.type		fx,@object
	.size		fx,(tmp - fx)
fx:
	.zero		8
	.type		tmp,@object
	.size		tmp,(fy - tmp)
tmp:
	.zero		256
	.type		fy,@object
	.size		fy,(_ZN33_INTERNAL_5f05a023_4_k_cu__Z3funv4cuda3std6ranges3__45__cpo8distanceE - fy)
fy:
	.zero		4096
	.type		_ZN33_INTERNAL_5f05a023_4_k_cu__Z3funv4cuda3std6ranges3__45__cpo8distanceE,@object
	.size		_ZN33_INTERNAL_5f05a023_4_k_cu__Z3funv4cuda3std6ranges3__45__cpo8distanceE,(_ZN33_INTERNAL_5f05a023_4_k_cu__Z3funv6thrust24THRUST_300001_SM_1000_NS6deviceE - _ZN33_INTERNAL_5f05a023_4_k_cu__Z3funv4cuda3std6ranges3__45__cpo8distanceE)
_ZN33_INTERNAL_5f05a023_4_k_cu__Z3funv4cuda3std6ranges3__45__cpo8distanceE:
	.zero		1
	.type		_ZN33_INTERNAL_5f05a023_4_k_cu__Z3funv6thrust24THRUST_300001_SM_1000_NS6deviceE,@object
	.size		_ZN33_INTERNAL_5f05a023_4_k_cu__Z3funv6thrust24THRUST_300001_SM_1000_NS6deviceE,(_ZN33_INTERNAL_5f05a023_4_k_cu__Z3funv4cuda3std3__47nulloptE - _ZN33_INTERNAL_5f05a023_4_k_cu__Z3funv6thrust24THRUST_300001_SM_1000_NS6deviceE)
_ZN33_INTERNAL_5f05a023_4_k_cu__Z3funv6thrust24THRUST_300001_SM_1000_NS6deviceE:
	.zero		1
	.type		_ZN33_INTERNAL_5f05a023_4_k_cu__Z3funv4cuda3std3__47nulloptE,@object
	.size		_ZN33_INTERNAL_5f05a023_4_k_cu__Z3funv4cuda3std3__47nulloptE,(_ZN33_INTERNAL_5f05a023_4_k_cu__Z3funv6thrust24THRUST_300001_SM_1000_NS12placeholders2_4E - _ZN33_INTERNAL_5f05a023_4_k_cu__Z3funv4cuda3std3__47nulloptE)
_ZN33_INTERNAL_5f05a023_4_k_cu__Z3funv4cuda3std3__47nulloptE:
	.zero		1
	.type		_ZN33_INTERNAL_5f05a023_4_k_cu__Z3funv6thrust24THRUST_300001_SM_1000_NS12placeholders2_4E,@object
	.size		_ZN33_INTERNAL_5f05a023_4_k_cu__Z3funv6thrust24THRUST_300001_SM_1000_NS12placeholders2_4E,(_ZN33_INTERNAL_5f05a023_4_k_cu__Z3funv4cuda3std3__45__cpo6rbeginE - _ZN33_INTERNAL_5f05a023_4_k_cu__Z3funv6thrust24THRUST_300001_SM_1000_NS12placeholders2_4E)
_ZN33_INTERNAL_5f05a023_4_k_cu__Z3funv6thrust24THRUST_300001_SM_1000_NS12placeholders2_4E:
	.zero		1
	.type		_ZN33_INTERNAL_5f05a023_4_k_cu__Z3funv4cuda3std3__45__cpo6rbeginE,@object
	.size		_ZN33_INTERNAL_5f05a023_4_k_cu__Z3funv4cuda3std3__45__cpo6rbeginE,(_ZN33_INTERNAL_5f05a023_4_k_cu__Z3funv4cuda3std6ranges3__45__cpo7advanceE - _ZN33_INTERNAL_5f05a023_4_k_cu__Z3funv4cuda3std3__45__cpo6rbeginE)
_ZN33_INTERNAL_5f05a023_4_k_cu__Z3funv4cuda3std3__45__cpo6rbeginE:
	.zero		1
	.type		_ZN33_INTERNAL_5f05a023_4_k_cu__Z3funv4cuda3std6ranges3__45__cpo7advanceE,@object
	.size		_ZN33_INTERNAL_5f05a023_4_k_cu__Z3funv4cuda3std6ranges3__45__cpo7advanceE,(_ZN33_INTERNAL_5f05a023_4_k_cu__Z3funv6thrust24THRUST_300001_SM_1000_NS12placeholders2_8E - _ZN33_INTERNAL_5f05a023_4_k_cu__Z3funv4cuda3std6ranges3__45__cpo7advanceE)
_ZN33_INTERNAL_5f05a023_4_k_cu__Z3funv4cuda3std6ranges3__45__cpo7advanceE:
	.zero		1
	.type		_ZN33_INTERNAL_5f05a023_4_k_cu__Z3funv6thrust24THRUST_300001_SM_1000_NS12placeholders2_8E,@object
	.size		_ZN33_INTERNAL_5f05a023_4_k_cu__Z3funv6thrust24THRUST_300001_SM_1000_NS12placeholders2_8E,(_ZN33_INTERNAL_5f05a023_4_k_cu__Z3funv4cuda3std3__435_GLOBAL__N__5f05a023_4_k_cu__Z3funv6ignoreE - _ZN33_INTERNAL_5f05a023_4_k_cu__Z3funv6thrust24THRUST_300001_SM_1000_NS12placeholders2_8E)
_ZN33_INTERNAL_5f05a023_4_k_cu__Z3funv6thrust24THRUST_300001_SM_1000_NS12placeholders2_8E:
	.zero		1
	.type		_ZN33_INTERNAL_5f05a023_4_k_cu__Z3funv4cuda3std3__435_GLOBAL__N__5f05a023_4_k_cu__Z3funv6ignoreE,@object
	.size		_ZN33_INTERNAL_5f05a023_4_k_cu__Z3funv4cuda3std3__435_GLOBAL__N__5f05a023_4_k_cu__Z3funv6ignoreE,(_ZN33_INTERNAL_5f05a023_4_k_cu__Z3funv4cuda3std6ranges3__45__cpo4dataE - _ZN33_INTERNAL_5f05a023_4_k_cu__Z3funv4cuda3std3__435_GLOBAL__N__5f05a023_4_k_cu__Z3funv6ignoreE)
_ZN33_INTERNAL_5f05a023_4_k_cu__Z3funv4cuda3std3__435_GLOBAL__N__5f05a023_4_k_cu__Z3funv6ignoreE:
	.zero		1
	.type		_ZN33_INTERNAL_5f05a023_4_k_cu__Z3funv4cuda3std6ranges3__45__cpo4dataE,@object
	.size		_ZN33_INTERNAL_5f05a023_4_k_cu__Z3funv4cuda3std6ranges3__45__cpo4dataE,(_ZN33_INTERNAL_5f05a023_4_k_cu__Z3funv6thrust24THRUST_300001_SM_1000_NS8cuda_cub10par_nosyncE - _ZN33_INTERNAL_5f05a023_4_k_cu__Z3funv4cuda3std6ranges3__45__cpo4dataE)
_ZN33_INTERNAL_5f05a023_4_k_cu__Z3funv4cuda3std6ranges3__45__cpo4dataE:
	.zero		1
	.type		_ZN33_INTERNAL_5f05a023_4_k_cu__Z3funv6thrust24THRUST_300001_SM_1000_NS8cuda_cub10par_nosyncE,@object
	.size		_ZN33_INTERNAL_5f05a023_4_k_cu__Z3funv6thrust24THRUST_300001_SM_1000_NS8cuda_cub10par_nosyncE,(_ZN33_INTERNAL_5f05a023_4_k_cu__Z3funv4cuda3std3__45__cpo5beginE - _ZN33_INTERNAL_5f05a023_4_k_cu__Z3funv6thrust24THRUST_300001_SM_1000_NS8cuda_cub10par_nosyncE)
_ZN33_INTERNAL_5f05a023_4_k_cu__Z3funv6thrust24THRUST_300001_SM_1000_NS8cuda_cub10par_nosyncE:
	.zero		1
	.type		_ZN33_INTERNAL_5f05a023_4_k_cu__Z3funv4cuda3std3__45__cpo5beginE,@object
	.size		_ZN33_INTERNAL_5f05a023_4_k_cu__Z3funv4cuda3std3__45__cpo5beginE,(_ZN33_INTERNAL_5f05a023_4_k_cu__Z3funv4cuda3std6ranges3__45__cpo5beginE - _ZN33_INTERNAL_5f05a023_4_k_cu__Z3funv4cuda3std3__45__cpo5beginE)
_ZN33_INTERNAL_5f05a023_4_k_cu__Z3funv4cuda3std3__45__cpo5beginE:
	.zero		1
	.type		_ZN33_INTERNAL_5f05a023_4_k_cu__Z3funv4cuda3std6ranges3__45__cpo5beginE,@object
	.size		_ZN33_INTERNAL_5f05a023_4_k_cu__Z3funv4cuda3std6ranges3__45__cpo5beginE,(_ZN33_INTERNAL_5f05a023_4_k_cu__Z3funv6thrust24THRUST_300001_SM_1000_NS12placeholders2_6E - _ZN33_INTERNAL_5f05a023_4_k_cu__Z3funv4cuda3std6ranges3__45__cpo5beginE)
_ZN33_INTERNAL_5f05a023_4_k_cu__Z3funv4cuda3std6ranges3__45__cpo5beginE:
	.zero		1
	.type		_ZN33_INTERNAL_5f05a023_4_k_cu__Z3funv6thrust24THRUST_300001_SM_1000_NS12placeholders2_6E,@object
	.size		_ZN33_INTERNAL_5f05a023_4_k_cu__Z3funv6thrust24THRUST_300001_SM_1000_NS12placeholders2_6E,(_ZN33_INTERNAL_5f05a023_4_k_cu__Z3funv4cuda3std3__45__cpo7crbeginE - _ZN33_INTERNAL_5f05a023_4_k_cu__Z3funv6thrust24THRUST_300001_SM_1000_NS12placeholders2_6E)
_ZN33_INTERNAL_5f05a023_4_k_cu__Z3funv6thrust24THRUST_300001_SM_1000_NS12placeholders2_6E:
	.zero		1
	.type		_ZN33_INTERNAL_5f05a023_4_k_cu__Z3funv4cuda3std3__45__cpo7crbeginE,@object
	.size		_ZN33_INTERNAL_5f05a023_4_k_cu__Z3funv4cuda3std3__45__cpo7crbeginE,(_ZN33_INTERNAL_5f05a023_4_k_cu__Z3funv4cuda3std6ranges3__45__cpo4nextE - _ZN33_INTERNAL_5f05a023_4_k_cu__Z3funv4cuda3std3__45__cpo7crbeginE)
_ZN33_INTERNAL_5f05a023_4_k_cu__Z3funv4cuda3std3__45__cpo7crbeginE:
	.zero		1
	.type		_ZN33_INTERNAL_5f05a023_4_k_cu__Z3funv4cuda3std6ranges3__45__cpo4nextE,@object
	.size		_ZN33_INTERNAL_5f05a023_4_k_cu__Z3funv4cuda3std6ranges3__45__cpo4nextE,(_ZN33_INTERNAL_5f05a023_4_k_cu__Z3funv6thrust24THRUST_300001_SM_1000_NS6system3cpp3parE - _ZN33_INTERNAL_5f05a023_4_k_cu__Z3funv4cuda3std6ranges3__45__cpo4nextE)
_ZN33_INTERNAL_5f05a023_4_k_cu__Z3funv4cuda3std6ranges3__45__cpo4nextE:
	.zero		1
	.type		_ZN33_INTERNAL_5f05a023_4_k_cu__Z3funv6thrust24THRUST_300001_SM_1000_NS6system3cpp3parE,@object
	.size		_ZN33_INTERNAL_5f05a023_4_k_cu__Z3funv6thrust24THRUST_300001_SM_1000_NS6system3cpp3parE,(_ZN33_INTERNAL_5f05a023_4_k_cu__Z3funv4cuda3std6ranges3__45__cpo4swapE - _ZN33_INTERNAL_5f05a023_4_k_cu__Z3funv6thrust24THRUST_300001_SM_1000_NS6system3cpp3parE)
_ZN33_INTERNAL_5f05a023_4_k_cu__Z3funv6thrust24THRUST_300001_SM_1000_NS6system3cpp3parE:
	.zero		1
	.type		_ZN33_INTERNAL_5f05a023_4_k_cu__Z3funv4cuda3std6ranges3__45__cpo4swapE,@object
	.size		_ZN33_INTERNAL_5f05a023_4_k_cu__Z3funv4cuda3std6ranges3__45__cpo4swapE,(_ZN33_INTERNAL_5f05a023_4_k_cu__Z3funv6thrust24THRUST_300001_SM_1000_NS12placeholders3_10E - _ZN33_INTERNAL_5f05a023_4_k_cu__Z3funv4cuda3std6ranges3__45__cpo4swapE)
_ZN33_INTERNAL_5f05a023_4_k_cu__Z3funv4cuda3std6ranges3__45__cpo4swapE:
	.zero		1
	.type		_ZN33_INTERNAL_5f05a023_4_k_cu__Z3funv6thrust24THRUST_300001_SM_1000_NS12placeholders3_10E,@object
	.size		_ZN33_INTERNAL_5f05a023_4_k_cu__Z3funv6thrust24THRUST_300001_SM_1000_NS12placeholders3_10E,(_ZN33_INTERNAL_5f05a023_4_k_cu__Z3funv4cuda3std3__48in_placeE - _ZN33_INTERNAL_5f05a023_4_k_cu__Z3funv6thrust24THRUST_300001_SM_1000_NS12placeholders3_10E)
_ZN33_INTERNAL_5f05a023_4_k_cu__Z3funv6thrust24THRUST_300001_SM_1000_NS12placeholders3_10E:
	.zero		1
	.type		_ZN33_INTERNAL_5f05a023_4_k_cu__Z3funv4cuda3std3__48in_placeE,@object
	.size		_ZN33_INTERNAL_5f05a023_4_k_cu__Z3funv4cuda3std3__48in_placeE,(_ZN33_INTERNAL_5f05a023_4_k_cu__Z3funv4cuda3std6ranges3__45__cpo4sizeE - _ZN33_INTERNAL_5f05a023_4_k_cu__Z3funv4cuda3std3__48in_placeE)
_ZN33_INTERNAL_5f05a023_4_k_cu__Z3funv4cuda3std3__48in_placeE:
	.zero		1
	.type		_ZN33_INTERNAL_5f05a023_4_k_cu__Z3funv4cuda3std6ranges3__45__cpo4sizeE,@object
	.size		_ZN33_INTERNAL_5f05a023_4_k_cu__Z3funv4cuda3std6ranges3__45__cpo4sizeE,(_ZN33_INTERNAL_5f05a023_4_k_cu__Z3funv6thrust24THRUST_300001_SM_1000_NS12placeholders2_2E - _ZN33_INTERNAL_5f05a023_4_k_cu__Z3funv4cuda3std6ranges3__45__cpo4sizeE)
_ZN33_INTERNAL_5f05a023_4_k_cu__Z3funv4cuda3std6ranges3__45__cpo4sizeE:
	.zero		1
	.type		_ZN33_INTERNAL_5f05a023_4_k_cu__Z3funv6thrust24THRUST_300001_SM_1000_NS12placeholders2_2E,@object
	.size		_ZN33_INTERNAL_5f05a023_4_k_cu__Z3funv6thrust24THRUST_300001_SM_1000_NS12placeholders2_2E,(_ZN33_INTERNAL_5f05a023_4_k_cu__Z3funv4cuda3std3__45__cpo6cbeginE - _ZN33_INTERNAL_5f05a023_4_k_cu__Z3funv6thrust24THRUST_300001_SM_1000_NS12placeholders2_2E)
_ZN33_INTERNAL_5f05a023_4_k_cu__Z3funv6thrust24THRUST_300001_SM_1000_NS12placeholders2_2E:
	.zero		1
	.type		_ZN33_INTERNAL_5f05a023_4_k_cu__Z3funv4cuda3std3__45__cpo6cbeginE,@object
	.size		_ZN33_INTERNAL_5f05a023_4_k_cu__Z3funv4cuda3std3__45__cpo6cbeginE,(_ZN33_INTERNAL_5f05a023_4_k_cu__Z3funv4cuda3std6ranges3__45__cpo6cbeginE - _ZN33_INTERNAL_5f05a023_4_k_cu__Z3funv4cuda3std3__45__cpo6cbeginE)
_ZN33_INTERNAL_5f05a023_4_k_cu__Z3funv4cuda3std3__45__cpo6cbeginE:
	.zero		1
	.type		_ZN33_INTERNAL_5f05a023_4_k_cu__Z3funv4cuda3std6ranges3__45__cpo6cbeginE,@object
	.size		_ZN33_INTERNAL_5f05a023_4_k_cu__Z3funv4cuda3std6ranges3__45__cpo6cbeginE,(_ZN33_INTERNAL_5f05a023_4_k_cu__Z3funv6thrust24THRUST_300001_SM_1000_NS12placeholders2_7E - _ZN33_INTERNAL_5f05a023_4_k_cu__Z3funv4cuda3std6ranges3__45__cpo6cbeginE)
_ZN33_INTERNAL_5f05a023_4_k_cu__Z3funv4cuda3std6ranges3__45__cpo6cbeginE:
	.zero		1
	.type		_ZN33_INTERNAL_5f05a023_4_k_cu__Z3funv6thrust24THRUST_300001_SM_1000_NS12placeholders2_7E,@object
	.size		_ZN33_INTERNAL_5f05a023_4_k_cu__Z3funv6thrust24THRUST_300001_SM_1000_NS12placeholders2_7E,(_ZN33_INTERNAL_5f05a023_4_k_cu__Z3funv4cuda3std3__45__cpo5crendE - _ZN33_INTERNAL_5f05a023_4_k_cu__Z3funv6thrust24THRUST_300001_SM_1000_NS12placeholders2_7E)
_ZN33_INTERNAL_5f05a023_4_k_cu__Z3funv6thrust24THRUST_300001_SM_1000_NS12placeholders2_7E:
	.zero		1
	.type		_ZN33_INTERNAL_5f05a023_4_k_cu__Z3funv4cuda3std3__45__cpo5crendE,@object
	.size		_ZN33_INTERNAL_5f05a023_4_k_cu__Z3funv4cuda3std3__45__cpo5crendE,(_ZN33_INTERNAL_5f05a023_4_k_cu__Z3funv4cuda3std6ranges3__45__cpo4prevE - _ZN33_INTERNAL_5f05a023_4_k_cu__Z3funv4cuda3std3__45__cpo5crendE)
_ZN33_INTERNAL_5f05a023_4_k_cu__Z3funv4cuda3std3__45__cpo5crendE:
	.zero		1
	.type		_ZN33_INTERNAL_5f05a023_4_k_cu__Z3funv4cuda3std6ranges3__45__cpo4prevE,@object
	.size		_ZN33_INTERNAL_5f05a023_4_k_cu__Z3funv4cuda3std6ranges3__45__cpo4prevE,(_ZN33_INTERNAL_5f05a023_4_k_cu__Z3funv6thrust24THRUST_300001_SM_1000_NS8cuda_cub3parE - _ZN33_INTERNAL_5f05a023_4_k_cu__Z3funv4cuda3std6ranges3__45__cpo4prevE)
_ZN33_INTERNAL_5f05a023_4_k_cu__Z3funv4cuda3std6ranges3__45__cpo4prevE:
	.zero		1
	.type		_ZN33_INTERNAL_5f05a023_4_k_cu__Z3funv6thrust24THRUST_300001_SM_1000_NS8cuda_cub3parE,@object
	.size		_ZN33_INTERNAL_5f05a023_4_k_cu__Z3funv6thrust24THRUST_300001_SM_1000_NS8cuda_cub3parE,(_ZN33_INTERNAL_5f05a023_4_k_cu__Z3funv4cuda3std6ranges3__45__cpo9iter_moveE - _ZN33_INTERNAL_5f05a023_4_k_cu__Z3funv6thrust24THRUST_300001_SM_1000_NS8cuda_cub3parE)
_ZN33_INTERNAL_5f05a023_4_k_cu__Z3funv6thrust24THRUST_300001_SM_1000_NS8cuda_cub3parE:
	.zero		1
	.type		_ZN33_INTERNAL_5f05a023_4_k_cu__Z3funv4cuda3std6ranges3__45__cpo9iter_moveE,@object
	.size		_ZN33_INTERNAL_5f05a023_4_k_cu__Z3funv4cuda3std6ranges3__45__cpo9iter_moveE,(_ZN33_INTERNAL_5f05a023_4_k_cu__Z3funv6thrust24THRUST_300001_SM_1000_NS3seqE - _ZN33_INTERNAL_5f05a023_4_k_cu__Z3funv4cuda3std6ranges3__45__cpo9iter_moveE)
_ZN33_INTERNAL_5f05a023_4_k_cu__Z3funv4cuda3std6ranges3__45__cpo9iter_moveE:
	.zero		1
	.type		_ZN33_INTERNAL_5f05a023_4_k_cu__Z3funv6thrust24THRUST_300001_SM_1000_NS3seqE,@object
	.size		_ZN33_INTERNAL_5f05a023_4_k_cu__Z3funv6thrust24THRUST_300001_SM_1000_NS3seqE,(_ZN33_INTERNAL_5f05a023_4_k_cu__Z3funv4cuda3std3__420unreachable_sentinelE - _ZN33_INTERNAL_5f05a023_4_k_cu__Z3funv6thrust24THRUST_300001_SM_1000_NS3seqE)
_ZN33_INTERNAL_5f05a023_4_k_cu__Z3funv6thrust24THRUST_300001_SM_1000_NS3seqE:
	.zero		1
	.type		_ZN33_INTERNAL_5f05a023_4_k_cu__Z3funv4cuda3std3__420unreachable_sentinelE,@object
	.size		_ZN33_INTERNAL_5f05a023_4_k_cu__Z3funv4cuda3std3__420unreachable_sentinelE,(_ZN33_INTERNAL_5f05a023_4_k_cu__Z3funv4cuda3std6ranges3__45__cpo5ssizeE - _ZN33_INTERNAL_5f05a023_4_k_cu__Z3funv4cuda3std3__420unreachable_sentinelE)
_ZN33_INTERNAL_5f05a023_4_k_cu__Z3funv4cuda3std3__420unreachable_sentinelE:
	.zero		1
	.type		_ZN33_INTERNAL_5f05a023_4_k_cu__Z3funv4cuda3std6ranges3__45__cpo5ssizeE,@object
	.size		_ZN33_INTERNAL_5f05a023_4_k_cu__Z3funv4cuda3std6ranges3__45__cpo5ssizeE,(_ZN33_INTERNAL_5f05a023_4_k_cu__Z3funv6thrust24THRUST_300001_SM_1000_NS12placeholders2_3E - _ZN33_INTERNAL_5f05a023_4_k_cu__Z3funv4cuda3std6ranges3__45__cpo5ssizeE)
_ZN33_INTERNAL_5f05a023_4_k_cu__Z3funv4cuda3std6ranges3__45__cpo5ssizeE:
	.zero		1
	.type		_ZN33_INTERNAL_5f05a023_4_k_cu__Z3funv6thrust24THRUST_300001_SM_1000_NS12placeholders2_3E,@object
	.size		_ZN33_INTERNAL_5f05a023_4_k_cu__Z3funv6thrust24THRUST_300001_SM_1000_NS12placeholders2_3E,(_ZN33_INTERNAL_5f05a023_4_k_cu__Z3funv4cuda3std3__45__cpo4cendE - _ZN33_INTERNAL_5f05a023_4_k_cu__Z3funv6thrust24THRUST_300001_SM_1000_NS12placeholders2_3E)
_ZN33_INTERNAL_5f05a023_4_k_cu__Z3funv6thrust24THRUST_300001_SM_1000_NS12placeholders2_3E:
	.zero		1
	.type		_ZN33_INTERNAL_5f05a023_4_k_cu__Z3funv4cuda3std3__45__cpo4cendE,@object
	.size		_ZN33_INTERNAL_5f05a023_4_k_cu__Z3funv4cuda3std3__45__cpo4cendE,(_ZN33_INTERNAL_5f05a023_4_k_cu__Z3funv4cuda3std6ranges3__45__cpo4cendE - _ZN33_INTERNAL_5f05a023_4_k_cu__Z3funv4cuda3std3__45__cpo4cendE)
_ZN33_INTERNAL_5f05a023_4_k_cu__Z3funv4cuda3std3__45__cpo4cendE:
	.zero		1
	.type		_ZN33_INTERNAL_5f05a023_4_k_cu__Z3funv4cuda3std6ranges3__45__cpo4cendE,@object
	.size		_ZN33_INTERNAL_5f05a023_4_k_cu__Z3funv4cuda3std6ranges3__45__cpo4cendE,(_ZN33_INTERNAL_5f05a023_4_k_cu__Z3funv6thrust24THRUST_300001_SM_1000_NS12placeholders2_5E - _ZN33_INTERNAL_5f05a023_4_k_cu__Z3funv4cuda3std6ranges3__45__cpo4cendE)
_ZN33_INTERNAL_5f05a023_4_k_cu__Z3funv4cuda3std6ranges3__45__cpo4cendE:
	.zero		1
	.type		_ZN33_INTERNAL_5f05a023_4_k_cu__Z3funv6thrust24THRUST_300001_SM_1000_NS12placeholders2_5E,@object
	.size		_ZN33_INTERNAL_5f05a023_4_k_cu__Z3funv6thrust24THRUST_300001_SM_1000_NS12placeholders2_5E,(_ZN33_INTERNAL_5f05a023_4_k_cu__Z3funv4cuda3std3__45__cpo4rendE - _ZN33_INTERNAL_5f05a023_4_k_cu__Z3funv6thrust24THRUST_300001_SM_1000_NS12placeholders2_5E)
_ZN33_INTERNAL_5f05a023_4_k_cu__Z3funv6thrust24THRUST_300001_SM_1000_NS12placeholders2_5E:
	.zero		1
	.type		_ZN33_INTERNAL_5f05a023_4_k_cu__Z3funv4cuda3std3__45__cpo4rendE,@object
	.size		_ZN33_INTERNAL_5f05a023_4_k_cu__Z3funv4cuda3std3__45__cpo4rendE,(_ZN33_INTERNAL_5f05a023_4_k_cu__Z3funv4cuda3std6ranges3__45__cpo9iter_swapE - _ZN33_INTERNAL_5f05a023_4_k_cu__Z3funv4cuda3std3__45__cpo4rendE)
_ZN33_INTERNAL_5f05a023_4_k_cu__Z3funv4cuda3std3__45__cpo4rendE:
	.zero		1
	.type		_ZN33_INTERNAL_5f05a023_4_k_cu__Z3funv4cuda3std6ranges3__45__cpo9iter_swapE,@object
	.size		_ZN33_INTERNAL_5f05a023_4_k_cu__Z3funv4cuda3std6ranges3__45__cpo9iter_swapE,(_ZN33_INTERNAL_5f05a023_4_k_cu__Z3funv6thrust24THRUST_300001_SM_1000_NS6system6detail10sequential3seqE - _ZN33_INTERNAL_5f05a023_4_k_cu__Z3funv4cuda3std6ranges3__45__cpo9iter_swapE)
_ZN33_INTERNAL_5f05a023_4_k_cu__Z3funv4cuda3std6ranges3__45__cpo9iter_swapE:
	.zero		1
	.type		_ZN33_INTERNAL_5f05a023_4_k_cu__Z3funv6thrust24THRUST_300001_SM_1000_NS6system6detail10sequential3seqE,@object
	.size		_ZN33_INTERNAL_5f05a023_4_k_cu__Z3funv6thrust24THRUST_300001_SM_1000_NS6system6detail10sequential3seqE,(_ZN33_INTERNAL_5f05a023_4_k_cu__Z3funv4cuda3std3__48unexpectE - _ZN33_INTERNAL_5f05a023_4_k_cu__Z3funv6thrust24THRUST_300001_SM_1000_NS6system6detail10sequential3seqE)
_ZN33_INTERNAL_5f05a023_4_k_cu__Z3funv6thrust24THRUST_300001_SM_1000_NS6system6detail10sequential3seqE:
	.zero		1
	.type		_ZN33_INTERNAL_5f05a023_4_k_cu__Z3funv4cuda3std3__48unexpectE,@object
	.size		_ZN33_INTERNAL_5f05a023_4_k_cu__Z3funv4cuda3std3__48unexpectE,(_ZN33_INTERNAL_5f05a023_4_k_cu__Z3funv6thrust24THRUST_300001_SM_1000_NS12placeholders2_9E - _ZN33_INTERNAL_5f05a023_4_k_cu__Z3funv4cuda3std3__48unexpectE)
_ZN33_INTERNAL_5f05a023_4_k_cu__Z3funv4cuda3std3__48unexpectE:
	.zero		1
	.type		_ZN33_INTERNAL_5f05a023_4_k_cu__Z3funv6thrust24THRUST_300001_SM_1000_NS12placeholders2_9E,@object
	.size		_ZN33_INTERNAL_5f05a023_4_k_cu__Z3funv6thrust24THRUST_300001_SM_1000_NS12placeholders2_9E,(_ZN33_INTERNAL_5f05a023_4_k_cu__Z3funv4cuda3std3__419piecewise_constructE - _ZN33_INTERNAL_5f05a023_4_k_cu__Z3funv6thrust24THRUST_300001_SM_1000_NS12placeholders2_9E)
_ZN33_INTERNAL_5f05a023_4_k_cu__Z3funv6thrust24THRUST_300001_SM_1000_NS12placeholders2_9E:
	.zero		1
	.type		_ZN33_INTERNAL_5f05a023_4_k_cu__Z3funv4cuda3std3__419piecewise_constructE,@object
	.size		_ZN33_INTERNAL_5f05a023_4_k_cu__Z3funv4cuda3std3__419piecewise_constructE,(_ZN33_INTERNAL_5f05a023_4_k_cu__Z3funv4cuda3std6ranges3__45__cpo5cdataE - _ZN33_INTERNAL_5f05a023_4_k_cu__Z3funv4cuda3std3__419piecewise_constructE)
_ZN33_INTERNAL_5f05a023_4_k_cu__Z3funv4cuda3std3__419piecewise_constructE:
	.zero		1
	.type		_ZN33_INTERNAL_5f05a023_4_k_cu__Z3funv4cuda3std6ranges3__45__cpo5cdataE,@object
	.size		_ZN33_INTERNAL_5f05a023_4_k_cu__Z3funv4cuda3std6ranges3__45__cpo5cdataE,(_ZN33_INTERNAL_5f05a023_4_k_cu__Z3funv6thrust24THRUST_300001_SM_1000_NS12placeholders2_1E - _ZN33_INTERNAL_5f05a023_4_k_cu__Z3funv4cuda3std6ranges3__45__cpo5cdataE)
_ZN33_INTERNAL_5f05a023_4_k_cu__Z3funv4cuda3std6ranges3__45__cpo5cdataE:
	.zero		1
	.type		_ZN33_INTERNAL_5f05a023_4_k_cu__Z3funv6thrust24THRUST_300001_SM_1000_NS12placeholders2_1E,@object
	.size		_ZN33_INTERNAL_5f05a023_4_k_cu__Z3funv6thrust24THRUST_300001_SM_1000_NS12placeholders2_1E,(_ZN33_INTERNAL_5f05a023_4_k_cu__Z3funv4cuda3std3__45__cpo3endE - _ZN33_INTERNAL_5f05a023_4_k_cu__Z3funv6thrust24THRUST_300001_SM_1000_NS12placeholders2_1E)
_ZN33_INTERNAL_5f05a023_4_k_cu__Z3funv6thrust24THRUST_300001_SM_1000_NS12placeholders2_1E:
	.zero		1
	.type		_ZN33_INTERNAL_5f05a023_4_k_cu__Z3funv4cuda3std3__45__cpo3endE,@object
	.size		_ZN33_INTERNAL_5f05a023_4_k_cu__Z3funv4cuda3std3__45__cpo3endE,(_ZN33_INTERNAL_5f05a023_4_k_cu__Z3funv4cuda3std6ranges3__45__cpo3endE - _ZN33_INTERNAL_5f05a023_4_k_cu__Z3funv4cuda3std3__45__cpo3endE)
_ZN33_INTERNAL_5f05a023_4_k_cu__Z3funv4cuda3std3__45__cpo3endE:
	.zero		1
	.type		_ZN33_INTERNAL_5f05a023_4_k_cu__Z3funv4cuda3std6ranges3__45__cpo3endE,@object
	.size		_ZN33_INTERNAL_5f05a023_4_k_cu__Z3funv4cuda3std6ranges3__45__cpo3endE,(.L_21 - _ZN33_INTERNAL_5f05a023_4_k_cu__Z3funv4cuda3std6ranges3__45__cpo3endE)
_ZN33_INTERNAL_5f05a023_4_k_cu__Z3funv4cuda3std6ranges3__45__cpo3endE:
	.zero		1
.L_21:


//--------------------- .nv.shared._ZN3cub18CUB_300001_SM_10006detail10radix_sort33DeviceRadixSortExclusiveSumKernelINS1_5radix10policy_hubIiiyE10Policy1000EyEEvPT0_ --------------------------
	.section	.nv.shared._ZN3cub18CUB_300001_SM_10006detail10radix_sort33DeviceRadixSortExclusiveSumKernelINS1_5radix10policy_hubIiiyE10Policy1000EyEEvPT0_,"aw",@nobits
	.sectionflags	@""
	.align	16
.nv.shared._ZN3cub18CUB_300001_SM_10006detail10radix_sort33DeviceRadixSortExclusiveSumKernelINS1_5radix10policy_hubIiiyE10Policy1000EyEEvPT0_:
	.zero		3360


//--------------------- .nv.shared._ZN3cub18CUB_300001_SM_10006detail10radix_sort30DeviceRadixSortHistogramKernelINS1_5radix10policy_hubIiiyE10Policy1000ELNS0_9SortOrderE0EiyNS1_21identity_decomposer_tEEEvPT2_PKT1_SA_iiT3_ --------------------------
	.section	.nv.shared._ZN3cub18CUB_300001_SM_10006detail10radix_sort30DeviceRadixSortHistogramKernelINS1_5radix10policy_hubIiiyE10Policy1000ELNS0_9SortOrderE0EiyNS1_21identity_decomposer_tEEEvPT2_PKT1_SA_iiT3_,"aw",@nobits
	.sectionflags	@""
	.align	4
.nv.shared._ZN3cub18CUB_300001_SM_10006detail10radix_sort30DeviceRadixSortHistogramKernelINS1_5radix10policy_hubIiiyE10Policy1000ELNS0_9SortOrderE0EiyNS1_21identity_decomposer_tEEEvPT2_PKT1_SA_iiT3_:
	.zero		5120


//--------------------- .nv.shared._ZN3cub18CUB_300001_SM_10006detail10radix_sort31DeviceRadixSortSingleTileKernelINS1_5radix10policy_hubIiiyE10Policy1000ELNS0_9SortOrderE0EiiyNS1_21identity_decomposer_tEEEvPKT1_PSA_PKT2_PSE_T3_iiT4_ --------------------------
	.section	.nv.shared._ZN3cub18CUB_300001_SM_10006detail10radix_sort31DeviceRadixSortSingleTileKernelINS1_5radix10policy_hubIiiyE10Policy1000ELNS0_9SortOrderE0EiiyNS1_21identity_decomposer_tEEEvPKT1_PSA_PKT2_PSE_T3_iiT4_,"aw",@nobits
	.sectionflags	@""
	.align	16
.nv.shared._ZN3cub18CUB_300001_SM_10006detail10radix_sort31DeviceRadixSortSingleTileKernelINS1_5radix10policy_hubIiiyE10Policy1000ELNS0_9SortOrderE0EiiyNS1_21identity_decomposer_tEEEvPKT1_PSA_PKT2_PSE_T3_iiT4_:
	.zero		34880


//--------------------- .nv.constant0._ZN3cub18CUB_300001_SM_10006detail10radix_sort29DeviceRadixSortOnesweepKernelINS1_5radix10policy_hubIiiyE10Policy1000ELNS0_9SortOrderE0EiiyiiNS1_21identity_decomposer_tEEEvPT5_SB_PT3_PKSC_PT1_PKSG_PT2_PKSK_T4_iiT6_ --------------------------
	.section	.nv.constant0._ZN3cub18CUB_300001_SM_10006detail10radix_sort29DeviceRadixSortOnesweepKernelINS1_5radix10policy_hubIiiyE10Policy1000ELNS0_9SortOrderE0EiiyiiNS1_21identity_decomposer_tEEEvPT5_SB_PT3_PKSC_PT1_PKSG_PT2_PKSK_T4_iiT6_,"a",@progbits
	.sectionflags	@""
	.align	4
.nv.constant0._ZN3cub18CUB_300001_SM_10006detail10radix_sort29DeviceRadixSortOnesweepKernelINS1_5radix10policy_hubIiiyE10Policy1000ELNS0_9SortOrderE0EiiyiiNS1_21identity_decomposer_tEEEvPT5_SB_PT3_PKSC_PT1_PKSG_PT2_PKSK_T4_iiT6_:
	.zero		973


//--------------------- .nv.constant0._ZN3cub18CUB_300001_SM_10006detail10radix_sort33DeviceRadixSortExclusiveSumKernelINS1_5radix10policy_hubIiiyE10Policy1000EyEEvPT0_ --------------------------
	.section	.nv.constant0._ZN3cub18CUB_300001_SM_10006detail10radix_sort33DeviceRadixSortExclusiveSumKernelINS1_5radix10policy_hubIiiyE10Policy1000EyEEvPT0_,"a",@progbits
	.sectionflags	@""
	.align	4
.nv.constant0._ZN3cub18CUB_300001_SM_10006detail10radix_sort33DeviceRadixSortExclusiveSumKernelINS1_5radix10policy_hubIiiyE10Policy1000EyEEvPT0_:
	.zero		904


//--------------------- .nv.constant0._ZN3cub18CUB_300001_SM_10006detail10radix_sort30DeviceRadixSortHistogramKernelINS1_5radix10policy_hubIiiyE10Policy1000ELNS0_9SortOrderE0EiyNS1_21identity_decomposer_tEEEvPT2_PKT1_SA_iiT3_ --------------------------
	.section	.nv.constant0._ZN3cub18CUB_300001_SM_10006detail10radix_sort30DeviceRadixSortHistogramKernelINS1_5radix10policy_hubIiiyE10Policy1000ELNS0_9SortOrderE0EiyNS1_21identity_decomposer_tEEEvPT2_PKT1_SA_iiT3_,"a",@progbits
	.sectionflags	@""
	.align	4
.nv.constant0._ZN3cub18CUB_300001_SM_10006detail10radix_sort30DeviceRadixSortHistogramKernelINS1_5radix10policy_hubIiiyE10Policy1000ELNS0_9SortOrderE0EiyNS1_21identity_decomposer_tEEEvPT2_PKT1_SA_iiT3_:
	.zero		929


//--------------------- .nv.constant0._ZN3cub18CUB_300001_SM_10006detail10radix_sort31DeviceRadixSortSingleTileKernelINS1_5radix10policy_hubIiiyE10Policy1000ELNS0_9SortOrderE0EiiyNS1_21identity_decomposer_tEEEvPKT1_PSA_PKT2_PSE_T3_iiT4_ --------------------------
	.section	.nv.constant0._ZN3cub18CUB_300001_SM_10006detail10radix_sort31DeviceRadixSortSingleTileKernelINS1_5radix10policy_hubIiiyE10Policy1000ELNS0_9SortOrderE0EiiyNS1_21identity_decomposer_tEEEvPKT1_PSA_PKT2_PSE_T3_iiT4_,"a",@progbits
	.sectionflags	@""
	.align	4
.nv.constant0._ZN3cub18CUB_300001_SM_10006detail10radix_sort31DeviceRadixSortSingleTileKernelINS1_5radix10policy_hubIiiyE10Policy1000ELNS0_9SortOrderE0EiiyNS1_21identity_decomposer_tEEEvPKT1_PSA_PKT2_PSE_T3_iiT4_:
	.zero		945


//--------------------- .nv.constant0._ZN3cub18CUB_300001_SM_10006detail8for_each13static_kernelINS2_12policy_hub_t12policy_500_tElN6thrust24THRUST_300001_SM_1000_NS8cuda_cub10__tabulate7functorINS7_10device_ptrIiEENS7_6system6detail7generic6detail22compute_sequence_valueIivEElEEEEvT0_T1_ --------------------------
	.section	.nv.constant0._ZN3cub18CUB_300001_SM_10006detail8for_each13static_kernelINS2_12policy_hub_t12policy_500_tElN6thrust24THRUST_300001_SM_1000_NS8cuda_cub10__tabulate7functorINS7_10device_ptrIiEENS7_6system6detail7generic6detail22compute_sequence_valueIivEElEEEEvT0_T1_,"a",@progbits
	.sectionflags	@""
	.align	4
.nv.constant0._ZN3cub18CUB_300001_SM_10006detail8for_each13static_kernelINS2_12policy_hub_t12policy_500_tElN6thrust24THRUST_300001_SM_1000_NS8cuda_cub10__tabulate7functorINS7_10device_ptrIiEENS7_6system6detail7generic6detail22compute_sequence_valueIivEElEEEEvT0_T1_:
	.zero		920


//--------------------- .nv.constant0._ZN3cub18CUB_300001_SM_10006detail11EmptyKernelIvEEvv --------------------------
	.section	.nv.constant0._ZN3cub18CUB_300001_SM_10006detail11EmptyKernelIvEEvv,"a",@progbits
	.sectionflags	@""
	.align	4
.nv.constant0._ZN3cub18CUB_300001_SM_10006detail11EmptyKernelIvEEvv:
	.zero		896


//--------------------- .nv.constant0._Z7kernel2Pf --------------------------
	.section	.nv.constant0._Z7kernel2Pf,"a",@progbits
	.sectionflags	@""
	.align	4
.nv.constant0._Z7kernel2Pf:
	.zero		904


//--------------------- .nv.constant0._Z7kernel1v --------------------------
	.section	.nv.constant0._Z7kernel1v,"a",@progbits
	.sectionflags	@""
	.align	4
.nv.constant0._Z7kernel1v:
	.zero		896


//--------------------- SYMBOLS --------------------------

	.type		.nv.reservedSmem.offset0,@object
	.size		.nv.reservedSmem.offset0,0x4
	.type		.nv.reservedSmem.cap,@object
	.size		.nv.reservedSmem.cap,0x4
